def matmul_kernel(
    a_ptr,
    b_ptr,
    c_ptr,
    M,
    N,
    K,
    stride_am,
    stride_ak,
    stride_bk,
    stride_bn,
    stride_cm,
    stride_cn,
    BLOCK_M: tl.constexpr,
    BLOCK_N: tl.constexpr,
    BLOCK_K: tl.constexpr,
    GROUP_M: tl.constexpr,
):
    pid = tl.program_id(axis=0)
    num_pid_m = tl.cdiv(M, BLOCK_M)
    num_pid_n = tl.cdiv(N, BLOCK_N)
    num_pid_in_group = GROUP_M * num_pid_n
    group_id = pid // num_pid_in_group
    first_pid_m = group_id * GROUP_M
    group_size_m = min(num_pid_m - first_pid_m, GROUP_M)
    pid_m = first_pid_m + ((pid % num_pid_in_group) % group_size_m)
    pid_n = (pid % num_pid_in_group) // group_size_m

    offs_am = (pid_m * BLOCK_M + tl.arange(0, BLOCK_M)) % M
    offs_bn = (pid_n * BLOCK_N + tl.arange(0, BLOCK_N)) % N
    offs_k = tl.arange(0, BLOCK_K)
    a_ptrs = a_ptr + offs_am[:, None] * stride_am + offs_k[None, :] * stride_ak
    b_ptrs = b_ptr + offs_k[:, None] * stride_bk + offs_bn[None, :] * stride_bn

    acc = tl.zeros((BLOCK_M, BLOCK_N), dtype=tl.float32)
    for kk in range(0, tl.cdiv(K, BLOCK_K)):
        a = tl.load(a_ptrs, mask=offs_k[None, :] < K - kk * BLOCK_K, other=0.0)
        b = tl.load(b_ptrs, mask=offs_k[:, None] < K - kk * BLOCK_K, other=0.0)
        acc = tl.dot(a, b, acc)
        a_ptrs += BLOCK_K * stride_ak
        b_ptrs += BLOCK_K * stride_bk

    c = acc.to(c_ptr.dtype.element_ty)
    offs_cm = pid_m * BLOCK_M + tl.arange(0, BLOCK_M)
    offs_cn = pid_n * BLOCK_N + tl.arange(0, BLOCK_N)
    c_ptrs = c_ptr + offs_cm[:, None] * stride_cm + offs_cn[None, :] * stride_cn
    mask = (offs_cm[:, None] < M) & (offs_cn[None, :] < N)
    tl.store(c_ptrs, c, mask=mask)

# config = {"BLOCK_K": 128, "BLOCK_M": 64, "BLOCK_N": 128, "GROUP_M": 4, "arch": "sm_100", "dtype": "fp32", "num_ctas": 1, "num_stages": 3, "num_warps": 4}
# arch = sm_100


// ===== COMPILED SASS (sm_100a) =====

	.target	sm_100a

	.elftype	@"ET_EXEC"


//--------------------- .note.nv.tkinfo           --------------------------
	.section	.note.nv.tkinfo,"",@"SHT_NOTE"
	.sectionflags	@"SHF_NOTE_NV_TKINFO"
	.tkinfo
        /*0018*/ 	.word	0x00000081
        /*0030*/ 	.string	""
        /*0030*/ 	.string	"ptxas-blackwell"
        /*0030*/ 	.string	"Cuda compilation tools, release 12.9, V12.9.86"
        /*0030*/ 	.string	"Build cuda_12.9.r12.9/compiler.36037853_0"
        /*0030*/ 	.string	"-v  -suppress-debug-info  -lineinfo  -arch sm_100a "



//--------------------- .note.nv.cuver            --------------------------
	.section	.note.nv.cuver,"",@"SHT_NOTE"
	.sectionflags	@"SHF_NOTE_NV_CUVER"
        /*0018*/ 	.short	0x0001
        /*001a*/ 	.short	0x0064
        /*001c*/ 	.short	0x0001
        /*001e*/ 	.short	0x0000
        /*0020*/ 	.short	0x0001
        /*0022*/ 	.short	0x0000


//--------------------- .nv.info                  --------------------------
	.section	.nv.info,"",@"SHT_CUDA_INFO"
	.align	4


	//----- nvinfo : EIATTR_REGCOUNT
	.align		4
        /*0000*/ 	.byte	0x04, 0x2f
        /*0002*/ 	.short	(.L_4 - .L_3)
	.align		4
.L_3:
        /*0004*/ 	.word	index@(matmul_kernel)
        /*0008*/ 	.word	0x000000ff


	//----- nvinfo : EIATTR_FRAME_SIZE
	.align		4
.L_4:
        /*000c*/ 	.byte	0x04, 0x11
        /*000e*/ 	.short	(.L_6 - .L_5)
	.align		4
.L_5:
        /*0010*/ 	.word	index@($__internal_2_$__cuda_sm10x_tcgen05_guardrail_trap_unallocated_columns_being_dealloced)
        /*0014*/ 	.word	0x00000778


	//----- nvinfo : EIATTR_FRAME_SIZE
	.align		4
.L_6:
        /*0018*/ 	.byte	0x04, 0x11
        /*001a*/ 	.short	(.L_8 - .L_7)
	.align		4
.L_7:
        /*001c*/ 	.word	index@($__internal_1_$__cuda_sm10x_tcgen05_guardrail_trap_phase_invalid_during_alloc)
        /*0020*/ 	.word	0x00000778


	//----- nvinfo : EIATTR_FRAME_SIZE
	.align		4
.L_8:
        /*0024*/ 	.byte	0x04, 0x11
        /*0026*/ 	.short	(.L_10 - .L_9)
	.align		4
.L_9:
        /*0028*/ 	.word	index@($__internal_0_$__cuda_sm10x_tcgen05_guardrail_trap_col_being_dealloced_not_returned_by_alloc)
        /*002c*/ 	.word	0x00000778


	//----- nvinfo : EIATTR_FRAME_SIZE
	.align		4
.L_10:
        /*0030*/ 	.byte	0x04, 0x11
        /*0032*/ 	.short	(.L_12 - .L_11)
	.align		4
.L_11:
        /*0034*/ 	.word	index@(matmul_kernel)
        /*0038*/ 	.word	0x00000778


	//----- nvinfo : EIATTR_MIN_STACK_SIZE
	.align		4
.L_12:
        /*003c*/ 	.byte	0x04, 0x12
        /*003e*/ 	.short	(.L_14 - .L_13)
	.align		4
.L_13:
        /*0040*/ 	.word	index@(matmul_kernel)
        /*0044*/ 	.word	0x00000778
.L_14:


//--------------------- .nv.info.matmul_kernel    --------------------------
	.section	.nv.info.matmul_kernel,"",@"SHT_CUDA_INFO"
	.sectionflags	@""
	.align	4


	//----- nvinfo : EIATTR_CUDA_API_VERSION
	.align		4
        /*0000*/ 	.byte	0x04, 0x37
        /*0002*/ 	.short	(.L_16 - .L_15)
.L_15:
        /*0004*/ 	.word	0x00000081


	//----- nvinfo : EIATTR_KPARAM_INFO
	.align		4
.L_16:
        /*0008*/ 	.byte	0x04, 0x17
        /*000a*/ 	.short	(.L_18 - .L_17)
.L_17:
        /*000c*/ 	.word	0x00000000
        /*0010*/ 	.short	0x000d
        /*0012*/ 	.short	0x0048
        /*0014*/ 	.byte	0x00, 0xf4, 0x21, 0x00


	//----- nvinfo : EIATTR_KPARAM_INFO
	.align		4
.L_18:
        /*0018*/ 	.byte	0x04, 0x17
        /*001a*/ 	.short	(.L_20 - .L_19)
.L_19:
        /*001c*/ 	.word	0x00000000
        /*0020*/ 	.short	0x000c
        /*0022*/ 	.short	0x0040
        /*0024*/ 	.byte	0x00, 0xf4, 0x21, 0x00


	//----- nvinfo : EIATTR_KPARAM_INFO
	.align		4
.L_20:
        /*0028*/ 	.byte	0x04, 0x17
        /*002a*/ 	.short	(.L_22 - .L_21)
.L_21:
        /*002c*/ 	.word	0x00000000
        /*0030*/ 	.short	0x000b
        /*0032*/ 	.short	0x0038
        /*0034*/ 	.byte	0x00, 0xf0, 0x11, 0x00


	//----- nvinfo : EIATTR_KPARAM_INFO
	.align		4
.L_22:
        /*0038*/ 	.byte	0x04, 0x17
        /*003a*/ 	.short	(.L_24 - .L_23)
.L_23:
        /*003c*/ 	.word	0x00000000
        /*0040*/ 	.short	0x000a
        /*0042*/ 	.short	0x0034
        /*0044*/ 	.byte	0x00, 0xf0, 0x11, 0x00


	//----- nvinfo : EIATTR_KPARAM_INFO
	.align		4
.L_24:
        /*0048*/ 	.byte	0x04, 0x17
        /*004a*/ 	.short	(.L_26 - .L_25)
.L_25:
        /*004c*/ 	.word	0x00000000
        /*0050*/ 	.short	0x0009
        /*0052*/ 	.short	0x0030
        /*0054*/ 	.byte	0x00, 0xf0, 0x11, 0x00


	//----- nvinfo : EIATTR_KPARAM_INFO
	.align		4
.L_26:
        /*0058*/ 	.byte	0x04, 0x17
        /*005a*/ 	.short	(.L_28 - .L_27)
.L_27:
        /*005c*/ 	.word	0x00000000
        /*0060*/ 	.short	0x0008
        /*0062*/ 	.short	0x002c
        /*0064*/ 	.byte	0x00, 0xf0, 0x11, 0x00


	//----- nvinfo : EIATTR_KPARAM_INFO
	.align		4
.L_28:
        /*0068*/ 	.byte	0x04, 0x17
        /*006a*/ 	.short	(.L_30 - .L_29)
.L_29:
        /*006c*/ 	.word	0x00000000
        /*0070*/ 	.short	0x0007
        /*0072*/ 	.short	0x0028
        /*0074*/ 	.byte	0x00, 0xf0, 0x11, 0x00


	//----- nvinfo : EIATTR_KPARAM_INFO
	.align		4
.L_30:
        /*0078*/ 	.byte	0x04, 0x17
        /*007a*/ 	.short	(.L_32 - .L_31)
.L_31:
        /*007c*/ 	.word	0x00000000
        /*0080*/ 	.short	0x0006
        /*0082*/ 	.short	0x0024
        /*0084*/ 	.byte	0x00, 0xf0, 0x11, 0x00


	//----- nvinfo : EIATTR_KPARAM_INFO
	.align		4
.L_32:
        /*0088*/ 	.byte	0x04, 0x17
        /*008a*/ 	.short	(.L_34 - .L_33)
.L_33:
        /*008c*/ 	.word	0x00000000
        /*0090*/ 	.short	0x0005
        /*0092*/ 	.short	0x0020
        /*0094*/ 	.byte	0x00, 0xf0, 0x11, 0x00


	//----- nvinfo : EIATTR_KPARAM_INFO
	.align		4
.L_34:
        /*0098*/ 	.byte	0x04, 0x17
        /*009a*/ 	.short	(.L_36 - .L_35)
.L_35:
        /*009c*/ 	.word	0x00000000
        /*00a0*/ 	.short	0x0004
        /*00a2*/ 	.short	0x001c
        /*00a4*/ 	.byte	0x00, 0xf0, 0x11, 0x00


	//----- nvinfo : EIATTR_KPARAM_INFO
	.align		4
.L_36:
        /*00a8*/ 	.byte	0x04, 0x17
        /*00aa*/ 	.short	(.L_38 - .L_37)
.L_37:
        /*00ac*/ 	.word	0x00000000
        /*00b0*/ 	.short	0x0003
        /*00b2*/ 	.short	0x0018
        /*00b4*/ 	.byte	0x00, 0xf0, 0x11, 0x00


	//----- nvinfo : EIATTR_KPARAM_INFO
	.align		4
.L_38:
        /*00b8*/ 	.byte	0x04, 0x17
        /*00ba*/ 	.short	(.L_40 - .L_39)
.L_39:
        /*00bc*/ 	.word	0x00000000
        /*00c0*/ 	.short	0x0002
        /*00c2*/ 	.short	0x0010
        /*00c4*/ 	.byte	0x00, 0xf4, 0x21, 0x00


	//----- nvinfo : EIATTR_KPARAM_INFO
	.align		4
.L_40:
        /*00c8*/ 	.byte	0x04, 0x17
        /*00ca*/ 	.short	(.L_42 - .L_41)
.L_41:
        /*00cc*/ 	.word	0x00000000
        /*00d0*/ 	.short	0x0001
        /*00d2*/ 	.short	0x0008
        /*00d4*/ 	.byte	0x00, 0xf4, 0x21, 0x00


	//----- nvinfo : EIATTR_KPARAM_INFO
	.align		4
.L_42:
        /*00d8*/ 	.byte	0x04, 0x17
        /*00da*/ 	.short	(.L_44 - .L_43)
.L_43:
        /*00dc*/ 	.word	0x00000000
        /*00e0*/ 	.short	0x0000
        /*00e2*/ 	.short	0x0000
        /*00e4*/ 	.byte	0x00, 0xf4, 0x21, 0x00


	//----- nvinfo : EIATTR_AT_ENTRY_FRAGMENTS
	.align		4
.L_44:
        /*00e8*/ 	.byte	0x04, 0x4f
        /*00ea*/ 	.short	(.L_46 - .L_45)


	//   ....[0]....
.L_45:
        /*00ec*/ 	.word	0x00000004


	//----- nvinfo : EIATTR_RESERVED_SMEM_USED
	.align		4
.L_46:
        /*00f0*/ 	.byte	0x01, 0x41
	.zero		2


	//----- nvinfo : EIATTR_SPARSE_MMA_MASK
	.align		4
        /*00f4*/ 	.byte	0x03, 0x50
        /*00f6*/ 	.short	0x0000


	//----- nvinfo : EIATTR_TCGEN05_1CTA_USED
	.align		4
        /*00f8*/ 	.byte	0x01, 0x51
	.zero		2


	//----- nvinfo : EIATTR_MAXREG_COUNT
	.align		4
        /*00fc*/ 	.byte	0x03, 0x1b
        /*00fe*/ 	.short	0x00ff


	//----- nvinfo : EIATTR_NUM_BARRIERS
	.align		4
        /*0100*/ 	.byte	0x02, 0x4c
        /*0102*/ 	.byte	0x01
	.zero		1


	//----- nvinfo : EIATTR_ANNOTATIONS
	.align		4
        /*0104*/ 	.byte	0x04, 0x55
        /*0106*/ 	.short	(.L_48 - .L_47)


	//   ....[0]....
.L_47:
        /*0108*/ 	.word	0x00000001
        /*010c*/ 	.byte	0xf0, 0x09, 0x00, 0x00, 0x01, 0x00, 0x00, 0x00, 0xd0, 0x0b, 0x00, 0x00, 0x01, 0x00, 0x00, 0x00
        /* <DEDUP_REMOVED lines=670> */
        /*2afc*/ 	.byte	0xa0, 0xea, 0x01, 0x00, 0x01, 0x00, 0x00, 0x00, 0xf0, 0xec, 0x01, 0x00


	//----- nvinfo : EIATTR_INT_WARP_WIDE_INSTR_OFFSETS
	.align		4
.L_48:
        /*2b08*/ 	.byte	0x04, 0x31
        /*2b0a*/ 	.short	(.L_50 - .L_49)


	//   ....[0]....
.L_49:
        /*2b0c*/ 	.word	0x0000a3d0


	//   ....[1]....
        /*2b10*/ 	.word	0x0000a4a0


	//   ....[2]....
        /*2b14*/ 	.word	0x0000a4d0


	//   ....[3]....
        /*2b18*/ 	.word	0x00020e30


	//   ....[4]....
        /*2b1c*/ 	.word	0x00020e80


	//----- nvinfo : EIATTR_COOP_GROUP_MASK_REGIDS
	.align		4
.L_50:
        /*2b20*/ 	.byte	0x04, 0x29
        /*2b22*/ 	.short	(.L_52 - .L_51)


	//   ....[0]....
.L_51:
        /*2b24*/ 	.word	0xffffffff


	//   ....[1]....
        /*2b28*/ 	.word	0xffffffff


	//   ....[2]....
        /*2b2c*/ 	.word	0xffffffff


	//   ....[3]....
        /*2b30*/ 	.word	0xffffffff


	//----- nvinfo : EIATTR_COOP_GROUP_INSTR_OFFSETS
	.align		4
.L_52:
        /*2b34*/ 	.byte	0x04, 0x28
        /*2b36*/ 	.short	(.L_54 - .L_53)


	//   ....[0]....
.L_53:
        /*2b38*/ 	.word	0x00000070


	//   ....[1]....
        /*2b3c*/ 	.word	0x00000330


	//   ....[2]....
        /*2b40*/ 	.word	0x00020cc0


	//   ....[3]....
        /*2b44*/ 	.word	0x00020f30


	//----- nvinfo : EIATTR_VRC_CTA_INIT_COUNT
	.align		4
.L_54:
        /*2b48*/ 	.byte	0x02, 0x4a
        /*2b4a*/ 	.byte	0x80
	.zero		1


	//----- nvinfo : EIATTR_MBARRIER_INSTR_OFFSETS
	.align		4
        /*2b4c*/ 	.byte	0x04, 0x39
        /*2b4e*/ 	.short	(.L_56 - .L_55)


	//   ....[0]....
.L_55:
        /*2b50*/ 	.word	0x0000a580
        /*2b54*/ 	.word	0x000000ff
        /*2b58*/ 	.word	0x00000000
        /*2b5c*/ 	.short	0x0100
        /*2b5e*/ 	.byte	0x08
	.zero		1


	//   ....[1]....
        /*2b60*/ 	.word	0x0000a5b0
        /*2b64*/ 	.word	0x000000ff
        /*2b68*/ 	.word	0x00048008
        /*2b6c*/ 	.short	0x0100
        /*2b6e*/ 	.byte	0x06
	.zero		1


	//   ....[2]....
        /*2b70*/ 	.word	0x00017c40
        /*2b74*/ 	.word	0x000000ff
        /*2b78*/ 	.word	0x00000000
        /*2b7c*/ 	.short	0x010a
        /*2b7e*/ 	.byte	0x0d
	.zero		1


	//   ....[3]....
        /*2b80*/ 	.word	0x0001ebe0
        /*2b84*/ 	.word	0x000000ff
        /*2b88*/ 	.word	0x00000000
        /*2b8c*/ 	.short	0x010a
        /*2b8e*/ 	.byte	0x08
	.zero		1


	//   ....[4]....
        /*2b90*/ 	.word	0x0001ec60
        /*2b94*/ 	.word	0x000000ff
        /*2b98*/ 	.word	0x00048000
        /*2b9c*/ 	.short	0x0108
        /*2b9e*/ 	.byte	0x06
	.zero		1


	//   ....[5]....
        /*2ba0*/ 	.word	0x0001ed40
        /*2ba4*/ 	.word	0x000000ff
        /*2ba8*/ 	.word	0x00048008
        /*2bac*/ 	.short	0x0108
        /*2bae*/ 	.byte	0x06
	.zero		1


	//   ....[6]....
        /*2bb0*/ 	.word	0x00020f50
        /*2bb4*/ 	.word	0x000000ff
        /*2bb8*/ 	.word	0x00000000
        /*2bbc*/ 	.short	0x010a
        /*2bbe*/ 	.byte	0x0d
	.zero		1


	//   ....[7]....
        /*2bc0*/ 	.word	0x00020f80
        /*2bc4*/ 	.word	0x000000ff
        /*2bc8*/ 	.word	0x00000000
        /*2bcc*/ 	.short	0x010a
        /*2bce*/ 	.byte	0x08
	.zero		1


	//----- nvinfo : EIATTR_NUM_MBARRIERS
	.align		4
.L_56:
        /*2bd0*/ 	.byte	0x03, 0x38
        /*2bd2*/ 	.short	0x0002


	//----- nvinfo : EIATTR_EXIT_INSTR_OFFSETS
	.align		4
        /*2bd4*/ 	.byte	0x04, 0x1c
        /*2bd6*/ 	.short	(.L_58 - .L_57)


	//   ....[0]....
.L_57:
        /*2bd8*/ 	.word	0x00020f40


	//----- nvinfo : EIATTR_REQNTID
	.align		4
.L_58:
        /*2bdc*/ 	.byte	0x04, 0x10
        /*2bde*/ 	.short	(.L_60 - .L_59)
.L_59:
        /*2be0*/ 	.word	0x00000080
        /*2be4*/ 	.word	0x00000001
        /*2be8*/ 	.word	0x00000001


	//----- nvinfo : EIATTR_CRS_STACK_SIZE
	.align		4
.L_60:
        /*2bec*/ 	.byte	0x04, 0x1e
        /*2bee*/ 	.short	(.L_62 - .L_61)
.L_61:
        /*2bf0*/ 	.word	0x00000000


	//----- nvinfo : EIATTR_CBANK_PARAM_SIZE
	.align		4
.L_62:
        /*2bf4*/ 	.byte	0x03, 0x19
        /*2bf6*/ 	.short	0x0050


	//----- nvinfo : EIATTR_PARAM_CBANK
	.align		4
        /*2bf8*/ 	.byte	0x04, 0x0a
        /*2bfa*/ 	.short	(.L_64 - .L_63)
	.align		4
.L_63:
        /*2bfc*/ 	.word	index@(.nv.constant0.matmul_kernel)
        /*2c00*/ 	.short	0x0380
        /*2c02*/ 	.short	0x0050


	//----- nvinfo : EIATTR_SW_WAR
	.align		4
.L_64:
        /*2c04*/ 	.byte	0x04, 0x36
        /*2c06*/ 	.short	(.L_66 - .L_65)
.L_65:
        /*2c08*/ 	.word	0x00000008
.L_66:


//--------------------- .nv.compat                --------------------------
	.section	.nv.compat,"",@"SHT_CUDA_COMPAT_INFO"
	.align	4
        /*0000*/ 	.byte	0x02, 0x02, 0x02, 0x00, 0x02, 0x05, 0x05, 0x00, 0x02, 0x03, 0x00, 0x00, 0x02, 0x06, 0x01, 0x00


//--------------------- .nv.callgraph             --------------------------
	.section	.nv.callgraph,"",@"SHT_CUDA_CALLGRAPH"
	.align	4
	.sectionentsize	8
	.align		4
        /*0000*/ 	.word	0x00000000
	.align		4
        /*0004*/ 	.word	0xffffffff
	.align		4
        /*0008*/ 	.word	0x00000000
	.align		4
        /*000c*/ 	.word	0xfffffffe
	.align		4
        /*0010*/ 	.word	0x00000000
	.align		4
        /*0014*/ 	.word	0xfffffffd
	.align		4
        /*0018*/ 	.word	0x00000000
	.align		4
        /*001c*/ 	.word	0xfffffffc


//--------------------- .text.matmul_kernel       --------------------------
	.section	.text.matmul_kernel,"ax",@progbits
	.align	128
        .global         matmul_kernel
        .type           matmul_kernel,@function
        .size           matmul_kernel,(.L_x_20 - matmul_kernel)
        .other          matmul_kernel,@"STO_CUDA_ENTRY STV_DEFAULT"
matmul_kernel:
.text.matmul_kernel:
[----:B------:R-:W1:Y:S01]  /*0000*/  LDC R1, c[0x0][0x37c] ;  /* 0x0000df00ff017b82 */ /* 0x000e620000000800 */
[----:B------:R-:W2:Y:S01]  /*0010*/  S2R R0, SR_TID.X ;  /* 0x0000000000007919 */ /* 0x000ea20000002100 */
[----:B-1----:R-:W-:Y:S01]  /*0020*/  VIADD R1, R1, 0xfffff888 ;  /* 0xfffff88801017836 */ /* 0x002fe20000000000 */
[----:B--2---:R-:W-:-:S13]  /*0030*/  ISETP.GE.U32.AND P0, PT, R0, 0x20, PT ;  /* 0x000000200000780c */ /* 0x004fda0003f06070 */
[----:B------:R-:W-:Y:S02]  /*0040*/  VOTEU.ANY UP0, P0 ;  /* 0x0000000000ff7886 */ /* 0x000fe40000000100 */
[----:B------:R-:W-:Y:S05]  /*0050*/  BRA.U UP0, `(.L_x_0) ;  /* 0x0000000100b87547 */ /* 0x000fea000b800000 */
[----:B------:R-:W1:Y:S01]  /*0060*/  S2UR UR6, SR_CgaCtaId ;  /* 0x00000000000679c3 */ /* 0x000e620000008800 */
[----:B------:R-:W-:Y:S01]  /*0070*/  NOP ;  /* 0x0000000000007918 */ /* 0x000fe20000000000 */
[----:B------:R-:W-:Y:S02]  /*0080*/  UMOV UR4, 0x40 ;  /* 0x0000004000047882 */ /* 0x000fe40000000000 */
[----:B-1----:R-:W-:-:S09]  /*0090*/  ULEA UR4, UR6, UR4, 0x18 ;  /* 0x0000000406047291 */ /* 0x002fd2000f8ec0ff */
[----:B------:R-:W1:Y:S01]  /*00a0*/  LDS.U8 R0, [UR4] ;  /* 0x00000004ff007984 */ /* 0x000e620008000000 */
[----:B------:R-:W-:Y:S02]  /*00b0*/  UMOV UR4, 0x400 ;  /* 0x0000040000047882 */ /* 0x000fe40000000000 */
[----:B------:R-:W-:Y:S01]  /*00c0*/  ULEA UR4, UR6, UR4, 0x18 ;  /* 0x0000000406047291 */ /* 0x000fe2000f8ec0ff */
[----:B-1----:R-:W-:-:S13]  /*00d0*/  ISETP.NE.AND P0, PT, R0, RZ, PT ;  /* 0x000000ff0000720c */ /* 0x002fda0003f05270 */
[----:B------:R-:W-:Y:S05]  /*00e0*/  @P0 BRA `(.L_x_1) ;  /* 0x00000000007c0947 */ /* 0x000fea0003800000 */
[----:B------:R-:W-:-:S13]  /*00f0*/  ELECT P0, URZ, PT ;  /* 0x0000000000ff782f */ /* 0x000fda0003800000 */
[----:B------:R-:W-:Y:S05]  /*0100*/  @!P0 BRA `(.L_x_2) ;  /* 0x0000000000848947 */ /* 0x000fea0003800000 */
[----:B------:R-:W-:Y:S01]  /*0110*/  UMOV UR5, 0x4 ;  /* 0x0000000400057882 */ /* 0x000fe20000000000 */
[----:B------:R-:W-:Y:S02]  /*0120*/  IMAD.MOV.U32 R4, RZ, RZ, 0x1 ;  /* 0x00000001ff047424 */ /* 0x000fe400078e00ff */
[----:B------:R-:W-:Y:S02]  /*0130*/  IMAD.MOV.U32 R5, RZ, RZ, 0xf ;  /* 0x0000000fff057424 */ /* 0x000fe400078e00ff */
[----:B------:R-:W-:Y:S04]  /*0140*/  DEPBAR.LE SB1, 0x36 ;  /* 0x00009d800000791a */ /* 0x000fe80000000000 */
[----:B------:R-:W1:Y:S02]  /*0150*/  UTCATOMSWS.FIND_AND_SET.ALIGN UP1, UR5, UR5 ;  /* 0x00000005000575e3 */ /* 0x000e640008020800 */
[----:B-1----:R-:W-:-:S04]  /*0160*/  PLOP3.LUT P0, PT, PT, PT, UP1, 0x80, 0x8 ;  /* 0x000000000008781c */ /* 0x002fc80003f0f018 */
[----:B------:R-:W-:-:S04]  /*0170*/  SEL R0, RZ, 0xffffffff, !P0 ;  /* 0xffffffffff007807 */ /* 0x000fc80004000000 */
[----:B------:R-:W-:Y:S01]  /*0180*/  ISETP.NE.AND P0, PT, R0, RZ, PT ;  /* 0x000000ff0000720c */ /* 0x000fe20003f05270 */
[----:B------:R-:W-:-:S12]  /*0190*/  IMAD.U32 R0, RZ, RZ, UR5 ;  /* 0x00000005ff007e24 */ /* 0x000fd8000f8e00ff */
[----:B------:R-:W-:Y:S05]  /*01a0*/  @P0 BRA `(.L_x_3) ;  /* 0x0000000000240947 */ /* 0x000fea0003800000 */
.L_x_4:
[----:B------:R-:W-:Y:S05]  /*01b0*/  NANOSLEEP 0x64 ;  /* 0x000000640000795d */ /* 0x000fea0003800000 */
[----:B------:R-:W-:-:S05]  /*01c0*/  UMOV UR5, 0x4 ;  /* 0x0000000400057882 */ /* 0x000fca0000000000 */
[----:B------:R-:W-:Y:S04]  /*01d0*/  DEPBAR.LE SB1, 0x36 ;  /* 0x00009d800000791a */ /* 0x000fe80000000000 */
[----:B------:R-:W1:Y:S02]  /*01e0*/  UTCATOMSWS.FIND_AND_SET.ALIGN UP1, UR5, UR5 ;  /* 0x00000005000575e3 */ /* 0x000e640008020800 */
[----:B-1----:R-:W-:-:S04]  /*01f0*/  PLOP3.LUT P0, PT, PT, PT, UP1, 0x80, 0x8 ;  /* 0x000000000008781c */ /* 0x002fc80003f0f018 */
[----:B------:R-:W-:-:S04]  /*0200*/  SEL R0, RZ, 0xffffffff, !P0 ;  /* 0xffffffffff007807 */ /* 0x000fc80004000000 */
[----:B------:R-:W-:Y:S01]  /*0210*/  ISETP.NE.AND P0, PT, R0, RZ, PT ;  /* 0x000000ff0000720c */ /* 0x000fe20003f05270 */
[----:B------:R-:W-:-:S12]  /*0220*/  IMAD.U32 R0, RZ, RZ, UR5 ;  /* 0x00000005ff007e24 */ /* 0x000fd8000f8e00ff */
[----:B------:R-:W-:Y:S05]  /*0230*/  @!P0 BRA `(.L_x_4) ;  /* 0xfffffffc00dc8947 */ /* 0x000fea000383ffff */
.L_x_3:
[C---:B------:R-:W-:Y:S01]  /*0240*/  VIADD R3, R0.reuse, 0x10 ;  /* 0x0000001000037836 */ /* 0x040fe20000000000 */
[----:B------:R-:W-:Y:S01]  /*0250*/  UMOV UR5, 0x50 ;  /* 0x0000005000057882 */ /* 0x000fe20000000000 */
[----:B------:R-:W-:Y:S01]  /*0260*/  SHF.L.U32 R2, R5, R0, RZ ;  /* 0x0000000005027219 */ /* 0x000fe200000006ff */
[----:B------:R-:W-:Y:S01]  /*0270*/  ULEA UR5, UR6, UR5, 0x18 ;  /* 0x0000000506057291 */ /* 0x000fe2000f8ec0ff */
[----:B------:R-:W-:Y:S01]  /*0280*/  IMAD.SHL.U32 R0, R0, 0x20, RZ ;  /* 0x0000002000007824 */ /* 0x000fe200078e00ff */
[----:B------:R-:W-:-:S04]  /*0290*/  SHF.L.U32 R3, R4, R3, RZ ;  /* 0x0000000304037219 */ /* 0x000fc800000006ff */
[----:B------:R-:W-:-:S05]  /*02a0*/  LOP3.LUT R2, R3, R2, RZ, 0xfc, !PT ;  /* 0x0000000203027212 */ /* 0x000fca00078efcff */
[----:B------:R1:W-:Y:S04]  /*02b0*/  ATOMS.OR RZ, [UR5], R2 ;  /* 0x00000002ffff798c */ /* 0x0003e8000b000005 */
[----:B------:R1:W-:Y:S01]  /*02c0*/  STS [UR4], R0 ;  /* 0x00000000ff007988 */ /* 0x0003e20008000804 */
[----:B------:R-:W-:Y:S05]  /*02d0*/  BRA `(.L_x_2) ;  /* 0x0000000000107947 */ /* 0x000fea0003800000 */
.L_x_1:
[----:B------:R-:W-:Y:S01]  /*02e0*/  IMAD.MOV.U32 R0, RZ, RZ, -0x1 ;  /* 0xffffffffff007424 */ /* 0x000fe200078e00ff */
[----:B------:R-:W-:-:S04]  /*02f0*/  MOV R2, 0x320 ;  /* 0x0000032000027802 */ /* 0x000fc80000000f00 */
[----:B------:R1:W-:Y:S03]  /*0300*/  STS [UR4], R0 ;  /* 0x00000000ff007988 */ /* 0x0003e60008000804 */
[----:B-1----:R-:W-:Y:S05]  /*0310*/  CALL.REL.NOINC `($__internal_1_$__cuda_sm10x_tcgen05_guardrail_trap_phase_invalid_during_alloc) ;  /* 0x0000020c00307944 */ /* 0x002fea0003c00000 */
.L_x_2:
[----:B------:R-:W-:Y:S05]  /*0320*/  WARPSYNC.ALL ;  /* 0x0000000000007948 */ /* 0x000fea0003800000 */
[----:B------:R-:W-:Y:S01]  /*0330*/  NOP ;  /* 0x0000000000007918 */ /* 0x000fe20000000000 */
.L_x_0:
[----:B------:R-:W2:Y:S01]  /*0340*/  LDC.64 R8, c[0x0][0x398] ;  /* 0x0000e600ff087b82 */ /* 0x000ea20000000a00 */
[----:B------:R-:W3:Y:S01]  /*0350*/  S2R R5, SR_CTAID.X ;  /* 0x0000000000057919 */ /* 0x000ee20000002500 */
[----:B------:R-:W-:Y:S01]  /*0360*/  UMOV UR6, 0x400 ;  /* 0x0000040000067882 */ /* 0x000fe20000000000 */
[----:B------:R-:W4:Y:S01]  /*0370*/  LDCU.64 UR10, c[0x0][0x3a8] ;  /* 0x00007500ff0a77ac */ /* 0x000f220008000a00 */
[----:B------:R-:W1:Y:S01]  /*0380*/  S2R R77, SR_TID.X ;  /* 0x00000000004d7919 */ /* 0x000e620000002100 */
[----:B------:R-:W1:Y:S03]  /*0390*/  LDCU UR8, c[0x0][0x3b0] ;  /* 0x00007600ff0877ac */ /* 0x000e660008000800 */
[----:B------:R-:W1:Y:S01]  /*03a0*/  S2UR UR5, SR_CgaCtaId ;  /* 0x00000000000579c3 */ /* 0x000e620000008800 */
[----:B------:R-:W1:Y:S01]  /*03b0*/  LDCU.128 UR16, c[0x0][0x380] ;  /* 0x00007000ff1077ac */ /* 0x000e620008000c00 */
[----:B------:R-:W1:Y:S02]  /*03c0*/  LDCU UR4, c[0x0][0x3a4] ;  /* 0x00007480ff0477ac */ /* 0x000e640008000800 */
[----:B-12---:R-:W-:Y:S01]  /*03d0*/  VIADD R0, R9, 0x7f ;  /* 0x0000007f09007836 */ /* 0x006fe20000000000 */
[----:B------:R-:W-:-:S04]  /*03e0*/  LOP3.LUT R235, RZ, R9, RZ, 0x33, !PT ;  /* 0x00000009ffeb7212 */ /* 0x000fc800078e33ff */
[----:B------:R-:W-:Y:S01]  /*03f0*/  SHF.R.S32.HI R3, RZ, 0x1f, R0 ;  /* 0x0000001fff037819 */ /* 0x000fe20000011400 */
[----:B------:R-:W-:-:S03]  /*0400*/  ULEA UR6, UR5, UR6, 0x18 ;  /* 0x0000000605067291 */ /* 0x000fc6000f8ec0ff */
[----:B------:R-:W-:Y:S01]  /*0410*/  LEA.HI R3, R3, R0, RZ, 0x7 ;  /* 0x0000000003037211 */ /* 0x000fe200078f38ff */
[----:B------:R-:W-:Y:S01]  /*0420*/  BAR.SYNC.DEFER_BLOCKING 0x0 ;  /* 0x0000000000007b1d */ /* 0x000fe20000010000 */
[----:B---3--:R-:W-:Y:S02]  /*0430*/  IABS R10, R5 ;  /* 0x00000005000a7213 */ /* 0x008fe40000000000 */
[----:B------:R-:W-:Y:S02]  /*0440*/  SHF.R.S32.HI R3, RZ, 0x7, R3 ;  /* 0x00000007ff037819 */ /* 0x000fe40000011403 */
[----:B------:R-:W-:Y:S02]  /*0450*/  LOP3.LUT R15, R77, 0x3f, RZ, 0xc0, !PT ;  /* 0x0000003f4d0f7812 */ /* 0x000fe400078ec0ff */
[----:B------:R-:W-:Y:S01]  /*0460*/  SHF.R.U32.HI R20, RZ, 0x5, R77 ;  /* 0x00000005ff147819 */ /* 0x000fe2000001164d */
[----:B------:R-:W-:-:S03]  /*0470*/  IMAD.SHL.U32 R4, R3, 0x4, RZ ;  /* 0x0000000403047824 */ /* 0x000fc600078e00ff */
[----:B------:R-:W-:Y:S02]  /*0480*/  R2UR UR14, R20 ;  /* 0x00000000140e72ca */ /* 0x000fe400000e0000 */
[-C--:B------:R-:W-:Y:S02]  /*0490*/  IABS R7, R4.reuse ;  /* 0x0000000400077213 */ /* 0x080fe40000000000 */
[----:B------:R-:W-:Y:S02]  /*04a0*/  IABS R12, R4 ;  /* 0x00000004000c7213 */ /* 0x000fe40000000000 */
[----:B------:R-:W1:Y:S01]  /*04b0*/  I2F.RP R0, R7 ;  /* 0x0000000700007306 */ /* 0x000e620000209400 */
[----:B------:R-:W2:Y:S07]  /*04c0*/  LDS R18, [UR6] ;  /* 0x00000006ff127984 */ /* 0x000eae0008000800 */
[----:B-1----:R-:W1:Y:S02]  /*04d0*/  MUFU.RCP R0, R0 ;  /* 0x0000000000007308 */ /* 0x002e640000001000 */
[----:B-1----:R-:W-:-:S02]  /*04e0*/  VIADD R2, R0, 0xffffffe ;  /* 0x0ffffffe00027836 */ /* 0x002fc40000000000 */
[----:B------:R-:W-:-:S04]  /*04f0*/  IMAD.MOV R0, RZ, RZ, -R12 ;  /* 0x000000ffff007224 */ /* 0x000fc800078e0a0c */
[----:B------:R1:W3:Y:S02]  /*0500*/  F2I.FTZ.U32.TRUNC.NTZ R3, R2 ;  /* 0x0000000200037305 */ /* 0x0002e4000021f000 */
[----:B-1----:R-:W-:Y:S01]  /*0510*/  IMAD.MOV.U32 R2, RZ, RZ, RZ ;  /* 0x000000ffff027224 */ /* 0x002fe200078e00ff */
[----:B--2---:R-:W-:Y:S01]  /*0520*/  R2UR UR7, R18 ;  /* 0x00000000120772ca */ /* 0x004fe200000e0000 */
[----:B---3--:R-:W-:-:S04]  /*0530*/  IMAD.MOV R6, RZ, RZ, -R3 ;  /* 0x000000ffff067224 */ /* 0x008fc800078e0a03 */
[----:B------:R-:W-:Y:S02]  /*0540*/  IMAD R11, R6, R7, RZ ;  /* 0x00000007060b7224 */ /* 0x000fe400078e02ff */
[----:B------:R-:W-:Y:S02]  /*0550*/  IMAD.MOV.U32 R6, RZ, RZ, R10 ;  /* 0x000000ffff067224 */ /* 0x000fe400078e000a */
[----:B------:R-:W-:Y:S01]  /*0560*/  IMAD.HI.U32 R3, R3, R11, R2 ;  /* 0x0000000b03037227 */ /* 0x000fe200078e0002 */
[----:B------:R-:W-:-:S05]  /*0570*/  IABS R11, R8 ;  /* 0x00000008000b7213 */ /* 0x000fca0000000000 */
[----:B------:R-:W-:-:S04]  /*0580*/  IMAD.HI.U32 R3, R3, R6, RZ ;  /* 0x0000000603037227 */ /* 0x000fc800078e00ff */
[----:B------:R-:W-:Y:S01]  /*0590*/  IMAD R0, R3, R0, R6 ;  /* 0x0000000003007224 */ /* 0x000fe200078e0206 */
[----:B------:R-:W-:Y:S04]  /*05a0*/  BAR.SYNC.DEFER_BLOCKING 0x0 ;  /* 0x0000000000007b1d */ /* 0x000fe80000010000 */
[----:B------:R-:W-:-:S13]  /*05b0*/  ISETP.GT.U32.AND P1, PT, R7, R0, PT ;  /* 0x000000000700720c */ /* 0x000fda0003f24070 */
[----:B------:R-:W-:Y:S02]  /*05c0*/  @!P1 IMAD.IADD R0, R0, 0x1, -R7 ;  /* 0x0000000100009824 */ /* 0x000fe400078e0a07 */
[----:B------:R-:W-:Y:S01]  /*05d0*/  @!P1 VIADD R3, R3, 0x1 ;  /* 0x0000000103039836 */ /* 0x000fe20000000000 */
[----:B------:R-:W-:Y:S02]  /*05e0*/  ISETP.NE.AND P1, PT, R4, RZ, PT ;  /* 0x000000ff0400720c */ /* 0x000fe40003f25270 */
[----:B------:R-:W-:Y:S02]  /*05f0*/  ISETP.GE.U32.AND P0, PT, R0, R7, PT ;  /* 0x000000070000720c */ /* 0x000fe40003f06070 */
[----:B------:R-:W-:-:S04]  /*0600*/  LOP3.LUT R0, R5, R4, RZ, 0x3c, !PT ;  /* 0x0000000405007212 */ /* 0x000fc800078e3cff */
[----:B------:R-:W-:Y:S01]  /*0610*/  ISETP.GE.AND P2, PT, R0, RZ, PT ;  /* 0x000000ff0000720c */ /* 0x000fe20003f46270 */
[----:B------:R-:W-:-:S06]  /*0620*/  VIADD R0, R8, 0x3f ;  /* 0x0000003f08007836 */ /* 0x000fcc0000000000 */
[----:B------:R-:W-:-:S04]  /*0630*/  @P0 VIADD R3, R3, 0x1 ;  /* 0x0000000103030836 */ /* 0x000fc80000000000 */
[----:B------:R-:W-:Y:S01]  /*0640*/  IMAD.MOV.U32 R2, RZ, RZ, R3 ;  /* 0x000000ffff027224 */ /* 0x000fe200078e0003 */
[----:B------:R-:W-:-:S03]  /*0650*/  SHF.R.S32.HI R3, RZ, 0x1f, R0 ;  /* 0x0000001fff037819 */ /* 0x000fc60000011400 */
[----:B------:R-:W-:Y:S01]  /*0660*/  @!P2 IMAD.MOV R2, RZ, RZ, -R2 ;  /* 0x000000ffff02a224 */ /* 0x000fe200078e0a02 */
[----:B------:R-:W-:Y:S02]  /*0670*/  @!P1 LOP3.LUT R2, RZ, R4, RZ, 0x33, !PT ;  /* 0x00000004ff029212 */ /* 0x000fe400078e33ff */
[----:B------:R-:W-:-:S03]  /*0680*/  LEA.HI R3, R3, R0, RZ, 0x6 ;  /* 0x0000000003037211 */ /* 0x000fc600078f30ff */
[----:B------:R-:W-:Y:S02]  /*0690*/  IMAD.SHL.U32 R12, R2, 0x4, RZ ;  /* 0x00000004020c7824 */ /* 0x000fe400078e00ff */
[----:B------:R-:W-:-:S03]  /*06a0*/  IMAD.MOV R2, RZ, RZ, -R2 ;  /* 0x000000ffff027224 */ /* 0x000fc600078e0a02 */
[----:B------:R-:W-:Y:S01]  /*06b0*/  LEA.HI.SX32 R3, R3, -R12, 0x1a ;  /* 0x8000000c03037211 */ /* 0x000fe200078fd2ff */
[----:B------:R-:W-:Y:S02]  /*06c0*/  IMAD R14, R4, R2, R5 ;  /* 0x00000002040e7224 */ /* 0x000fe400078e0205 */
[----:B------:R-:W-:Y:S01]  /*06d0*/  IMAD.MOV.U32 R2, RZ, RZ, RZ ;  /* 0x000000ffff027224 */ /* 0x000fe200078e00ff */
[----:B------:R-:W-:Y:S02]  /*06e0*/  VIMNMX R13, PT, PT, R3, 0x4, PT ;  /* 0x00000004030d7848 */ /* 0x000fe40003fe0100 */
[----:B------:R-:W-:Y:S02]  /*06f0*/  IABS R4, R14 ;  /* 0x0000000e00047213 */ /* 0x000fe40000000000 */
[-C--:B------:R-:W-:Y:S02]  /*0700*/  IABS R10, R13.reuse ;  /* 0x0000000d000a7213 */ /* 0x080fe40000000000 */
[----:B------:R-:W-:-:S02]  /*0710*/  IABS R6, R13 ;  /* 0x0000000d00067213 */ /* 0x000fc40000000000 */
[----:B------:R-:W1:Y:S08]  /*0720*/  I2F.RP R0, R10 ;  /* 0x0000000a00007306 */ /* 0x000e700000209400 */
[----:B-1----:R-:W1:Y:S02]  /*0730*/  MUFU.RCP R0, R0 ;  /* 0x0000000000007308 */ /* 0x002e640000001000 */
[----:B-1----:R-:W-:-:S06]  /*0740*/  VIADD R3, R0, 0xffffffe ;  /* 0x0ffffffe00037836 */ /* 0x002fcc0000000000 */
[----:B------:R-:W1:Y:S02]  /*0750*/  F2I.FTZ.U32.TRUNC.NTZ R3, R3 ;  /* 0x0000000300037305 */ /* 0x000e64000021f000 */
[----:B-1----:R-:W-:-:S04]  /*0760*/  IMAD.MOV R7, RZ, RZ, -R3 ;  /* 0x000000ffff077224 */ /* 0x002fc800078e0a03 */
[----:B------:R-:W-:-:S04]  /*0770*/  IMAD R5, R7, R10, RZ ;  /* 0x0000000a07057224 */ /* 0x000fc800078e02ff */
[----:B------:R-:W-:Y:S01]  /*0780*/  IMAD.HI.U32 R2, R3, R5, R2 ;  /* 0x0000000503027227 */ /* 0x000fe200078e0002 */
[----:B------:R-:W-:-:S03]  /*0790*/  IABS R5, R9 ;  /* 0x0000000900057213 */ /* 0x000fc60000000000 */
[----:B------:R-:W-:Y:S02]  /*07a0*/  IMAD.MOV.U32 R3, RZ, RZ, R4 ;  /* 0x000000ffff037224 */ /* 0x000fe400078e0004 */
[----:B------:R-:W-:Y:S02]  /*07b0*/  IMAD.MOV R4, RZ, RZ, -R6 ;  /* 0x000000ffff047224 */ /* 0x000fe400078e0a06 */
[----:B------:R-:W-:Y:S01]  /*07c0*/  IMAD.HI.U32 R0, R2, R3, RZ ;  /* 0x0000000302007227 */ /* 0x000fe200078e00ff */
[----:B------:R-:W1:Y:S03]  /*07d0*/  I2F.RP R6, R11 ;  /* 0x0000000b00067306 */ /* 0x000e660000209400 */
[----:B------:R-:W-:Y:S02]  /*07e0*/  IMAD R3, R0, R4, R3 ;  /* 0x0000000400037224 */ /* 0x000fe400078e0203 */
[----:B------:R-:W-:-:S03]  /*07f0*/  IMAD.MOV.U32 R2, RZ, RZ, R5 ;  /* 0x000000ffff027224 */ /* 0x000fc600078e0005 */
[----:B------:R-:W-:Y:S01]  /*0800*/  ISETP.GT.U32.AND P1, PT, R10, R3, PT ;  /* 0x000000030a00720c */ /* 0x000fe20003f24070 */
[----:B------:R-:W2:Y:S08]  /*0810*/  I2F.RP R7, R2 ;  /* 0x0000000200077306 */ /* 0x000eb00000209400 */
[----:B-1----:R-:W1:Y:S04]  /*0820*/  MUFU.RCP R6, R6 ;  /* 0x0000000600067308 */ /* 0x002e680000001000 */
[----:B------:R-:W-:-:S02]  /*0830*/  @!P1 IMAD.IADD R3, R3, 0x1, -R10 ;  /* 0x0000000103039824 */ /* 0x000fc400078e0a0a */
[----:B------:R-:W-:Y:S01]  /*0840*/  @!P1 VIADD R0, R0, 0x1 ;  /* 0x0000000100009836 */ /* 0x000fe20000000000 */
[----:B------:R-:W-:Y:S01]  /*0850*/  ISETP.NE.AND P1, PT, R13, RZ, PT ;  /* 0x000000ff0d00720c */ /* 0x000fe20003f25270 */
[----:B--2---:R-:W2:Y:S01]  /*0860*/  MUFU.RCP R7, R7 ;  /* 0x0000000700077308 */ /* 0x004ea20000001000 */
[----:B------:R-:W-:Y:S02]  /*0870*/  ISETP.GE.U32.AND P0, PT, R3, R10, PT ;  /* 0x0000000a0300720c */ /* 0x000fe40003f06070 */
[----:B------:R-:W-:-:S04]  /*0880*/  LOP3.LUT R3, R14, R13, RZ, 0x3c, !PT ;  /* 0x0000000d0e037212 */ /* 0x000fc800078e3cff */
[----:B------:R-:W-:Y:S01]  /*0890*/  ISETP.GE.AND P2, PT, R3, RZ, PT ;  /* 0x000000ff0300720c */ /* 0x000fe20003f46270 */
[----:B-1----:R-:W-:-:S04]  /*08a0*/  VIADD R4, R6, 0xffffffe ;  /* 0x0ffffffe06047836 */ /* 0x002fc80000000000 */
[----:B------:R1:W3:Y:S02]  /*08b0*/  F2I.FTZ.U32.TRUNC.NTZ R5, R4 ;  /* 0x0000000400057305 */ /* 0x0002e4000021f000 */
[----:B------:R-:W-:Y:S02]  /*08c0*/  @P0 VIADD R0, R0, 0x1 ;  /* 0x0000000100000836 */ /* 0x000fe40000000000 */
[----:B--2---:R-:W-:Y:S02]  /*08d0*/  VIADD R7, R7, 0xffffffe ;  /* 0x0ffffffe07077836 */ /* 0x004fe40000000000 */
[----:B------:R-:W-:Y:S02]  /*08e0*/  IMAD.MOV.U32 R6, RZ, RZ, R0 ;  /* 0x000000ffff067224 */ /* 0x000fe400078e0000 */
[----:B-1----:R-:W-:Y:S02]  /*08f0*/  IMAD.MOV.U32 R4, RZ, RZ, RZ ;  /* 0x000000ffff047224 */ /* 0x002fe400078e00ff */
[----:B------:R-:W1:Y:S01]  /*0900*/  F2I.FTZ.U32.TRUNC.NTZ R7, R7 ;  /* 0x0000000700077305 */ /* 0x000e62000021f000 */
[----:B------:R-:W-:Y:S01]  /*0910*/  @!P2 IMAD.MOV R6, RZ, RZ, -R6 ;  /* 0x000000ffff06a224 */ /* 0x000fe200078e0a06 */
[----:B------:R-:W-:Y:S01]  /*0920*/  @!P1 LOP3.LUT R6, RZ, R13, RZ, 0x33, !PT ;  /* 0x0000000dff069212 */ /* 0x000fe200078e33ff */
[----:B---3--:R-:W-:-:S04]  /*0930*/  IMAD.MOV R10, RZ, RZ, -R5 ;  /* 0x000000ffff0a7224 */ /* 0x008fc800078e0a05 */
[----:B------:R-:W-:Y:S02]  /*0940*/  IMAD.MOV R0, RZ, RZ, -R6 ;  /* 0x000000ffff007224 */ /* 0x000fe400078e0a06 */
[----:B------:R-:W-:Y:S02]  /*0950*/  IMAD R3, R10, R11, RZ ;  /* 0x0000000b0a037224 */ /* 0x000fe400078e02ff */
[----:B------:R-:W-:Y:S02]  /*0960*/  IMAD R0, R13, R0, R14 ;  /* 0x000000000d007224 */ /* 0x000fe400078e020e */
[----:B------:R-:W-:-:S04]  /*0970*/  IMAD.HI.U32 R5, R5, R3, R4 ;  /* 0x0000000305057227 */ /* 0x000fc800078e0004 */
[----:B------:R-:W-:Y:S02]  /*0980*/  IMAD.IADD R3, R12, 0x1, R0 ;  /* 0x000000010c037824 */ /* 0x000fe400078e0200 */
[----:B------:R-:W-:Y:S02]  /*0990*/  IMAD.SHL.U32 R0, R6, 0x80, RZ ;  /* 0x0000008006007824 */ /* 0x000fe400078e00ff */
[----:B------:R-:W-:Y:S02]  /*09a0*/  IMAD R51, R3, 0x40, R15 ;  /* 0x0000004003337824 */ /* 0x000fe400078e020f */
[----:B-1----:R-:W-:Y:S02]  /*09b0*/  IMAD.MOV R13, RZ, RZ, -R7 ;  /* 0x000000ffff0d7224 */ /* 0x002fe400078e0a07 */
[C---:B------:R-:W-:Y:S01]  /*09c0*/  VIADD R15, R0.reuse, 0x1 ;  /* 0x00000001000f7836 */ /* 0x040fe20000000000 */
[----:B------:R-:W-:Y:S01]  /*09d0*/  IABS R10, R51 ;  /* 0x00000033000a7213 */ /* 0x000fe20000000000 */
[----:B------:R-:W-:Y:S01]  /*09e0*/  IMAD.MOV.U32 R6, RZ, RZ, RZ ;  /* 0x000000ffff067224 */ /* 0x000fe200078e00ff */
[----:B------:R-:W-:Y:S01]  /*09f0*/  STL [R1+0x53c], R51 ;  /* 0x00053c3301007387 */ /* 0x000fe20000100800 */
[----:B------:R-:W-:Y:S01]  /*0a00*/  VIADD R16, R0, 0x7f ;  /* 0x0000007f00107836 */ /* 0x000fe20000000000 */
[----:B------:R-:W-:Y:S01]  /*0a10*/  IABS R12, R15 ;  /* 0x0000000f000c7213 */ /* 0x000fe20000000000 */
[----:B------:R-:W-:-:S02]  /*0a20*/  IMAD R3, R13, R2, RZ ;  /* 0x000000020d037224 */ /* 0x000fc400078e02ff */
[----:B------:R-:W-:Y:S01]  /*0a30*/  IMAD.HI.U32 R5, R5, R10, RZ ;  /* 0x0000000a05057227 */ /* 0x000fe200078e00ff */
[----:B------:R-:W-:Y:S02]  /*0a40*/  IABS R13, R16 ;  /* 0x00000010000d7213 */ /* 0x000fe40000000000 */
[----:B------:R-:W-:Y:S01]  /*0a50*/  ISETP.GE.AND P3, PT, R16, RZ, PT ;  /* 0x000000ff1000720c */ /* 0x000fe20003f66270 */
[----:B------:R-:W-:-:S04]  /*0a60*/  IMAD.HI.U32 R4, R7, R3, R6 ;  /* 0x0000000307047227 */ /* 0x000fc800078e0006 */
[----:B------:R-:W-:Y:S02]  /*0a70*/  IMAD.MOV R5, RZ, RZ, -R5 ;  /* 0x000000ffff057224 */ /* 0x000fe400078e0a05 */
[----:B------:R-:W-:Y:S02]  /*0a80*/  IMAD.MOV.U32 R7, RZ, RZ, R12 ;  /* 0x000000ffff077224 */ /* 0x000fe400078e000c */
[----:B------:R-:W-:Y:S02]  /*0a90*/  IMAD R10, R11, R5, R10 ;  /* 0x000000050b0a7224 */ /* 0x000fe400078e020a */
[----:B------:R-:W-:-:S03]  /*0aa0*/  IMAD.HI.U32 R6, R4, R13, RZ ;  /* 0x0000000d04067227 */ /* 0x000fc600078e00ff */
[----:B------:R-:W-:Y:S01]  /*0ab0*/  ISETP.GT.U32.AND P0, PT, R11, R10, PT ;  /* 0x0000000a0b00720c */ /* 0x000fe20003f04070 */
[----:B------:R-:W-:-:S04]  /*0ac0*/  IMAD.HI.U32 R3, R4, R7, RZ ;  /* 0x0000000704037227 */ /* 0x000fc800078e00ff */
[----:B------:R-:W-:Y:S02]  /*0ad0*/  IMAD.MOV R6, RZ, RZ, -R6 ;  /* 0x000000ffff067224 */ /* 0x000fe400078e0a06 */
[----:B------:R-:W-:Y:S02]  /*0ae0*/  IMAD.MOV R3, RZ, RZ, -R3 ;  /* 0x000000ffff037224 */ /* 0x000fe400078e0a03 */
[C---:B------:R-:W-:Y:S02]  /*0af0*/  IMAD.SHL.U32 R5, R77.reuse, 0x10, RZ ;  /* 0x000000104d057824 */ /* 0x040fe400078e00ff */
[C---:B------:R-:W-:Y:S02]  /*0b00*/  IMAD R12, R2.reuse, R6, R13 ;  /* 0x00000006020c7224 */ /* 0x040fe400078e020d */
[----:B------:R-:W-:Y:S01]  /*0b10*/  IMAD R14, R2, R3, R7 ;  /* 0x00000003020e7224 */ /* 0x000fe200078e0207 */
[----:B------:R-:W-:Y:S01]  /*0b20*/  LOP3.LUT R3, R77, 0x40, RZ, 0xc0, !PT ;  /* 0x000000404d037812 */ /* 0x000fe200078ec0ff */
[C---:B------:R-:W-:Y:S01]  /*0b30*/  VIADD R17, R0.reuse, 0x2 ;  /* 0x0000000200117836 */ /* 0x040fe20000000000 */
[----:B------:R-:W-:Y:S01]  /*0b40*/  LOP3.LUT R6, R5, 0x70, RZ, 0xc0, !PT ;  /* 0x0000007005067812 */ /* 0x000fe200078ec0ff */
[----:B------:R-:W-:Y:S01]  /*0b50*/  VIADD R19, R0, 0x3 ;  /* 0x0000000300137836 */ /* 0x000fe20000000000 */
[----:B------:R-:W-:Y:S01]  /*0b60*/  ISETP.GT.U32.AND P2, PT, R2, R12, PT ;  /* 0x0000000c0200720c */ /* 0x000fe20003f44070 */
[----:B------:R-:W-:Y:S01]  /*0b70*/  @!P0 IMAD.IADD R10, R10, 0x1, -R11 ;  /* 0x000000010a0a8824 */ /* 0x000fe200078e0a0b */
[----:B------:R-:W-:Y:S01]  /*0b80*/  LEA.HI R3, R3, R6, RZ, 0x1c ;  /* 0x0000000603037211 */ /* 0x000fe200078fe0ff */
[C---:B------:R-:W-:Y:S01]  /*0b90*/  VIADD R6, R0.reuse, 0x6 ;  /* 0x0000000600067836 */ /* 0x040fe20000000000 */
[----:B------:R-:W-:Y:S01]  /*0ba0*/  IABS R7, R17 ;  /* 0x0000001100077213 */ /* 0x000fe20000000000 */
[----:B------:R-:W-:Y:S01]  /*0bb0*/  VIADD R21, R0, 0xd ;  /* 0x0000000d00157836 */ /* 0x000fe20000000000 */
[----:B------:R-:W-:Y:S01]  /*0bc0*/  ISETP.GT.U32.AND P1, PT, R2, R14, PT ;  /* 0x0000000e0200720c */ /* 0x000fe20003f24070 */
[----:B------:R1:W-:Y:S01]  /*0bd0*/  STL [R1+0x270], R3 ;  /* 0x0002700301007387 */ /* 0x0003e20000100800 */
[----:B------:R-:W-:Y:S01]  /*0be0*/  IABS R13, R19 ;  /* 0x00000013000d7213 */ /* 0x000fe20000000000 */
[C---:B------:R-:W-:Y:S01]  /*0bf0*/  VIADD R22, R0.reuse, 0x4f ;  /* 0x0000004f00167836 */ /* 0x040fe20000000000 */
[----:B------:R-:W-:Y:S01]  /*0c00*/  ISETP.GT.U32.AND P5, PT, R11, R10, PT ;  /* 0x0000000a0b00720c */ /* 0x000fe20003fa4070 */
[----:B------:R-:W-:Y:S01]  /*0c10*/  VIADD R27, R0, 0x74 ;  /* 0x00000074001b7836 */ /* 0x000fe20000000000 */
[----:B------:R-:W-:Y:S01]  /*0c20*/  ISETP.GE.AND P6, PT, R17, RZ, PT ;  /* 0x000000ff1100720c */ /* 0x000fe20003fc6270 */
[----:B------:R-:W-:-:S04]  /*0c30*/  IMAD.HI.U32 R5, R4, R13, RZ ;  /* 0x0000000d04057227 */ /* 0x000fc800078e00ff */
[----:B-1----:R-:W-:-:S04]  /*0c40*/  IMAD.HI.U32 R3, R4, R7, RZ ;  /* 0x0000000704037227 */ /* 0x002fc800078e00ff */
[----:B------:R-:W-:Y:S02]  /*0c50*/  IMAD.MOV R3, RZ, RZ, -R3 ;  /* 0x000000ffff037224 */ /* 0x000fe400078e0a03 */
[----:B------:R-:W-:Y:S02]  /*0c60*/  IMAD.MOV R5, RZ, RZ, -R5 ;  /* 0x000000ffff057224 */ /* 0x000fe400078e0a05 */
[----:B------:R-:W-:Y:S02]  /*0c70*/  IMAD R16, R2, R3, R7 ;  /* 0x0000000302107224 */ /* 0x000fe400078e0207 */
[--C-:B------:R-:W-:Y:S02]  /*0c80*/  @!P2 IMAD.IADD R12, R12, 0x1, -R2.reuse ;  /* 0x000000010c0ca824 */ /* 0x100fe400078e0a02 */
[--C-:B------:R-:W-:Y:S01]  /*0c90*/  @!P1 IMAD.IADD R14, R14, 0x1, -R2.reuse ;  /* 0x000000010e0e9824 */ /* 0x100fe200078e0a02 */
[C---:B------:R-:W-:Y:S01]  /*0ca0*/  ISETP.GT.U32.AND P2, PT, R2.reuse, R16, PT ;  /* 0x000000100200720c */ /* 0x040fe20003f44070 */
[C---:B------:R-:W-:Y:S01]  /*0cb0*/  IMAD R18, R2.reuse, R5, R13 ;  /* 0x0000000502127224 */ /* 0x040fe200078e020d */
[----:B------:R-:W-:Y:S01]  /*0cc0*/  ISETP.GT.U32.AND P0, PT, R2, R12, PT ;  /* 0x0000000c0200720c */ /* 0x000fe20003f04070 */
[----:B------:R-:W-:Y:S01]  /*0cd0*/  @!P5 IMAD.IADD R10, R10, 0x1, -R11 ;  /* 0x000000010a0ad824 */ /* 0x000fe200078e0a0b */
[----:B------:R-:W-:Y:S01]  /*0ce0*/  ISETP.GT.U32.AND P4, PT, R2, R14, PT ;  /* 0x0000000e0200720c */ /* 0x000fe20003f84070 */
[----:B------:R-:W-:Y:S01]  /*0cf0*/  VIADD R3, R0, 0x4 ;  /* 0x0000000400037836 */ /* 0x000fe20000000000 */
[----:B------:R-:W-:Y:S01]  /*0d00*/  ISETP.GT.U32.AND P5, PT, R2, R18, PT ;  /* 0x000000120200720c */ /* 0x000fe20003fa4070 */
[C---:B------:R-:W-:Y:S01]  /*0d10*/  VIADD R5, R0.reuse, 0x5 ;  /* 0x0000000500057836 */ /* 0x040fe20000000000 */
[----:B------:R-:W-:Y:S01]  /*0d20*/  ISETP.GE.AND P1, PT, R15, RZ, PT ;  /* 0x000000ff0f00720c */ /* 0x000fe20003f26270 */
[C---:B------:R-:W-:Y:S01]  /*0d30*/  VIADD R15, R0.reuse, 0x9 ;  /* 0x00000009000f7836 */ /* 0x040fe20000000000 */
[----:B------:R-:W-:Y:S01]  /*0d40*/  IABS R7, R3 ;  /* 0x0000000300077213 */ /* 0x000fe20000000000 */
[----:B------:R-:W-:Y:S01]  /*0d50*/  VIADD R17, R0, 0xb ;  /* 0x0000000b00117836 */ /* 0x000fe20000000000 */
[----:B------:R-:W-:Y:S01]  /*0d60*/  IABS R11, R5 ;  /* 0x00000005000b7213 */ /* 0x000fe20000000000 */
[--C-:B------:R-:W-:Y:S01]  /*0d70*/  @!P2 IMAD.IADD R16, R16, 0x1, -R2.reuse ;  /* 0x000000011010a824 */ /* 0x100fe200078e0a02 */
[----:B------:R-:W-:Y:S01]  /*0d80*/  ISETP.GE.AND P2, PT, R5, RZ, PT ;  /* 0x000000ff0500720c */ /* 0x000fe20003f46270 */
[--C-:B------:R-:W-:Y:S01]  /*0d90*/  @!P0 IMAD.IADD R12, R12, 0x1, -R2.reuse ;  /* 0x000000010c0c8824 */ /* 0x100fe200078e0a02 */
[----:B------:R-:W-:Y:S01]  /*0da0*/  ISETP.GE.AND P0, PT, R19, RZ, PT ;  /* 0x000000ff1300720c */ /* 0x000fe20003f06270 */
[--C-:B------:R-:W-:Y:S01]  /*0db0*/  @!P4 IMAD.IADD R14, R14, 0x1, -R2.reuse ;  /* 0x000000010e0ec824 */ /* 0x100fe200078e0a02 */
[----:B------:R-:W-:Y:S01]  /*0dc0*/  ISETP.GE.AND P4, PT, R3, RZ, PT ;  /* 0x000000ff0300720c */ /* 0x000fe20003f86270 */
[----:B------:R-:W-:Y:S01]  /*0dd0*/  @!P5 IMAD.IADD R18, R18, 0x1, -R2 ;  /* 0x000000011212d824 */ /* 0x000fe200078e0a02 */
[----:B------:R-:W-:Y:S01]  /*0de0*/  ISETP.GT.U32.AND P5, PT, R2, R16, PT ;  /* 0x000000100200720c */ /* 0x000fe20003fa4070 */
[----:B------:R-:W-:Y:S01]  /*0df0*/  IMAD.HI.U32 R3, R4, R7, RZ ;  /* 0x0000000704037227 */ /* 0x000fe200078e00ff */
[----:B------:R-:W-:-:S03]  /*0e00*/  IABS R13, R15 ;  /* 0x0000000f000d7213 */ /* 0x000fc60000000000 */
[----:B------:R-:W-:Y:S02]  /*0e10*/  IMAD.MOV R3, RZ, RZ, -R3 ;  /* 0x000000ffff037224 */ /* 0x000fe400078e0a03 */
[----:B------:R-:W-:-:S04]  /*0e20*/  IMAD.HI.U32 R5, R4, R11, RZ ;  /* 0x0000000b04057227 */ /* 0x000fc800078e00ff */
[C---:B------:R-:W-:Y:S02]  /*0e30*/  IMAD R20, R2.reuse, R3, R7 ;  /* 0x0000000302147224 */ /* 0x040fe400078e0207 */
[----:B------:R-:W-:Y:S01]  /*0e40*/  @!P3 IMAD.MOV R12, RZ, RZ, -R12 ;  /* 0x000000ffff0cb224 */ /* 0x000fe200078e0a0c */
[----:B------:R-:W-:Y:S01]  /*0e50*/  ISETP.GT.U32.AND P3, PT, R2, R18, PT ;  /* 0x000000120200720c */ /* 0x000fe20003f64070 */
[----:B------:R-:W-:Y:S01]  /*0e60*/  @!P5 IMAD.IADD R16, R16, 0x1, -R2 ;  /* 0x000000011010d824 */ /* 0x000fe200078e0a02 */
[----:B------:R-:W-:Y:S01]  /*0e70*/  ISETP.GT.U32.AND P5, PT, R2, R20, PT ;  /* 0x000000140200720c */ /* 0x000fe20003fa4070 */
[----:B------:R-:W-:Y:S02]  /*0e80*/  IMAD.MOV R5, RZ, RZ, -R5 ;  /* 0x000000ffff057224 */ /* 0x000fe400078e0a05 */
[----:B------:R-:W-:Y:S01]  /*0e90*/  @!P1 IMAD.MOV R14, RZ, RZ, -R14 ;  /* 0x000000ffff0e9224 */ /* 0x000fe200078e0a0e */
[----:B------:R-:W-:Y:S01]  /*0ea0*/  ISETP.GE.AND P1, PT, R6, RZ, PT ;  /* 0x000000ff0600720c */ /* 0x000fe20003f26270 */
[----:B------:R-:W-:Y:S01]  /*0eb0*/  IMAD R26, R2, R5, R11 ;  /* 0x00000005021a7224 */ /* 0x000fe200078e020b */
[----:B------:R-:W-:Y:S01]  /*0ec0*/  IABS R6, R6 ;  /* 0x0000000600067213 */ /* 0x000fe20000000000 */
[----:B------:R-:W-:-:S02]  /*0ed0*/  VIADD R3, R0, 0x7 ;  /* 0x0000000700037836 */ /* 0x000fc40000000000 */
[----:B------:R-:W-:Y:S01]  /*0ee0*/  @!P6 IMAD.MOV R16, RZ, RZ, -R16 ;  /* 0x000000ffff10e224 */ /* 0x000fe200078e0a10 */
[----:B------:R-:W-:Y:S01]  /*0ef0*/  ISETP.GT.U32.AND P6, PT, R2, R26, PT ;  /* 0x0000001a0200720c */ /* 0x000fe20003fc4070 */
[----:B------:R-:W-:Y:S01]  /*0f00*/  IMAD.MOV.U32 R5, RZ, RZ, R6 ;  /* 0x000000ffff057224 */ /* 0x000fe200078e0006 */
[----:B------:R-:W-:Y:S01]  /*0f10*/  IABS R7, R3 ;  /* 0x0000000300077213 */ /* 0x000fe20000000000 */
[--C-:B------:R-:W-:Y:S01]  /*0f20*/  @!P3 IMAD.IADD R18, R18, 0x1, -R2.reuse ;  /* 0x000000011212b824 */ /* 0x100fe200078e0a02 */
[----:B------:R-:W-:Y:S01]  /*0f30*/  ISETP.GE.AND P3, PT, R3, RZ, PT ;  /* 0x000000ff0300720c */ /* 0x000fe20003f66270 */
[----:B------:R-:W-:Y:S02]  /*0f40*/  @!P5 IMAD.IADD R20, R20, 0x1, -R2 ;  /* 0x000000011414d824 */ /* 0x000fe400078e0a02 */
[----:B------:R-:W-:-:S03]  /*0f50*/  IMAD.HI.U32 R3, R4, R5, RZ ;  /* 0x0000000504037227 */ /* 0x000fc600078e00ff */
[----:B------:R-:W-:Y:S01]  /*0f60*/  ISETP.GT.U32.AND P5, PT, R2, R20, PT ;  /* 0x000000140200720c */ /* 0x000fe20003fa4070 */
[----:B------:R-:W-:Y:S02]  /*0f70*/  VIADD R6, R0, 0x8 ;  /* 0x0000000800067836 */ /* 0x000fe40000000000 */
[----:B------:R-:W-:Y:S02]  /*0f80*/  IMAD.MOV R36, RZ, RZ, -R3 ;  /* 0x000000ffff247224 */ /* 0x000fe400078e0a03 */
[----:B------:R-:W-:Y:S01]  /*0f90*/  IMAD.HI.U32 R3, R4, R7, RZ ;  /* 0x0000000704037227 */ /* 0x000fe200078e00ff */
[----:B------:R-:W-:-:S03]  /*0fa0*/  IABS R11, R6 ;  /* 0x00000006000b7213 */ /* 0x000fc60000000000 */
[----:B------:R-:W-:Y:S02]  /*0fb0*/  @!P6 IMAD.IADD R26, R26, 0x1, -R2 ;  /* 0x000000011a1ae824 */ /* 0x000fe400078e0a02 */
[----:B------:R-:W-:Y:S02]  /*0fc0*/  IMAD.MOV R3, RZ, RZ, -R3 ;  /* 0x000000ffff037224 */ /* 0x000fe400078e0a03 */
[C---:B------:R-:W-:Y:S01]  /*0fd0*/  IMAD R36, R2.reuse, R36, R5 ;  /* 0x0000002402247224 */ /* 0x040fe200078e0205 */
[C---:B------:R-:W-:Y:S01]  /*0fe0*/  ISETP.GT.U32.AND P6, PT, R2.reuse, R26, PT ;  /* 0x0000001a0200720c */ /* 0x040fe20003fc4070 */
[----:B------:R-:W-:Y:S02]  /*0ff0*/  IMAD R42, R2, R3, R7 ;  /* 0x00000003022a7224 */ /* 0x000fe400078e0207 */
[----:B------:R-:W-:-:S04]  /*1000*/  IMAD.HI.U32 R3, R4, R11, RZ ;  /* 0x0000000b04037227 */ /* 0x000fc800078e00ff */
[----:B------:R-:W-:Y:S01]  /*1010*/  @!P5 IMAD.IADD R20, R20, 0x1, -R2 ;  /* 0x000000011414d824 */ /* 0x000fe200078e0a02 */
[----:B------:R-:W-:Y:S01]  /*1020*/  ISETP.GT.U32.AND P5, PT, R2, R36, PT ;  /* 0x000000240200720c */ /* 0x000fe20003fa4070 */
[----:B------:R-:W-:-:S04]  /*1030*/  IMAD.HI.U32 R5, R4, R13, RZ ;  /* 0x0000000d04057227 */ /* 0x000fc800078e00ff */
[----:B------:R-:W-:Y:S02]  /*1040*/  IMAD.MOV R3, RZ, RZ, -R3 ;  /* 0x000000ffff037224 */ /* 0x000fe400078e0a03 */
[----:B------:R-:W-:Y:S02]  /*1050*/  IMAD.MOV R5, RZ, RZ, -R5 ;  /* 0x000000ffff057224 */ /* 0x000fe400078e0a05 */
[----:B------:R-:W-:Y:S01]  /*1060*/  IMAD R40, R2, R3, R11 ;  /* 0x0000000302287224 */ /* 0x000fe200078e020b */
[----:B------:R-:W-:Y:S01]  /*1070*/  IABS R11, R21 ;  /* 0x00000015000b7213 */ /* 0x000fe20000000000 */
[----:B------:R-:W-:Y:S01]  /*1080*/  @!P0 IMAD.MOV R18, RZ, RZ, -R18 ;  /* 0x000000ffff128224 */ /* 0x000fe200078e0a12 */
[----:B------:R-:W-:Y:S01]  /*1090*/  ISETP.GE.AND P0, PT, R6, RZ, PT ;  /* 0x000000ff0600720c */ /* 0x000fe20003f06270 */
[----:B------:R-:W-:Y:S01]  /*10a0*/  IMAD R38, R2, R5, R13 ;  /* 0x0000000502267224 */ /* 0x000fe200078e020d */
[----:B------:R-:W-:Y:S01]  /*10b0*/  IABS R5, R17 ;  /* 0x0000001100057213 */ /* 0x000fe20000000000 */
[----:B------:R-:W-:Y:S01]  /*10c0*/  @!P6 IMAD.IADD R26, R26, 0x1, -R2 ;  /* 0x000000011a1ae824 */ /* 0x000fe200078e0a02 */
[----:B------:R-:W-:Y:S01]  /*10d0*/  ISETP.GT.U32.AND P6, PT, R2, R40, PT ;  /* 0x000000280200720c */ /* 0x000fe20003fc4070 */
[----:B------:R-:W-:-:S02]  /*10e0*/  VIADD R6, R0, 0xa ;  /* 0x0000000a00067836 */ /* 0x000fc40000000000 */
[----:B------:R-:W-:Y:S01]  /*10f0*/  @!P5 IMAD.IADD R36, R36, 0x1, -R2 ;  /* 0x000000012424d824 */ /* 0x000fe200078e0a02 */
[----:B------:R-:W-:Y:S01]  /*1100*/  ISETP.GT.U32.AND P5, PT, R2, R38, PT ;  /* 0x000000260200720c */ /* 0x000fe20003fa4070 */
[----:B------:R-:W-:Y:S01]  /*1110*/  @!P4 IMAD.MOV R20, RZ, RZ, -R20 ;  /* 0x000000ffff14c224 */ /* 0x000fe200078e0a14 */
[----:B------:R-:W-:Y:S01]  /*1120*/  IABS R7, R6 ;  /* 0x0000000600077213 */ /* 0x000fe20000000000 */
[----:B------:R-:W-:Y:S01]  /*1130*/  VIADD R19, R0, 0xc ;  /* 0x0000000c00137836 */ /* 0x000fe20000000000 */
[----:B------:R-:W-:Y:S01]  /*1140*/  ISETP.GT.U32.AND P4, PT, R2, R42, PT ;  /* 0x0000002a0200720c */ /* 0x000fe20003f84070 */
[----:B------:R-:W-:Y:S02]  /*1150*/  @!P2 IMAD.MOV R26, RZ, RZ, -R26 ;  /* 0x000000ffff1aa224 */ /* 0x000fe400078e0a1a */
[----:B------:R-:W-:-:S04]  /*1160*/  IMAD.HI.U32 R3, R4, R7, RZ ;  /* 0x0000000704037227 */ /* 0x000fc800078e00ff */
[--C-:B------:R-:W-:Y:S02]  /*1170*/  @!P6 IMAD.IADD R40, R40, 0x1, -R2.reuse ;  /* 0x000000012828e824 */ /* 0x100fe400078e0a02 */
[----:B------:R-:W-:Y:S02]  /*1180*/  IMAD.MOV R3, RZ, RZ, -R3 ;  /* 0x000000ffff037224 */ /* 0x000fe400078e0a03 */
[----:B------:R-:W-:Y:S01]  /*1190*/  @!P5 IMAD.IADD R38, R38, 0x1, -R2 ;  /* 0x000000012626d824 */ /* 0x000fe200078e0a02 */
[C---:B------:R-:W-:Y:S01]  /*11a0*/  ISETP.GT.U32.AND P5, PT, R2.reuse, R40, PT ;  /* 0x000000280200720c */ /* 0x040fe20003fa4070 */
[----:B------:R-:W-:Y:S01]  /*11b0*/  IMAD R198, R2, R3, R7 ;  /* 0x0000000302c67224 */ /* 0x000fe200078e0207 */
[----:B------:R-:W-:Y:S01]  /*11c0*/  IABS R7, R19 ;  /* 0x0000001300077213 */ /* 0x000fe20000000000 */
[----:B------:R-:W-:Y:S01]  /*11d0*/  IMAD.HI.U32 R3, R4, R5, RZ ;  /* 0x0000000504037227 */ /* 0x000fe200078e00ff */
[----:B------:R-:W-:-:S03]  /*11e0*/  ISETP.GT.U32.AND P2, PT, R2, R38, PT ;  /* 0x000000260200720c */ /* 0x000fc60003f44070 */
[--C-:B------:R-:W-:Y:S01]  /*11f0*/  @!P4 IMAD.IADD R42, R42, 0x1, -R2.reuse ;  /* 0x000000012a2ac824 */ /* 0x100fe200078e0a02 */
[----:B------:R-:W-:Y:S01]  /*1200*/  ISETP.GT.U32.AND P4, PT, R2, R36, PT ;  /* 0x000000240200720c */ /* 0x000fe20003f84070 */
[----:B------:R-:W-:Y:S02]  /*1210*/  IMAD.MOV R3, RZ, RZ, -R3 ;  /* 0x000000ffff037224 */ /* 0x000fe400078e0a03 */
[----:B------:R-:W-:Y:S01]  /*1220*/  VIADD R29, R0, 0x77 ;  /* 0x00000077001d7836 */ /* 0x000fe20000000000 */
[C---:B------:R-:W-:Y:S01]  /*1230*/  ISETP.GT.U32.AND P6, PT, R2.reuse, R42, PT ;  /* 0x0000002a0200720c */ /* 0x040fe20003fc4070 */
[----:B------:R-:W-:Y:S02]  /*1240*/  IMAD R200, R2, R3, R5 ;  /* 0x0000000302c87224 */ /* 0x000fe400078e0205 */
[----:B------:R-:W-:Y:S02]  /*1250*/  @!P5 IMAD.IADD R40, R40, 0x1, -R2 ;  /* 0x000000012828d824 */ /* 0x000fe400078e0a02 */
[----:B------:R-:W-:Y:S01]  /*1260*/  IMAD.HI.U32 R3, R4, R7, RZ ;  /* 0x0000000704037227 */ /* 0x000fe200078e00ff */
[----:B------:R-:W-:-:S03]  /*1270*/  ISETP.GT.U32.AND P5, PT, R2, R200, PT ;  /* 0x000000c80200720c */ /* 0x000fc60003fa4070 */
[----:B------:R-:W-:Y:S02]  /*1280*/  IMAD.MOV R3, RZ, RZ, -R3 ;  /* 0x000000ffff037224 */ /* 0x000fe400078e0a03 */
[--C-:B------:R-:W-:Y:S01]  /*1290*/  @!P4 IMAD.IADD R36, R36, 0x1, -R2.reuse ;  /* 0x000000012424c824 */ /* 0x100fe200078e0a02 */
[----:B------:R-:W-:Y:S01]  /*12a0*/  ISETP.GT.U32.AND P4, PT, R2, R198, PT ;  /* 0x000000c60200720c */ /* 0x000fe20003f84070 */
[--C-:B------:R-:W-:Y:S01]  /*12b0*/  @!P6 IMAD.IADD R42, R42, 0x1, -R2.reuse ;  /* 0x000000012a2ae824 */ /* 0x100fe200078e0a02 */
[----:B------:R-:W-:Y:S01]  /*12c0*/  ISETP.GE.AND P6, PT, R15, RZ, PT ;  /* 0x000000ff0f00720c */ /* 0x000fe20003fc6270 */
[----:B------:R-:W-:Y:S02]  /*12d0*/  VIADD R15, R0, 0xe ;  /* 0x0000000e000f7836 */ /* 0x000fe40000000000 */
[----:B------:R-:W-:Y:S02]  /*12e0*/  IMAD R202, R2, R3, R7 ;  /* 0x0000000302ca7224 */ /* 0x000fe400078e0207 */
[----:B------:R-:W-:Y:S01]  /*12f0*/  @!P5 IMAD.IADD R200, R200, 0x1, -R2 ;  /* 0x00000001c8c8d824 */ /* 0x000fe200078e0a02 */
[----:B------:R-:W-:Y:S01]  /*1300*/  IABS R13, R15 ;  /* 0x0000000f000d7213 */ /* 0x000fe20000000000 */
[----:B------:R-:W-:-:S03]  /*1310*/  IMAD.HI.U32 R5, R4, R11, RZ ;  /* 0x0000000b04057227 */ /* 0x000fc600078e00ff */
[----:B------:R-:W-:Y:S01]  /*1320*/  ISETP.GT.U32.AND P5, PT, R2, R200, PT ;  /* 0x000000c80200720c */ /* 0x000fe20003fa4070 */
[----:B------:R-:W-:-:S04]  /*1330*/  IMAD.HI.U32 R3, R4, R13, RZ ;  /* 0x0000000d04037227 */ /* 0x000fc800078e00ff */
[----:B------:R-:W-:Y:S02]  /*1340*/  IMAD.MOV R3, RZ, RZ, -R3 ;  /* 0x000000ffff037224 */ /* 0x000fe400078e0a03 */
[----:B------:R-:W-:Y:S02]  /*1350*/  IMAD.MOV R5, RZ, RZ, -R5 ;  /* 0x000000ffff057224 */ /* 0x000fe400078e0a05 */
[----:B------:R-:W-:Y:S02]  /*1360*/  IMAD R206, R2, R3, R13 ;  /* 0x0000000302ce7224 */ /* 0x000fe400078e020d */
[--C-:B------:R-:W-:Y:S01]  /*1370*/  @!P2 IMAD.IADD R38, R38, 0x1, -R2.reuse ;  /* 0x000000012626a824 */ /* 0x100fe200078e0a02 */
[----:B------:R-:W-:Y:S01]  /*1380*/  ISETP.GE.AND P2, PT, R6, RZ, PT ;  /* 0x000000ff0600720c */ /* 0x000fe20003f46270 */
[--C-:B------:R-:W-:Y:S01]  /*1390*/  @!P5 IMAD.IADD R200, R200, 0x1, -R2.reuse ;  /* 0x00000001c8c8d824 */ /* 0x100fe200078e0a02 */
[----:B------:R-:W-:Y:S01]  /*13a0*/  ISETP.GT.U32.AND P5, PT, R2, R206, PT ;  /* 0x000000ce0200720c */ /* 0x000fe20003fa4070 */
[----:B------:R-:W-:Y:S01]  /*13b0*/  @!P4 IMAD.IADD R198, R198, 0x1, -R2 ;  /* 0x00000001c6c6c824 */ /* 0x000fe200078e0a02 */
[----:B------:R-:W-:Y:S01]  /*13c0*/  ISETP.GE.AND P4, PT, R17, RZ, PT ;  /* 0x000000ff1100720c */ /* 0x000fe20003f86270 */
[----:B------:R-:W-:-:S02]  /*13d0*/  IMAD R204, R2, R5, R11 ;  /* 0x0000000502cc7224 */ /* 0x000fc400078e020b */
[----:B------:R-:W-:Y:S02]  /*13e0*/  VIADD R6, R0, 0xf ;  /* 0x0000000f00067836 */ /* 0x000fe40000000000 */
[----:B------:R-:W-:Y:S01]  /*13f0*/  @!P1 IMAD.MOV R36, RZ, RZ, -R36 ;  /* 0x000000ffff249224 */ /* 0x000fe200078e0a24 */
[C---:B------:R-:W-:Y:S01]  /*1400*/  ISETP.GT.U32.AND P1, PT, R2.reuse, R198, PT ;  /* 0x000000c60200720c */ /* 0x040fe20003f24070 */
[----:B------:R-:W-:Y:S01]  /*1410*/  @!P3 IMAD.MOV R42, RZ, RZ, -R42 ;  /* 0x000000ffff2ab224 */ /* 0x000fe200078e0a2a */
[C---:B------:R-:W-:Y:S01]  /*1420*/  ISETP.GT.U32.AND P3, PT, R2.reuse, R202, PT ;  /* 0x000000ca0200720c */ /* 0x040fe20003f64070 */
[----:B------:R-:W-:Y:S01]  /*1430*/  @!P6 IMAD.MOV R38, RZ, RZ, -R38 ;  /* 0x000000ffff26e224 */ /* 0x000fe200078e0a26 */
[----:B------:R-:W-:Y:S01]  /*1440*/  ISETP.GT.U32.AND P6, PT, R2, R204, PT ;  /* 0x000000cc0200720c */ /* 0x000fe20003fc4070 */
[----:B------:R-:W-:Y:S01]  /*1450*/  VIADD R17, R0, 0x10 ;  /* 0x0000001000117836 */ /* 0x000fe20000000000 */
[----:B------:R-:W-:Y:S01]  /*1460*/  IABS R5, R6 ;  /* 0x0000000600057213 */ /* 0x000fe20000000000 */
[----:B------:R-:W-:-:S02]  /*1470*/  @!P5 IMAD.IADD R206, R206, 0x1, -R2 ;  /* 0x00000001ceced824 */ /* 0x000fc400078e0a02 */
[----:B------:R-:W-:Y:S01]  /*1480*/  @!P0 IMAD.MOV R40, RZ, RZ, -R40 ;  /* 0x000000ffff288224 */ /* 0x000fe200078e0a28 */
[----:B------:R-:W-:Y:S01]  /*1490*/  IABS R7, R17 ;  /* 0x0000001100077213 */ /* 0x000fe20000000000 */
[----:B------:R-:W-:Y:S01]  /*14a0*/  IMAD.HI.U32 R3, R4, R5, RZ ;  /* 0x0000000504037227 */ /* 0x000fe200078e00ff */
[----:B------:R-:W-:Y:S02]  /*14b0*/  ISETP.GT.U32.AND P5, PT, R2, R206, PT ;  /* 0x000000ce0200720c */ /* 0x000fe40003fa4070 */
[----:B------:R-:W-:Y:S01]  /*14c0*/  ISETP.GE.AND P0, PT, R19, RZ, PT ;  /* 0x000000ff1300720c */ /* 0x000fe20003f06270 */
[----:B------:R-:W-:Y:S02]  /*14d0*/  IMAD.MOV R208, RZ, RZ, -R3 ;  /* 0x000000ffffd07224 */ /* 0x000fe400078e0a03 */
[----:B------:R-:W-:-:S04]  /*14e0*/  IMAD.HI.U32 R3, R4, R7, RZ ;  /* 0x0000000704037227 */ /* 0x000fc800078e00ff */
[--C-:B------:R-:W-:Y:S01]  /*14f0*/  @!P1 IMAD.IADD R198, R198, 0x1, -R2.reuse ;  /* 0x00000001c6c69824 */ /* 0x100fe200078e0a02 */
[----:B------:R-:W-:Y:S01]  /*1500*/  ISETP.GE.AND P1, PT, R21, RZ, PT ;  /* 0x000000ff1500720c */ /* 0x000fe20003f26270 */
[--C-:B------:R-:W-:Y:S01]  /*1510*/  @!P3 IMAD.IADD R202, R202, 0x1, -R2.reuse ;  /* 0x00000001cacab824 */ /* 0x100fe200078e0a02 */
[----:B------:R-:W-:Y:S01]  /*1520*/  ISETP.GE.AND P3, PT, R15, RZ, PT ;  /* 0x000000ff0f00720c */ /* 0x000fe20003f66270 */
[----:B------:R-:W-:Y:S02]  /*1530*/  @!P6 IMAD.IADD R204, R204, 0x1, -R2 ;  /* 0x00000001cccce824 */ /* 0x000fe400078e0a02 */
[----:B------:R-:W-:Y:S01]  /*1540*/  IMAD.MOV R3, RZ, RZ, -R3 ;  /* 0x000000ffff037224 */ /* 0x000fe200078e0a03 */
[C---:B------:R-:W-:Y:S01]  /*1550*/  ISETP.GT.U32.AND P6, PT, R2.reuse, R202, PT ;  /* 0x000000ca0200720c */ /* 0x040fe20003fc4070 */
[----:B------:R-:W-:Y:S01]  /*1560*/  @!P2 IMAD.MOV R198, RZ, RZ, -R198 ;  /* 0x000000ffffc6a224 */ /* 0x000fe200078e0ac6 */
[C---:B------:R-:W-:Y:S01]  /*1570*/  ISETP.GT.U32.AND P2, PT, R2.reuse, R204, PT ;  /* 0x000000cc0200720c */ /* 0x040fe20003f44070 */
[----:B------:R-:W-:-:S02]  /*1580*/  IMAD R210, R2, R3, R7 ;  /* 0x0000000302d27224 */ /* 0x000fc400078e0207 */
[----:B------:R-:W-:Y:S02]  /*1590*/  @!P5 IMAD.IADD R206, R206, 0x1, -R2 ;  /* 0x00000001ceced824 */ /* 0x000fe400078e0a02 */
[----:B------:R-:W-:Y:S01]  /*15a0*/  VIADD R15, R0, 0x11 ;  /* 0x00000011000f7836 */ /* 0x000fe20000000000 */
[C---:B------:R-:W-:Y:S01]  /*15b0*/  ISETP.GT.U32.AND P5, PT, R2.reuse, R210, PT ;  /* 0x000000d20200720c */ /* 0x040fe20003fa4070 */
[----:B------:R-:W-:Y:S02]  /*15c0*/  IMAD R208, R2, R208, R5 ;  /* 0x000000d002d07224 */ /* 0x000fe400078e0205 */
[----:B------:R-:W-:Y:S01]  /*15d0*/  @!P4 IMAD.MOV R200, RZ, RZ, -R200 ;  /* 0x000000ffffc8c224 */ /* 0x000fe200078e0ac8 */
[----:B------:R-:W-:Y:S01]  /*15e0*/  IABS R11, R15 ;  /* 0x0000000f000b7213 */ /* 0x000fe20000000000 */
[--C-:B------:R-:W-:Y:S01]  /*15f0*/  @!P6 IMAD.IADD R202, R202, 0x1, -R2.reuse ;  /* 0x00000001cacae824 */ /* 0x100fe200078e0a02 */
[----:B------:R-:W-:Y:S01]  /*1600*/  ISETP.GT.U32.AND P6, PT, R2, R208, PT ;  /* 0x000000d00200720c */ /* 0x000fe20003fc4070 */
[----:B------:R-:W-:Y:S01]  /*1610*/  @!P2 IMAD.IADD R204, R204, 0x1, -R2 ;  /* 0x00000001cccca824 */ /* 0x000fe200078e0a02 */
[----:B------:R-:W-:Y:S01]  /*1620*/  ISETP.GE.AND P2, PT, R6, RZ, PT ;  /* 0x000000ff0600720c */ /* 0x000fe20003f46270 */
[----:B------:R-:W-:-:S02]  /*1630*/  VIADD R6, R0, 0x13 ;  /* 0x0000001300067836 */ /* 0x000fc40000000000 */
[----:B------:R-:W-:-:S03]  /*1640*/  IMAD.HI.U32 R3, R4, R11, RZ ;  /* 0x0000000b04037227 */ /* 0x000fc600078e00ff */
[----:B------:R-:W-:Y:S01]  /*1650*/  IABS R7, R6 ;  /* 0x0000000600077213 */ /* 0x000fe20000000000 */
[----:B------:R-:W-:Y:S02]  /*1660*/  @!P5 IMAD.IADD R210, R210, 0x1, -R2 ;  /* 0x00000001d2d2d824 */ /* 0x000fe400078e0a02 */
[----:B------:R-:W-:Y:S02]  /*1670*/  IMAD.MOV R3, RZ, RZ, -R3 ;  /* 0x000000ffff037224 */ /* 0x000fe400078e0a03 */
[----:B------:R-:W-:Y:S01]  /*1680*/  VIADD R19, R0, 0x12 ;  /* 0x0000001200137836 */ /* 0x000fe20000000000 */
[C---:B------:R-:W-:Y:S01]  /*1690*/  ISETP.GT.U32.AND P4, PT, R2.reuse, R210, PT ;  /* 0x000000d20200720c */ /* 0x040fe20003f84070 */
[----:B------:R-:W-:Y:S02]  /*16a0*/  IMAD R212, R2, R3, R11 ;  /* 0x0000000302d47224 */ /* 0x000fe400078e020b */
[----:B------:R-:W-:Y:S01]  /*16b0*/  IMAD.HI.U32 R3, R4, R7, RZ ;  /* 0x0000000704037227 */ /* 0x000fe200078e00ff */
[----:B------:R-:W-:-:S03]  /*16c0*/  IABS R13, R19 ;  /* 0x00000013000d7213 */ /* 0x000fc60000000000 */
[----:B------:R-:W-:Y:S01]  /*16d0*/  @!P6 IMAD.IADD R208, R208, 0x1, -R2 ;  /* 0x00000001d0d0e824 */ /* 0x000fe200078e0a02 */
[----:B------:R-:W-:Y:S01]  /*16e0*/  ISETP.GE.AND P6, PT, R17, RZ, PT ;  /* 0x000000ff1100720c */ /* 0x000fe20003fc6270 */
[----:B------:R-:W-:Y:S02]  /*16f0*/  IMAD.MOV R3, RZ, RZ, -R3 ;  /* 0x000000ffff037224 */ /* 0x000fe400078e0a03 */
[----:B------:R-:W-:Y:S01]  /*1700*/  @!P0 IMAD.MOV R202, RZ, RZ, -R202 ;  /* 0x000000ffffca8224 */ /* 0x000fe200078e0aca */
[C---:B------:R-:W-:Y:S01]  /*1710*/  ISETP.GT.U32.AND P5, PT, R2.reuse, R208, PT ;  /* 0x000000d00200720c */ /* 0x040fe20003fa4070 */
[C---:B------:R-:W-:Y:S01]  /*1720*/  IMAD R216, R2.reuse, R3, R7 ;  /* 0x0000000302d87224 */ /* 0x040fe200078e0207 */
[----:B------:R-:W-:Y:S01]  /*1730*/  ISETP.GT.U32.AND P0, PT, R2, R212, PT ;  /* 0x000000d40200720c */ /* 0x000fe20003f04070 */
[----:B------:R-:W-:-:S04]  /*1740*/  IMAD.HI.U32 R5, R4, R13, RZ ;  /* 0x0000000d04057227 */ /* 0x000fc800078e00ff */
[--C-:B------:R-:W-:Y:S01]  /*1750*/  @!P4 IMAD.IADD R210, R210, 0x1, -R2.reuse ;  /* 0x00000001d2d2c824 */ /* 0x100fe200078e0a02 */
[----:B------:R-:W-:Y:S01]  /*1760*/  ISETP.GT.U32.AND P4, PT, R2, R216, PT ;  /* 0x000000d80200720c */ /* 0x000fe20003f84070 */
[----:B------:R-:W-:Y:S02]  /*1770*/  IMAD.MOV R5, RZ, RZ, -R5 ;  /* 0x000000ffff057224 */ /* 0x000fe400078e0a05 */
[----:B------:R-:W-:Y:S02]  /*1780*/  VIADD R17, R0, 0x14 ;  /* 0x0000001400117836 */ /* 0x000fe40000000000 */
[----:B------:R-:W-:Y:S02]  /*1790*/  IMAD R214, R2, R5, R13 ;  /* 0x0000000502d67224 */ /* 0x000fe400078e020d */
[--C-:B------:R-:W-:Y:S01]  /*17a0*/  @!P5 IMAD.IADD R208, R208, 0x1, -R2.reuse ;  /* 0x00000001d0d0d824 */ /* 0x100fe200078e0a02 */
[----:B------:R-:W-:Y:S01]  /*17b0*/  IABS R5, R17 ;  /* 0x0000001100057213 */ /* 0x000fe20000000000 */
[----:B------:R-:W-:Y:S01]  /*17c0*/  @!P0 IMAD.IADD R212, R212, 0x1, -R2 ;  /* 0x00000001d4d48824 */ /* 0x000fe200078e0a02 */
[----:B------:R-:W-:Y:S01]  /*17d0*/  ISETP.GE.AND P0, PT, R6, RZ, PT ;  /* 0x000000ff0600720c */ /* 0x000fe20003f06270 */
[----:B------:R-:W-:Y:S01]  /*17e0*/  VIADD R11, R0, 0x15 ;  /* 0x00000015000b7836 */ /* 0x000fe20000000000 */
[----:B------:R-:W-:Y:S01]  /*17f0*/  ISETP.GE.AND P5, PT, R19, RZ, PT ;  /* 0x000000ff1300720c */ /* 0x000fe20003fa6270 */
[----:B------:R-:W-:Y:S01]  /*1800*/  @!P3 IMAD.MOV R206, RZ, RZ, -R206 ;  /* 0x000000ffffceb224 */ /* 0x000fe200078e0ace */
[----:B------:R-:W-:Y:S01]  /*1810*/  ISETP.GT.U32.AND P3, PT, R2, R214, PT ;  /* 0x000000d60200720c */ /* 0x000fe20003f64070 */
[----:B------:R-:W-:Y:S01]  /*1820*/  IMAD.HI.U32 R3, R4, R5, RZ ;  /* 0x0000000504037227 */ /* 0x000fe200078e00ff */
[----:B------:R-:W-:-:S03]  /*1830*/  IABS R7, R11 ;  /* 0x0000000b00077213 */ /* 0x000fc60000000000 */
[----:B------:R-:W-:Y:S01]  /*1840*/  @!P2 IMAD.MOV R208, RZ, RZ, -R208 ;  /* 0x000000ffffd0a224 */ /* 0x000fe200078e0ad0 */
[----:B------:R-:W-:Y:S01]  /*1850*/  ISETP.GT.U32.AND P2, PT, R2, R212, PT ;  /* 0x000000d40200720c */ /* 0x000fe20003f44070 */
[----:B------:R-:W-:Y:S02]  /*1860*/  @!P4 IMAD.IADD R216, R216, 0x1, -R2 ;  /* 0x00000001d8d8c824 */ /* 0x000fe400078e0a02 */
[----:B------:R-:W-:Y:S02]  /*1870*/  IMAD.MOV R3, RZ, RZ, -R3 ;  /* 0x000000ffff037224 */ /* 0x000fe400078e0a03 */
[----:B------:R-:W-:Y:S01]  /*1880*/  @!P1 IMAD.MOV R204, RZ, RZ, -R204 ;  /* 0x000000ffffcc9224 */ /* 0x000fe200078e0acc */
[C---:B------:R-:W-:Y:S01]  /*1890*/  ISETP.GT.U32.AND P4, PT, R2.reuse, R216, PT ;  /* 0x000000d80200720c */ /* 0x040fe20003f84070 */
[----:B------:R-:W-:Y:S01]  /*18a0*/  IMAD R218, R2, R3, R5 ;  /* 0x0000000302da7224 */ /* 0x000fe200078e0205 */
[----:B------:R-:W-:Y:S01]  /*18b0*/  ISETP.GE.AND P1, PT, R15, RZ, PT ;  /* 0x000000ff0f00720c */ /* 0x000fe20003f26270 */
[----:B------:R-:W-:-:S04]  /*18c0*/  IMAD.HI.U32 R3, R4, R7, RZ ;  /* 0x0000000704037227 */ /* 0x000fc800078e00ff */
[----:B------:R-:W-:Y:S02]  /*18d0*/  IMAD.MOV R3, RZ, RZ, -R3 ;  /* 0x000000ffff037224 */ /* 0x000fe400078e0a03 */
[--C-:B------:R-:W-:Y:S02]  /*18e0*/  @!P3 IMAD.IADD R214, R214, 0x1, -R2.reuse ;  /* 0x00000001d6d6b824 */ /* 0x100fe400078e0a02 */
[--C-:B------:R-:W-:Y:S01]  /*18f0*/  @!P2 IMAD.IADD R212, R212, 0x1, -R2.reuse ;  /* 0x00000001d4d4a824 */ /* 0x100fe200078e0a02 */
[C---:B------:R-:W-:Y:S01]  /*1900*/  ISETP.GT.U32.AND P2, PT, R2.reuse, R218, PT ;  /* 0x000000da0200720c */ /* 0x040fe20003f44070 */
[C---:B------:R-:W-:Y:S01]  /*1910*/  IMAD R220, R2.reuse, R3, R7 ;  /* 0x0000000302dc7224 */ /* 0x040fe200078e0207 */
[----:B------:R-:W-:Y:S01]  /*1920*/  ISETP.GT.U32.AND P3, PT, R2, R214, PT ;  /* 0x000000d60200720c */ /* 0x000fe20003f64070 */
[----:B------:R-:W-:Y:S02]  /*1930*/  VIADD R6, R0, 0x16 ;  /* 0x0000001600067836 */ /* 0x000fe40000000000 */
[----:B------:R-:W-:Y:S01]  /*1940*/  @!P4 IMAD.IADD R216, R216, 0x1, -R2 ;  /* 0x00000001d8d8c824 */ /* 0x000fe200078e0a02 */
[----:B------:R-:W-:Y:S01]  /*1950*/  ISETP.GT.U32.AND P4, PT, R2, R220, PT ;  /* 0x000000dc0200720c */ /* 0x000fe20003f84070 */
[C---:B------:R-:W-:Y:S01]  /*1960*/  VIADD R15, R0.reuse, 0x18 ;  /* 0x00000018000f7836 */ /* 0x040fe20000000000 */
[----:B------:R-:W-:Y:S01]  /*1970*/  IABS R5, R6 ;  /* 0x0000000600057213 */ /* 0x000fe20000000000 */
[----:B------:R-:W-:-:S02]  /*1980*/  VIADD R13, R0, 0x17 ;  /* 0x00000017000d7836 */ /* 0x000fc40000000000 */
[----:B------:R-:W-:Y:S02]  /*1990*/  @!P1 IMAD.MOV R212, RZ, RZ, -R212 ;  /* 0x000000ffffd49224 */ /* 0x000fe400078e0ad4 */
[----:B------:R-:W-:Y:S01]  /*19a0*/  IMAD.HI.U32 R3, R4, R5, RZ ;  /* 0x0000000504037227 */ /* 0x000fe200078e00ff */
[----:B------:R-:W-:-:S03]  /*19b0*/  IABS R7, R13 ;  /* 0x0000000d00077213 */ /* 0x000fc60000000000 */
[--C-:B------:R-:W-:Y:S01]  /*19c0*/  @!P2 IMAD.IADD R218, R218, 0x1, -R2.reuse ;  /* 0x00000001dadaa824 */ /* 0x100fe200078e0a02 */
[----:B------:R-:W-:Y:S01]  /*19d0*/  ISETP.GE.AND P2, PT, R6, RZ, PT ;  /* 0x000000ff0600720c */ /* 0x000fe20003f46270 */
[--C-:B------:R-:W-:Y:S01]  /*19e0*/  @!P3 IMAD.IADD R214, R214, 0x1, -R2.reuse ;  /* 0x00000001d6d6b824 */ /* 0x100fe200078e0a02 */
[----:B------:R-:W-:Y:S01]  /*19f0*/  ISETP.GE.AND P3, PT, R11, RZ, PT ;  /* 0x000000ff0b00720c */ /* 0x000fe20003f66270 */
[----:B------:R-:W-:Y:S01]  /*1a00*/  IMAD.MOV R3, RZ, RZ, -R3 ;  /* 0x000000ffff037224 */ /* 0x000fe200078e0a03 */
[----:B------:R-:W-:Y:S01]  /*1a10*/  IABS R11, R15 ;  /* 0x0000000f000b7213 */ /* 0x000fe20000000000 */
[----:B------:R-:W-:Y:S01]  /*1a20*/  @!P4 IMAD.IADD R220, R220, 0x1, -R2 ;  /* 0x00000001dcdcc824 */ /* 0x000fe200078e0a02 */
[C---:B------:R-:W-:Y:S01]  /*1a30*/  ISETP.GT.U32.AND P1, PT, R2.reuse, R218, PT ;  /* 0x000000da0200720c */ /* 0x040fe20003f24070 */
[----:B------:R-:W-:Y:S01]  /*1a40*/  @!P6 IMAD.MOV R210, RZ, RZ, -R210 ;  /* 0x000000ffffd2e224 */ /* 0x000fe200078e0ad2 */
[----:B------:R-:W-:Y:S01]  /*1a50*/  ISETP.GE.AND P6, PT, R17, RZ, PT ;  /* 0x000000ff1100720c */ /* 0x000fe20003fc6270 */
[C---:B------:R-:W-:Y:S01]  /*1a60*/  IMAD R222, R2.reuse, R3, R5 ;  /* 0x0000000302de7224 */ /* 0x040fe200078e0205 */
[----:B------:R-:W-:Y:S01]  /*1a70*/  ISETP.GT.U32.AND P4, PT, R2, R220, PT ;  /* 0x000000dc0200720c */ /* 0x000fe20003f84070 */
[----:B------:R-:W-:-:S04]  /*1a80*/  IMAD.HI.U32 R5, R4, R11, RZ ;  /* 0x0000000b04057227 */ /* 0x000fc800078e00ff */
[----:B------:R-:W-:-:S04]  /*1a90*/  IMAD.HI.U32 R3, R4, R7, RZ ;  /* 0x0000000704037227 */ /* 0x000fc800078e00ff */
[----:B------:R-:W-:Y:S01]  /*1aa0*/  @!P5 IMAD.MOV R214, RZ, RZ, -R214 ;  /* 0x000000ffffd6d224 */ /* 0x000fe200078e0ad6 */
[----:B------:R-:W-:Y:S01]  /*1ab0*/  ISETP.GT.U32.AND P5, PT, R2, R222, PT ;  /* 0x000000de0200720c */ /* 0x000fe20003fa4070 */
[----:B------:R-:W-:Y:S02]  /*1ac0*/  IMAD.MOV R5, RZ, RZ, -R5 ;  /* 0x000000ffff057224 */ /* 0x000fe400078e0a05 */
[----:B------:R-:W-:Y:S02]  /*1ad0*/  IMAD.MOV R3, RZ, RZ, -R3 ;  /* 0x000000ffff037224 */ /* 0x000fe400078e0a03 */
[----:B------:R-:W-:Y:S01]  /*1ae0*/  @!P1 IMAD.IADD R218, R218, 0x1, -R2 ;  /* 0x00000001dada9824 */ /* 0x000fe200078e0a02 */
[----:B------:R-:W-:Y:S01]  /*1af0*/  ISETP.GE.AND P1, PT, R15, RZ, PT ;  /* 0x000000ff0f00720c */ /* 0x000fe20003f26270 */
[C---:B------:R-:W-:Y:S02]  /*1b00*/  IMAD R226, R2.reuse, R5, R11 ;  /* 0x0000000502e27224 */ /* 0x040fe400078e020b */
[----:B------:R-:W-:-:S02]  /*1b10*/  IMAD R224, R2, R3, R7 ;  /* 0x0000000302e07224 */ /* 0x000fc400078e0207 */
[----:B------:R-:W-:Y:S01]  /*1b20*/  @!P6 IMAD.MOV R218, RZ, RZ, -R218 ;  /* 0x000000ffffdae224 */ /* 0x000fe200078e0ada */
[----:B------:R-:W-:Y:S01]  /*1b30*/  ISETP.GT.U32.AND P6, PT, R2, R226, PT ;  /* 0x000000e20200720c */ /* 0x000fe20003fc4070 */
[--C-:B------:R-:W-:Y:S01]  /*1b40*/  @!P4 IMAD.IADD R220, R220, 0x1, -R2.reuse ;  /* 0x00000001dcdcc824 */ /* 0x100fe200078e0a02 */
[----:B------:R-:W-:Y:S01]  /*1b50*/  ISETP.GT.U32.AND P4, PT, R2, R224, PT ;  /* 0x000000e00200720c */ /* 0x000fe20003f84070 */
[----:B------:R-:W-:Y:S02]  /*1b60*/  @!P5 IMAD.IADD R222, R222, 0x1, -R2 ;  /* 0x00000001deded824 */ /* 0x000fe400078e0a02 */
[C---:B------:R-:W-:Y:S02]  /*1b70*/  VIADD R6, R0.reuse, 0x19 ;  /* 0x0000001900067836 */ /* 0x040fe40000000000 */
[----:B------:R-:W-:Y:S01]  /*1b80*/  VIADD R15, R0, 0x1b ;  /* 0x0000001b000f7836 */ /* 0x000fe20000000000 */
[----:B------:R-:W-:Y:S01]  /*1b90*/  ISETP.GT.U32.AND P5, PT, R2, R222, PT ;  /* 0x000000de0200720c */ /* 0x000fe20003fa4070 */
[----:B------:R-:W-:Y:S01]  /*1ba0*/  @!P0 IMAD.MOV R216, RZ, RZ, -R216 ;  /* 0x000000ffffd88224 */ /* 0x000fe200078e0ad8 */
[----:B------:R-:W-:Y:S01]  /*1bb0*/  IABS R7, R6 ;  /* 0x0000000600077213 */ /* 0x000fe20000000000 */
[----:B------:R-:W-:Y:S01]  /*1bc0*/  VIADD R5, R0, 0x1a ;  /* 0x0000001a00057836 */ /* 0x000fe20000000000 */
[----:B------:R-:W-:Y:S01]  /*1bd0*/  ISETP.GE.AND P0, PT, R13, RZ, PT ;  /* 0x000000ff0d00720c */ /* 0x000fe20003f06270 */
[--C-:B------:R-:W-:Y:S01]  /*1be0*/  @!P6 IMAD.IADD R226, R226, 0x1, -R2.reuse ;  /* 0x00000001e2e2e824 */ /* 0x100fe200078e0a02 */
[----:B------:R-:W-:Y:S01]  /*1bf0*/  IABS R13, R15 ;  /* 0x0000000f000d7213 */ /* 0x000fe20000000000 */
[----:B------:R-:W-:Y:S01]  /*1c00*/  @!P4 IMAD.IADD R224, R224, 0x1, -R2 ;  /* 0x00000001e0e0c824 */ /* 0x000fe200078e0a02 */
[----:B------:R-:W-:Y:S01]  /*1c10*/  IABS R11, R5 ;  /* 0x00000005000b7213 */ /* 0x000fe20000000000 */
[----:B------:R-:W-:Y:S01]  /*1c20*/  IMAD.HI.U32 R3, R4, R7, RZ ;  /* 0x0000000704037227 */ /* 0x000fe200078e00ff */
[----:B------:R-:W-:-:S02]  /*1c30*/  ISETP.GT.U32.AND P6, PT, R2, R226, PT ;  /* 0x000000e20200720c */ /* 0x000fc40003fc4070 */
[----:B------:R-:W-:Y:S01]  /*1c40*/  ISETP.GT.U32.AND P4, PT, R2, R224, PT ;  /* 0x000000e00200720c */ /* 0x000fe20003f84070 */
[----:B------:R-:W-:Y:S01]  /*1c50*/  @!P5 IMAD.IADD R222, R222, 0x1, -R2 ;  /* 0x00000001deded824 */ /* 0x000fe200078e0a02 */
[----:B------:R-:W-:Y:S01]  /*1c60*/  ISETP.GE.AND P5, PT, R5, RZ, PT ;  /* 0x000000ff0500720c */ /* 0x000fe20003fa6270 */
[----:B------:R-:W-:-:S04]  /*1c70*/  IMAD.HI.U32 R5, R4, R13, RZ ;  /* 0x0000000d04057227 */ /* 0x000fc800078e00ff */
[----:B------:R-:W-:Y:S02]  /*1c80*/  IMAD.MOV R228, RZ, RZ, -R3 ;  /* 0x000000ffffe47224 */ /* 0x000fe400078e0a03 */
[----:B------:R-:W-:Y:S02]  /*1c90*/  IMAD.MOV R5, RZ, RZ, -R5 ;  /* 0x000000ffff057224 */ /* 0x000fe400078e0a05 */
[C---:B------:R-:W-:Y:S02]  /*1ca0*/  IMAD R228, R2.reuse, R228, R7 ;  /* 0x000000e402e47224 */ /* 0x040fe400078e0207 */
[----:B------:R-:W-:Y:S02]  /*1cb0*/  IMAD R232, R2, R5, R13 ;  /* 0x0000000502e87224 */ /* 0x000fe400078e020d */
[--C-:B------:R-:W-:Y:S02]  /*1cc0*/  @!P6 IMAD.IADD R226, R226, 0x1, -R2.reuse ;  /* 0x00000001e2e2e824 */ /* 0x100fe400078e0a02 */
[----:B------:R-:W-:Y:S01]  /*1cd0*/  @!P4 IMAD.IADD R224, R224, 0x1, -R2 ;  /* 0x00000001e0e0c824 */ /* 0x000fe200078e0a02 */
[C---:B------:R-:W-:Y:S01]  /*1ce0*/  ISETP.GT.U32.AND P4, PT, R2.reuse, R228, PT ;  /* 0x000000e40200720c */ /* 0x040fe20003f84070 */
[----:B------:R-:W-:Y:S01]  /*1cf0*/  @!P1 IMAD.MOV R226, RZ, RZ, -R226 ;  /* 0x000000ffffe29224 */ /* 0x000fe200078e0ae2 */
[----:B------:R-:W-:Y:S01]  /*1d00*/  ISETP.GT.U32.AND P1, PT, R2, R232, PT ;  /* 0x000000e80200720c */ /* 0x000fe20003f24070 */
[----:B------:R-:W-:-:S04]  /*1d10*/  IMAD.HI.U32 R3, R4, R11, RZ ;  /* 0x0000000b04037227 */ /* 0x000fc800078e00ff */
[----:B------:R-:W-:Y:S01]  /*1d20*/  @!P3 IMAD.MOV R220, RZ, RZ, -R220 ;  /* 0x000000ffffdcb224 */ /* 0x000fe200078e0adc */
[----:B------:R-:W-:Y:S01]  /*1d30*/  ISETP.GE.AND P3, PT, R6, RZ, PT ;  /* 0x000000ff0600720c */ /* 0x000fe20003f66270 */
[----:B------:R-:W-:Y:S02]  /*1d40*/  IMAD.MOV R3, RZ, RZ, -R3 ;  /* 0x000000ffff037224 */ /* 0x000fe400078e0a03 */
[----:B------:R-:W-:Y:S02]  /*1d50*/  VIADD R6, R0, 0x1d ;  /* 0x0000001d00067836 */ /* 0x000fe40000000000 */
[----:B------:R-:W-:Y:S02]  /*1d60*/  IMAD R230, R2, R3, R11 ;  /* 0x0000000302e67224 */ /* 0x000fe400078e020b */
[----:B------:R-:W-:Y:S01]  /*1d70*/  @!P4 IMAD.IADD R228, R228, 0x1, -R2 ;  /* 0x00000001e4e4c824 */ /* 0x000fe200078e0a02 */
[----:B------:R-:W-:Y:S01]  /*1d80*/  IABS R11, R6 ;  /* 0x00000006000b7213 */ /* 0x000fe20000000000 */
[----:B------:R-:W-:-:S02]  /*1d90*/  VIADD R19, R0, 0x1f ;  /* 0x0000001f00137836 */ /* 0x000fc40000000000 */
[----:B------:R-:W-:Y:S01]  /*1da0*/  @!P1 IMAD.IADD R232, R232, 0x1, -R2 ;  /* 0x00000001e8e89824 */ /* 0x000fe200078e0a02 */
[----:B------:R-:W-:Y:S01]  /*1db0*/  ISETP.GT.U32.AND P4, PT, R2, R228, PT ;  /* 0x000000e40200720c */ /* 0x000fe20003f84070 */
[----:B------:R-:W-:-:S03]  /*1dc0*/  IMAD.HI.U32 R5, R4, R11, RZ ;  /* 0x0000000b04057227 */ /* 0x000fc600078e00ff */
[C---:B------:R-:W-:Y:S01]  /*1dd0*/  ISETP.GT.U32.AND P1, PT, R2.reuse, R232, PT ;  /* 0x000000e80200720c */ /* 0x040fe20003f24070 */
[----:B------:R-:W-:Y:S01]  /*1de0*/  @!P0 IMAD.MOV R224, RZ, RZ, -R224 ;  /* 0x000000ffffe08224 */ /* 0x000fe200078e0ae0 */
[----:B------:R-:W-:Y:S01]  /*1df0*/  ISETP.GT.U32.AND P0, PT, R2, R230, PT ;  /* 0x000000e60200720c */ /* 0x000fe20003f04070 */
[----:B------:R-:W-:Y:S01]  /*1e00*/  @!P2 IMAD.MOV R222, RZ, RZ, -R222 ;  /* 0x000000ffffdea224 */ /* 0x000fe200078e0ade */
[----:B------:R-:W-:Y:S01]  /*1e10*/  ISETP.GE.AND P2, PT, R15, RZ, PT ;  /* 0x000000ff0f00720c */ /* 0x000fe20003f46270 */
[----:B------:R-:W-:Y:S01]  /*1e20*/  IMAD.MOV R5, RZ, RZ, -R5 ;  /* 0x000000ffff057224 */ /* 0x000fe200078e0a05 */
[----:B------:R-:W-:Y:S01]  /*1e30*/  IABS R15, R19 ;  /* 0x00000013000f7213 */ /* 0x000fe20000000000 */
[----:B------:R-:W-:Y:S02]  /*1e40*/  VIADD R3, R0, 0x1c ;  /* 0x0000001c00037836 */ /* 0x000fe40000000000 */
[----:B------:R-:W-:Y:S02]  /*1e50*/  IMAD R236, R2, R5, R11 ;  /* 0x0000000502ec7224 */ /* 0x000fe400078e020b */
[----:B------:R-:W-:Y:S01]  /*1e60*/  IMAD.HI.U32 R5, R4, R15, RZ ;  /* 0x0000000f04057227 */ /* 0x000fe200078e00ff */
[----:B------:R-:W-:-:S02]  /*1e70*/  IABS R7, R3 ;  /* 0x0000000300077213 */ /* 0x000fc40000000000 */
[----:B------:R-:W-:Y:S01]  /*1e80*/  ISETP.GE.AND P6, PT, R3, RZ, PT ;  /* 0x000000ff0300720c */ /* 0x000fe20003fc6270 */
[----:B------:R-:W-:Y:S02]  /*1e90*/  VIADD R17, R0, 0x1e ;  /* 0x0000001e00117836 */ /* 0x000fe40000000000 */
[----:B------:R-:W-:Y:S02]  /*1ea0*/  IMAD.MOV R5, RZ, RZ, -R5 ;  /* 0x000000ffff057224 */ /* 0x000fe400078e0a05 */
[--C-:B------:R-:W-:Y:S01]  /*1eb0*/  @!P0 IMAD.IADD R230, R230, 0x1, -R2.reuse ;  /* 0x00000001e6e68824 */ /* 0x100fe200078e0a02 */
[----:B------:R-:W-:Y:S01]  /*1ec0*/  IABS R13, R17 ;  /* 0x00000011000d7213 */ /* 0x000fe20000000000 */
[----:B------:R-:W-:Y:S01]  /*1ed0*/  @!P4 IMAD.IADD R228, R228, 0x1, -R2 ;  /* 0x00000001e4e4c824 */ /* 0x000fe200078e0a02 */
[----:B------:R-:W-:Y:S01]  /*1ee0*/  ISETP.GE.AND P4, PT, R6, RZ, PT ;  /* 0x000000ff0600720c */ /* 0x000fe20003f86270 */
[----:B------:R-:W-:Y:S01]  /*1ef0*/  IMAD.HI.U32 R3, R4, R7, RZ ;  /* 0x0000000704037227 */ /* 0x000fe200078e00ff */
[----:B------:R-:W-:-:S03]  /*1f00*/  ISETP.GT.U32.AND P0, PT, R2, R230, PT ;  /* 0x000000e60200720c */ /* 0x000fc60003f04070 */
[----:B------:R-:W-:Y:S02]  /*1f10*/  IMAD R240, R2, R5, R15 ;  /* 0x0000000502f07224 */ /* 0x000fe400078e020f */
[----:B------:R-:W-:Y:S02]  /*1f20*/  @!P1 IMAD.IADD R232, R232, 0x1, -R2 ;  /* 0x00000001e8e89824 */ /* 0x000fe400078e0a02 */
[----:B------:R-:W-:Y:S01]  /*1f30*/  @!P3 IMAD.MOV R228, RZ, RZ, -R228 ;  /* 0x000000ffffe4b224 */ /* 0x000fe200078e0ae4 */
[C---:B------:R-:W-:Y:S01]  /*1f40*/  ISETP.GT.U32.AND P3, PT, R2.reuse, R236, PT ;  /* 0x000000ec0200720c */ /* 0x040fe20003f64070 */
[----:B------:R-:W-:Y:S02]  /*1f50*/  IMAD.MOV R234, RZ, RZ, -R3 ;  /* 0x000000ffffea7224 */ /* 0x000fe400078e0a03 */
[----:B------:R-:W-:Y:S01]  /*1f60*/  @!P2 IMAD.MOV R232, RZ, RZ, -R232 ;  /* 0x000000ffffe8a224 */ /* 0x000fe200078e0ae8 */
[----:B------:R-:W-:Y:S01]  /*1f70*/  ISETP.GT.U32.AND P2, PT, R2, R240, PT ;  /* 0x000000f00200720c */ /* 0x000fe20003f44070 */
[----:B------:R-:W-:-:S04]  /*1f80*/  IMAD.HI.U32 R3, R4, R13, RZ ;  /* 0x0000000d04037227 */ /* 0x000fc800078e00ff */
[----:B------:R-:W-:Y:S02]  /*1f90*/  VIADD R6, R0, 0x20 ;  /* 0x0000002000067836 */ /* 0x000fe40000000000 */
[----:B------:R-:W-:Y:S02]  /*1fa0*/  IMAD.MOV R3, RZ, RZ, -R3 ;  /* 0x000000ffff037224 */ /* 0x000fe400078e0a03 */
[C---:B------:R-:W-:Y:S01]  /*1fb0*/  IMAD R234, R2.reuse, R234, R7 ;  /* 0x000000ea02ea7224 */ /* 0x040fe200078e0207 */
[----:B------:R-:W-:Y:S01]  /*1fc0*/  IABS R5, R6 ;  /* 0x0000000600057213 */ /* 0x000fe20000000000 */
[----:B------:R-:W-:Y:S02]  /*1fd0*/  IMAD R238, R2, R3, R13 ;  /* 0x0000000302ee7224 */ /* 0x000fe400078e020d */
[----:B------:R-:W-:Y:S02]  /*1fe0*/  VIADD R13, R0, 0x21 ;  /* 0x00000021000d7836 */ /* 0x000fe40000000000 */
[----:B------:R-:W-:Y:S01]  /*1ff0*/  IMAD.HI.U32 R3, R4, R5, RZ ;  /* 0x0000000504037227 */ /* 0x000fe200078e00ff */
[----:B------:R-:W-:-:S02]  /*2000*/  ISETP.GT.U32.AND P1, PT, R2, R238, PT ;  /* 0x000000ee0200720c */ /* 0x000fc40003f24070 */
[----:B------:R-:W-:Y:S01]  /*2010*/  IABS R7, R13 ;  /* 0x0000000d00077213 */ /* 0x000fe20000000000 */
[--C-:B------:R-:W-:Y:S01]  /*2020*/  @!P0 IMAD.IADD R230, R230, 0x1, -R2.reuse ;  /* 0x00000001e6e68824 */ /* 0x100fe200078e0a02 */
[----:B------:R-:W-:Y:S01]  /*2030*/  ISETP.GT.U32.AND P0, PT, R2, R234, PT ;  /* 0x000000ea0200720c */ /* 0x000fe20003f04070 */
[--C-:B------:R-:W-:Y:S02]  /*2040*/  @!P3 IMAD.IADD R236, R236, 0x1, -R2.reuse ;  /* 0x00000001ececb824 */ /* 0x100fe400078e0a02 */
[----:B------:R-:W-:Y:S02]  /*2050*/  @!P2 IMAD.IADD R240, R240, 0x1, -R2 ;  /* 0x00000001f0f0a824 */ /* 0x000fe400078e0a02 */
[----:B------:R-:W-:Y:S01]  /*2060*/  IMAD.MOV R3, RZ, RZ, -R3 ;  /* 0x000000ffff037224 */ /* 0x000fe200078e0a03 */
[----:B------:R-:W-:Y:S01]  /*2070*/  ISETP.GT.U32.AND P3, PT, R2, R236, PT ;  /* 0x000000ec0200720c */ /* 0x000fe20003f64070 */
[----:B------:R-:W-:Y:S01]  /*2080*/  VIADD R15, R0, 0x22 ;  /* 0x00000022000f7836 */ /* 0x000fe20000000000 */
[C---:B------:R-:W-:Y:S01]  /*2090*/  ISETP.GT.U32.AND P2, PT, R2.reuse, R240, PT ;  /* 0x000000f00200720c */ /* 0x040fe20003f44070 */
[----:B------:R-:W-:-:S02]  /*20a0*/  IMAD R242, R2, R3, R5 ;  /* 0x0000000302f27224 */ /* 0x000fc400078e0205 */
[----:B------:R-:W-:Y:S01]  /*20b0*/  IMAD.HI.U32 R3, R4, R7, RZ ;  /* 0x0000000704037227 */ /* 0x000fe200078e00ff */
[----:B------:R-:W-:-:S03]  /*20c0*/  IABS R11, R15 ;  /* 0x0000000f000b7213 */ /* 0x000fc60000000000 */
[----:B------:R-:W-:Y:S02]  /*20d0*/  IMAD.MOV R3, RZ, RZ, -R3 ;  /* 0x000000ffff037224 */ /* 0x000fe400078e0a03 */
[--C-:B------:R-:W-:Y:S02]  /*20e0*/  @!P0 IMAD.IADD R234, R234, 0x1, -R2.reuse ;  /* 0x00000001eaea8824 */ /* 0x100fe400078e0a02 */
[--C-:B------:R-:W-:Y:S02]  /*20f0*/  @!P1 IMAD.IADD R238, R238, 0x1, -R2.reuse ;  /* 0x00000001eeee9824 */ /* 0x100fe400078e0a02 */
[C---:B------:R-:W-:Y:S01]  /*2100*/  IMAD R244, R2.reuse, R3, R7 ;  /* 0x0000000302f47224 */ /* 0x040fe200078e0207 */
[----:B------:R-:W-:Y:S01]  /*2110*/  ISETP.GT.U32.AND P0, PT, R2, R234, PT ;  /* 0x000000ea0200720c */ /* 0x000fe20003f04070 */
[--C-:B------:R-:W-:Y:S01]  /*2120*/  @!P3 IMAD.IADD R236, R236, 0x1, -R2.reuse ;  /* 0x00000001ececb824 */ /* 0x100fe200078e0a02 */
[----:B------:R-:W-:Y:S01]  /*2130*/  ISETP.GT.U32.AND P3, PT, R2, R242, PT ;  /* 0x000000f20200720c */ /* 0x000fe20003f64070 */
[----:B------:R-:W-:Y:S01]  /*2140*/  @!P2 IMAD.IADD R240, R240, 0x1, -R2 ;  /* 0x00000001f0f0a824 */ /* 0x000fe200078e0a02 */
[C---:B------:R-:W-:Y:S01]  /*2150*/  ISETP.GT.U32.AND P1, PT, R2.reuse, R238, PT ;  /* 0x000000ee0200720c */ /* 0x040fe20003f24070 */
[----:B------:R-:W-:Y:S01]  /*2160*/  @!P5 IMAD.MOV R230, RZ, RZ, -R230 ;  /* 0x000000ffffe6d224 */ /* 0x000fe200078e0ae6 */
[----:B------:R-:W-:Y:S01]  /*2170*/  ISETP.GT.U32.AND P2, PT, R2, R244, PT ;  /* 0x000000f40200720c */ /* 0x000fe20003f44070 */
[----:B------:R-:W-:Y:S01]  /*2180*/  IMAD.HI.U32 R5, R4, R11, RZ ;  /* 0x0000000b04057227 */ /* 0x000fe200078e00ff */
[----:B------:R-:W-:-:S03]  /*2190*/  ISETP.GE.AND P5, PT, R17, RZ, PT ;  /* 0x000000ff1100720c */ /* 0x000fc60003fa6270 */
[----:B------:R-:W-:Y:S02]  /*21a0*/  VIADD R3, R0, 0x23 ;  /* 0x0000002300037836 */ /* 0x000fe40000000000 */
[--C-:B------:R-:W-:Y:S01]  /*21b0*/  @!P0 IMAD.IADD R234, R234, 0x1, -R2.reuse ;  /* 0x00000001eaea8824 */ /* 0x100fe200078e0a02 */
[----:B------:R-:W-:Y:S01]  /*21c0*/  ISETP.GE.AND P0, PT, R19, RZ, PT ;  /* 0x000000ff1300720c */ /* 0x000fe20003f06270 */
[--C-:B------:R-:W-:Y:S01]  /*21d0*/  @!P3 IMAD.IADD R242, R242, 0x1, -R2.reuse ;  /* 0x00000001f2f2b824 */ /* 0x100fe200078e0a02 */
[----:B------:R-:W-:Y:S01]  /*21e0*/  IABS R7, R3 ;  /* 0x0000000300077213 */ /* 0x000fe20000000000 */
[----:B------:R-:W-:Y:S02]  /*21f0*/  IMAD.MOV R5, RZ, RZ, -R5 ;  /* 0x000000ffff057224 */ /* 0x000fe400078e0a05 */
[--C-:B------:R-:W-:Y:S01]  /*2200*/  @!P1 IMAD.IADD R238, R238, 0x1, -R2.reuse ;  /* 0x00000001eeee9824 */ /* 0x100fe200078e0a02 */
[----:B------:R-:W-:Y:S01]  /*2210*/  ISETP.GT.U32.AND P3, PT, R2, R242, PT ;  /* 0x000000f20200720c */ /* 0x000fe20003f64070 */
[----:B------:R-:W-:Y:S01]  /*2220*/  @!P2 IMAD.IADD R244, R244, 0x1, -R2 ;  /* 0x00000001f4f4a824 */ /* 0x000fe200078e0a02 */
[----:B------:R-:W-:Y:S01]  /*2230*/  ISETP.GE.AND P1, PT, R15, RZ, PT ;  /* 0x000000ff0f00720c */ /* 0x000fe20003f26270 */
[----:B------:R-:W-:-:S02]  /*2240*/  IMAD R246, R2, R5, R11 ;  /* 0x0000000502f67224 */ /* 0x000fc400078e020b */
[----:B------:R-:W-:Y:S01]  /*2250*/  VIADD R5, R0, 0x24 ;  /* 0x0000002400057836 */ /* 0x000fe20000000000 */
[----:B------:R-:W-:Y:S01]  /*2260*/  ISETP.GT.U32.AND P2, PT, R2, R244, PT ;  /* 0x000000f40200720c */ /* 0x000fe20003f44070 */
[----:B------:R-:W-:Y:S01]  /*2270*/  @!P5 IMAD.MOV R238, RZ, RZ, -R238 ;  /* 0x000000ffffeed224 */ /* 0x000fe200078e0aee */
[----:B------:R-:W-:Y:S01]  /*2280*/  ISETP.GE.AND P5, PT, R3, RZ, PT ;  /* 0x000000ff0300720c */ /* 0x000fe20003fa6270 */
[----:B------:R-:W-:Y:S01]  /*2290*/  IMAD.HI.U32 R3, R4, R7, RZ ;  /* 0x0000000704037227 */ /* 0x000fe200078e00ff */
[----:B------:R-:W-:-:S03]  /*22a0*/  IABS R11, R5 ;  /* 0x00000005000b7213 */ /* 0x000fc60000000000 */
[----:B------:R-:W-:Y:S02]  /*22b0*/  IMAD.MOV R3, RZ, RZ, -R3 ;  /* 0x000000ffff037224 */ /* 0x000fe400078e0a03 */
[----:B------:R-:W-:Y:S01]  /*22c0*/  @!P6 IMAD.MOV R234, RZ, RZ, -R234 ;  /* 0x000000ffffeae224 */ /* 0x000fe200078e0aea */
[----:B------:R-:W-:Y:S01]  /*22d0*/  ISETP.GE.AND P6, PT, R6, RZ, PT ;  /* 0x000000ff0600720c */ /* 0x000fe20003fc6270 */
[----:B------:R-:W-:Y:S01]  /*22e0*/  @!P0 IMAD.MOV R240, RZ, RZ, -R240 ;  /* 0x000000fffff08224 */ /* 0x000fe200078e0af0 */
[----:B------:R-:W-:Y:S01]  /*22f0*/  ISETP.GE.AND P0, PT, R5, RZ, PT ;  /* 0x000000ff0500720c */ /* 0x000fe20003f06270 */
[----:B------:R-:W-:-:S04]  /*2300*/  IMAD.HI.U32 R5, R4, R11, RZ ;  /* 0x0000000b04057227 */ /* 0x000fc800078e00ff */
[----:B------:R-:W-:Y:S02]  /*2310*/  IMAD R248, R2, R3, R7 ;  /* 0x0000000302f87224 */ /* 0x000fe400078e0207 */
[--C-:B------:R-:W-:Y:S01]  /*2320*/  @!P3 IMAD.IADD R242, R242, 0x1, -R2.reuse ;  /* 0x00000001f2f2b824 */ /* 0x100fe200078e0a02 */
[----:B------:R-:W-:Y:S01]  /*2330*/  ISETP.GT.U32.AND P3, PT, R2, R246, PT ;  /* 0x000000f60200720c */ /* 0x000fe20003f64070 */
[----:B------:R-:W-:Y:S02]  /*2340*/  IMAD.MOV R5, RZ, RZ, -R5 ;  /* 0x000000ffff057224 */ /* 0x000fe400078e0a05 */
[----:B------:R-:W-:Y:S01]  /*2350*/  @!P2 IMAD.IADD R244, R244, 0x1, -R2 ;  /* 0x00000001f4f4a824 */ /* 0x000fe200078e0a02 */
[C---:B------:R-:W-:Y:S01]  /*2360*/  ISETP.GT.U32.AND P2, PT, R2.reuse, R248, PT ;  /* 0x000000f80200720c */ /* 0x040fe20003f44070 */
[----:B------:R-:W-:Y:S02]  /*2370*/  IMAD R250, R2, R5, R11 ;  /* 0x0000000502fa7224 */ /* 0x000fe400078e020b */
[----:B------:R-:W-:-:S02]  /*2380*/  @!P6 IMAD.MOV R242, RZ, RZ, -R242 ;  /* 0x000000fffff2e224 */ /* 0x000fc400078e0af2 */
[----:B------:R-:W-:Y:S01]  /*2390*/  VIADD R6, R0, 0x25 ;  /* 0x0000002500067836 */ /* 0x000fe20000000000 */
[----:B------:R-:W-:Y:S01]  /*23a0*/  ISETP.GT.U32.AND P6, PT, R2, R250, PT ;  /* 0x000000fa0200720c */ /* 0x000fe20003fc4070 */
[----:B------:R-:W-:Y:S01]  /*23b0*/  @!P4 IMAD.MOV R236, RZ, RZ, -R236 ;  /* 0x000000ffffecc224 */ /* 0x000fe200078e0aec */
[----:B------:R-:W-:Y:S01]  /*23c0*/  ISETP.GE.AND P4, PT, R13, RZ, PT ;  /* 0x000000ff0d00720c */ /* 0x000fe20003f86270 */
[--C-:B------:R-:W-:Y:S01]  /*23d0*/  @!P3 IMAD.IADD R246, R246, 0x1, -R2.reuse ;  /* 0x00000001f6f6b824 */ /* 0x100fe200078e0a02 */
[----:B------:R-:W-:Y:S01]  /*23e0*/  IABS R53, R6 ;  /* 0x0000000600357213 */ /* 0x000fe20000000000 */
[----:B------:R-:W-:Y:S02]  /*23f0*/  VIADD R13, R0, 0x26 ;  /* 0x00000026000d7836 */ /* 0x000fe40000000000 */
[----:B------:R-:W-:Y:S01]  /*2400*/  @!P2 IMAD.IADD R248, R248, 0x1, -R2 ;  /* 0x00000001f8f8a824 */ /* 0x000fe200078e0a02 */
[----:B------:R-:W-:Y:S01]  /*2410*/  ISETP.GT.U32.AND P3, PT, R2, R246, PT ;  /* 0x000000f60200720c */ /* 0x000fe20003f64070 */
[----:B------:R-:W-:Y:S01]  /*2420*/  IMAD.HI.U32 R3, R4, R53, RZ ;  /* 0x0000003504037227 */ /* 0x000fe200078e00ff */
[----:B------:R-:W-:-:S02]  /*2430*/  IABS R55, R13 ;  /* 0x0000000d00377213 */ /* 0x000fc40000000000 */
[----:B------:R-:W-:Y:S01]  /*2440*/  ISETP.GT.U32.AND P2, PT, R2, R248, PT ;  /* 0x000000f80200720c */ /* 0x000fe20003f44070 */
[----:B------:R-:W-:Y:S02]  /*2450*/  @!P6 IMAD.IADD R250, R250, 0x1, -R2 ;  /* 0x00000001fafae824 */ /* 0x000fe400078e0a02 */
[----:B------:R-:W-:Y:S02]  /*2460*/  IMAD.MOV R3, RZ, RZ, -R3 ;  /* 0x000000ffff037224 */ /* 0x000fe400078e0a03 */
[----:B------:R-:W-:Y:S01]  /*2470*/  VIADD R11, R0, 0x27 ;  /* 0x00000027000b7836 */ /* 0x000fe20000000000 */
[----:B------:R-:W-:Y:S01]  /*2480*/  ISETP.GT.U32.AND P6, PT, R2, R250, PT ;  /* 0x000000fa0200720c */ /* 0x000fe20003fc4070 */
[----:B------:R-:W-:-:S03]  /*2490*/  IMAD.HI.U32 R5, R4, R55, RZ ;  /* 0x0000003704057227 */ /* 0x000fc600078e00ff */
[----:B------:R-:W-:Y:S01]  /*24a0*/  IABS R57, R11 ;  /* 0x0000000b00397213 */ /* 0x000fe20000000000 */
[----:B------:R-:W-:Y:S02]  /*24b0*/  IMAD R53, R2, R3, R53 ;  /* 0x0000000302357224 */ /* 0x000fe400078e0235 */
[--C-:B------:R-:W-:Y:S01]  /*24c0*/  @!P3 IMAD.IADD R246, R246, 0x1, -R2.reuse ;  /* 0x00000001f6f6b824 */ /* 0x100fe200078e0a02 */
[----:B------:R-:W-:Y:S01]  /*24d0*/  ISETP.GE.AND P3, PT, R13, RZ, PT ;  /* 0x000000ff0d00720c */ /* 0x000fe20003f66270 */
[----:B------:R-:W-:Y:S02]  /*24e0*/  IMAD.MOV R5, RZ, RZ, -R5 ;  /* 0x000000ffff057224 */ /* 0x000fe400078e0a05 */
[----:B------:R-:W-:Y:S02]  /*24f0*/  VIADD R13, R0, 0x28 ;  /* 0x00000028000d7836 */ /* 0x000fe40000000000 */
[----:B------:R-:W-:Y:S01]  /*2500*/  @!P2 IMAD.IADD R248, R248, 0x1, -R2 ;  /* 0x00000001f8f8a824 */ /* 0x000fe200078e0a02 */
[----:B------:R-:W-:Y:S01]  /*2510*/  ISETP.GT.U32.AND P2, PT, R2, R53, PT ;  /* 0x000000350200720c */ /* 0x000fe20003f44070 */
[----:B------:R-:W-:Y:S01]  /*2520*/  IMAD.HI.U32 R3, R4, R57, RZ ;  /* 0x0000003904037227 */ /* 0x000fe200078e00ff */
[----:B------:R-:W-:-:S03]  /*2530*/  IABS R59, R13 ;  /* 0x0000000d003b7213 */ /* 0x000fc60000000000 */
[----:B------:R-:W-:Y:S01]  /*2540*/  @!P4 IMAD.MOV R244, RZ, RZ, -R244 ;  /* 0x000000fffff4c224 */ /* 0x000fe200078e0af4 */
[----:B------:R-:W-:Y:S01]  /*2550*/  ISETP.GE.AND P4, PT, R6, RZ, PT ;  /* 0x000000ff0600720c */ /* 0x000fe20003f86270 */
[----:B------:R-:W-:Y:S02]  /*2560*/  IMAD R55, R2, R5, R55 ;  /* 0x0000000502377224 */ /* 0x000fe400078e0237 */
[----:B------:R-:W-:Y:S02]  /*2570*/  IMAD.MOV R6, RZ, RZ, -R3 ;  /* 0x000000ffff067224 */ /* 0x000fe400078e0a03 */
[----:B------:R-:W-:Y:S01]  /*2580*/  @!P6 IMAD.IADD R250, R250, 0x1, -R2 ;  /* 0x00000001fafae824 */ /* 0x000fe200078e0a02 */
[----:B------:R-:W-:Y:S01]  /*2590*/  ISETP.GT.U32.AND P6, PT, R2, R55, PT ;  /* 0x000000370200720c */ /* 0x000fe20003fc4070 */
[----:B------:R-:W-:-:S04]  /*25a0*/  IMAD.HI.U32 R3, R4, R59, RZ ;  /* 0x0000003b04037227 */ /* 0x000fc800078e00ff */
[C---:B------:R-:W-:Y:S02]  /*25b0*/  IMAD R57, R2.reuse, R6, R57 ;  /* 0x0000000602397224 */ /* 0x040fe400078e0239 */
[----:B------:R-:W-:Y:S02]  /*25c0*/  IMAD.MOV R7, RZ, RZ, -R3 ;  /* 0x000000ffff077224 */ /* 0x000fe400078e0a03 */
[--C-:B------:R-:W-:Y:S01]  /*25d0*/  @!P2 IMAD.IADD R53, R53, 0x1, -R2.reuse ;  /* 0x000000013535a824 */ /* 0x100fe200078e0a02 */
[C---:B------:R-:W-:Y:S01]  /*25e0*/  ISETP.GT.U32.AND P2, PT, R2.reuse, R57, PT ;  /* 0x000000390200720c */ /* 0x040fe20003f44070 */
[----:B------:R-:W-:Y:S02]  /*25f0*/  IMAD R59, R2, R7, R59 ;  /* 0x00000007023b7224 */ /* 0x000fe400078e023b */
[----:B------:R-:W-:Y:S02]  /*2600*/  @!P6 IMAD.IADD R55, R55, 0x1, -R2 ;  /* 0x000000013737e824 */ /* 0x000fe400078e0a02 */
[----:B------:R-:W-:Y:S01]  /*2610*/  VIADD R19, R0, 0x2b ;  /* 0x0000002b00137836 */ /* 0x000fe20000000000 */
[----:B------:R-:W-:Y:S01]  /*2620*/  ISETP.GT.U32.AND P6, PT, R2, R59, PT ;  /* 0x0000003b0200720c */ /* 0x000fe20003fc4070 */
[----:B------:R-:W-:-:S02]  /*2630*/  VIADD R17, R0, 0x2a ;  /* 0x0000002a00117836 */ /* 0x000fc40000000000 */
[----:B------:R-:W-:Y:S01]  /*2640*/  VIADD R15, R0, 0x29 ;  /* 0x00000029000f7836 */ /* 0x000fe20000000000 */
[----:B------:R-:W-:Y:S01]  /*2650*/  IABS R65, R19 ;  /* 0x0000001300417213 */ /* 0x000fe20000000000 */
[----:B------:R-:W-:Y:S01]  /*2660*/  @!P5 IMAD.MOV R248, RZ, RZ, -R248 ;  /* 0x000000fffff8d224 */ /* 0x000fe200078e0af8 */
[----:B------:R-:W-:Y:S01]  /*2670*/  IABS R63, R17 ;  /* 0x00000011003f7213 */ /* 0x000fe20000000000 */
[--C-:B------:R-:W-:Y:S01]  /*2680*/  @!P2 IMAD.IADD R57, R57, 0x1, -R2.reuse ;  /* 0x000000013939a824 */ /* 0x100fe200078e0a02 */
[----:B------:R-:W-:Y:S01]  /*2690*/  IABS R61, R15 ;  /* 0x0000000f003d7213 */ /* 0x000fe20000000000 */
[----:B------:R-:W-:Y:S01]  /*26a0*/  IMAD.HI.U32 R3, R4, R65, RZ ;  /* 0x0000004104037227 */ /* 0x000fe200078e00ff */
[C---:B------:R-:W-:Y:S02]  /*26b0*/  ISETP.GT.U32.AND P2, PT, R2.reuse, R53, PT ;  /* 0x000000350200720c */ /* 0x040fe40003f44070 */
[----:B------:R-:W-:Y:S01]  /*26c0*/  ISETP.GT.U32.AND P5, PT, R2, R57, PT ;  /* 0x000000390200720c */ /* 0x000fe20003fa4070 */
[----:B------:R-:W-:-:S02]  /*26d0*/  @!P6 IMAD.IADD R59, R59, 0x1, -R2 ;  /* 0x000000013b3be824 */ /* 0x000fc400078e0a02 */
[----:B------:R-:W-:-:S03]  /*26e0*/  IMAD.HI.U32 R6, R4, R63, RZ ;  /* 0x0000003f04067227 */ /* 0x000fc600078e00ff */
[----:B------:R-:W-:Y:S01]  /*26f0*/  ISETP.GT.U32.AND P6, PT, R2, R59, PT ;  /* 0x0000003b0200720c */ /* 0x000fe20003fc4070 */
[----:B------:R-:W-:-:S04]  /*2700*/  IMAD.HI.U32 R5, R4, R61, RZ ;  /* 0x0000003d04057227 */ /* 0x000fc800078e00ff */
[----:B------:R-:W-:Y:S02]  /*2710*/  IMAD.MOV R3, RZ, RZ, -R3 ;  /* 0x000000ffff037224 */ /* 0x000fe400078e0a03 */
[----:B------:R-:W-:Y:S01]  /*2720*/  @!P1 IMAD.MOV R246, RZ, RZ, -R246 ;  /* 0x000000fffff69224 */ /* 0x000fe200078e0af6 */
[----:B------:R-:W-:Y:S01]  /*2730*/  ISETP.GT.U32.AND P1, PT, R2, R55, PT ;  /* 0x000000370200720c */ /* 0x000fe20003f24070 */
[----:B------:R-:W-:Y:S02]  /*2740*/  IMAD.MOV R6, RZ, RZ, -R6 ;  /* 0x000000ffff067224 */ /* 0x000fe400078e0a06 */
[----:B------:R-:W-:Y:S02]  /*2750*/  VIADD R7, R0, 0x2d ;  /* 0x0000002d00077836 */ /* 0x000fe40000000000 */
[----:B------:R-:W-:Y:S02]  /*2760*/  IMAD.MOV R5, RZ, RZ, -R5 ;  /* 0x000000ffff057224 */ /* 0x000fe400078e0a05 */
[C---:B------:R-:W-:Y:S01]  /*2770*/  IMAD R65, R2.reuse, R3, R65 ;  /* 0x0000000302417224 */ /* 0x040fe200078e0241 */
[----:B------:R-:W-:Y:S01]  /*2780*/  IABS R69, R7 ;  /* 0x0000000700457213 */ /* 0x000fe20000000000 */
[----:B------:R-:W-:-:S02]  /*2790*/  IMAD R63, R2, R6, R63 ;  /* 0x00000006023f7224 */ /* 0x000fc400078e023f */
[----:B------:R-:W-:Y:S02]  /*27a0*/  IMAD R61, R2, R5, R61 ;  /* 0x00000005023d7224 */ /* 0x000fe400078e023d */
[----:B------:R-:W-:Y:S02]  /*27b0*/  VIADD R6, R0, 0x2c ;  /* 0x0000002c00067836 */ /* 0x000fe40000000000 */
[----:B------:R-:W-:Y:S01]  /*27c0*/  @!P5 IMAD.IADD R57, R57, 0x1, -R2 ;  /* 0x000000013939d824 */ /* 0x000fe200078e0a02 */
[----:B------:R-:W-:Y:S01]  /*27d0*/  ISETP.GT.U32.AND P5, PT, R2, R65, PT ;  /* 0x000000410200720c */ /* 0x000fe20003fa4070 */
[----:B------:R-:W-:Y:S01]  /*27e0*/  @!P0 IMAD.MOV R250, RZ, RZ, -R250 ;  /* 0x000000fffffa8224 */ /* 0x000fe200078e0afa */
[----:B------:R-:W-:Y:S01]  /*27f0*/  IABS R67, R6 ;  /* 0x0000000600437213 */ /* 0x000fe20000000000 */
[----:B------:R-:W-:Y:S01]  /*2800*/  IMAD.HI.U32 R5, R4, R69, RZ ;  /* 0x0000004504057227 */ /* 0x000fe200078e00ff */
[----:B------:R-:W-:-:S03]  /*2810*/  ISETP.GT.U32.AND P0, PT, R2, R61, PT ;  /* 0x0000003d0200720c */ /* 0x000fc60003f04070 */
[--C-:B------:R-:W-:Y:S01]  /*2820*/  @!P1 IMAD.IADD R55, R55, 0x1, -R2.reuse ;  /* 0x0000000137379824 */ /* 0x100fe200078e0a02 */
[----:B------:R-:W-:Y:S01]  /*2830*/  ISETP.GE.AND P1, PT, R11, RZ, PT ;  /* 0x000000ff0b00720c */ /* 0x000fe20003f26270 */
[----:B------:R-:W-:Y:S01]  /*2840*/  @!P6 IMAD.IADD R59, R59, 0x1, -R2 ;  /* 0x000000013b3be824 */ /* 0x000fe200078e0a02 */
[----:B------:R-:W-:Y:S01]  /*2850*/  ISETP.GE.AND P6, PT, R13, RZ, PT ;  /* 0x000000ff0d00720c */ /* 0x000fe20003fc6270 */
[----:B------:R-:W-:Y:S02]  /*2860*/  IMAD.MOV R5, RZ, RZ, -R5 ;  /* 0x000000ffff057224 */ /* 0x000fe400078e0a05 */
[----:B------:R-:W-:-:S04]  /*2870*/  IMAD.HI.U32 R3, R4, R67, RZ ;  /* 0x0000004304037227 */ /* 0x000fc800078e00ff */
[----:B------:R-:W-:Y:S02]  /*2880*/  IMAD R69, R2, R5, R69 ;  /* 0x0000000502457224 */ /* 0x000fe400078e0245 */
[----:B------:R-:W-:Y:S02]  /*2890*/  IMAD.MOV R3, RZ, RZ, -R3 ;  /* 0x000000ffff037224 */ /* 0x000fe400078e0a03 */
[----:B------:R-:W-:Y:S02]  /*28a0*/  VIADD R5, R0, 0x2e ;  /* 0x0000002e00057836 */ /* 0x000fe40000000000 */
[--C-:B------:R-:W-:Y:S02]  /*28b0*/  @!P5 IMAD.IADD R65, R65, 0x1, -R2.reuse ;  /* 0x000000014141d824 */ /* 0x100fe400078e0a02 */
[--C-:B------:R-:W-:Y:S01]  /*28c0*/  @!P2 IMAD.IADD R53, R53, 0x1, -R2.reuse ;  /* 0x000000013535a824 */ /* 0x100fe200078e0a02 */
[----:B------:R-:W-:Y:S01]  /*28d0*/  IABS R71, R5 ;  /* 0x0000000500477213 */ /* 0x000fe20000000000 */
[----:B------:R-:W-:Y:S01]  /*28e0*/  @!P0 IMAD.IADD R61, R61, 0x1, -R2 ;  /* 0x000000013d3d8824 */ /* 0x000fe200078e0a02 */
[C---:B------:R-:W-:Y:S01]  /*28f0*/  ISETP.GT.U32.AND P5, PT, R2.reuse, R65, PT ;  /* 0x000000410200720c */ /* 0x040fe20003fa4070 */
[C---:B------:R-:W-:Y:S01]  /*2900*/  IMAD R67, R2.reuse, R3, R67 ;  /* 0x0000000302437224 */ /* 0x040fe200078e0243 */
[----:B------:R-:W-:Y:S01]  /*2910*/  ISETP.GE.AND P0, PT, R15, RZ, PT ;  /* 0x000000ff0f00720c */ /* 0x000fe20003f06270 */
[----:B------:R-:W-:Y:S01]  /*2920*/  @!P4 IMAD.MOV R53, RZ, RZ, -R53 ;  /* 0x000000ffff35c224 */ /* 0x000fe200078e0a35 */
[C---:B------:R-:W-:Y:S01]  /*2930*/  ISETP.GT.U32.AND P4, PT, R2.reuse, R61, PT ;  /* 0x0000003d0200720c */ /* 0x040fe20003f84070 */
[----:B------:R-:W-:Y:S01]  /*2940*/  @!P1 IMAD.MOV R57, RZ, RZ, -R57 ;  /* 0x000000ffff399224 */ /* 0x000fe200078e0a39 */
[----:B------:R-:W-:Y:S01]  /*2950*/  ISETP.GT.U32.AND P1, PT, R2, R67, PT ;  /* 0x000000430200720c */ /* 0x000fe20003f24070 */
[----:B------:R-:W-:Y:S01]  /*2960*/  @!P6 IMAD.MOV R59, RZ, RZ, -R59 ;  /* 0x000000ffff3be224 */ /* 0x000fe200078e0a3b */
[----:B------:R-:W-:Y:S01]  /*2970*/  ISETP.GE.AND P6, PT, R19, RZ, PT ;  /* 0x000000ff1300720c */ /* 0x000fe20003fc6270 */
[----:B------:R-:W-:Y:S01]  /*2980*/  IMAD.HI.U32 R3, R4, R71, RZ ;  /* 0x0000004704037227 */ /* 0x000fe200078e00ff */
[----:B------:R-:W-:-:S03]  /*2990*/  ISETP.GT.U32.AND P2, PT, R2, R63, PT ;  /* 0x0000003f0200720c */ /* 0x000fc60003f44070 */
[----:B------:R-:W-:Y:S02]  /*29a0*/  IMAD.MOV R3, RZ, RZ, -R3 ;  /* 0x000000ffff037224 */ /* 0x000fe400078e0a03 */
[--C-:B------:R-:W-:Y:S01]  /*29b0*/  @!P5 IMAD.IADD R65, R65, 0x1, -R2.reuse ;  /* 0x000000014141d824 */ /* 0x100fe200078e0a02 */
[----:B------:R-:W-:Y:S01]  /*29c0*/  ISETP.GE.AND P5, PT, R7, RZ, PT ;  /* 0x000000ff0700720c */ /* 0x000fe20003fa6270 */
[C---:B------:R-:W-:Y:S02]  /*29d0*/  IMAD R71, R2.reuse, R3, R71 ;  /* 0x0000000302477224 */ /* 0x040fe400078e0247 */
[--C-:B------:R-:W-:Y:S01]  /*29e0*/  @!P4 IMAD.IADD R61, R61, 0x1, -R2.reuse ;  /* 0x000000013d3dc824 */ /* 0x100fe200078e0a02 */
[C---:B------:R-:W-:Y:S01]  /*29f0*/  ISETP.GT.U32.AND P4, PT, R2.reuse, R69, PT ;  /* 0x000000450200720c */ /* 0x040fe20003f84070 */
[--C-:B------:R-:W-:Y:S01]  /*2a00*/  @!P1 IMAD.IADD R67, R67, 0x1, -R2.reuse ;  /* 0x0000000143439824 */ /* 0x100fe200078e0a02 */
[----:B------:R-:W-:Y:S01]  /*2a10*/  ISETP.GE.AND P1, PT, R5, RZ, PT ;  /* 0x000000ff0500720c */ /* 0x000fe20003f26270 */
[----:B------:R-:W-:Y:S01]  /*2a20*/  @!P6 IMAD.MOV R65, RZ, RZ, -R65 ;  /* 0x000000ffff41e224 */ /* 0x000fe200078e0a41 */
[C---:B------:R-:W-:Y:S01]  /*2a30*/  ISETP.GT.U32.AND P6, PT, R2.reuse, R71, PT ;  /* 0x000000470200720c */ /* 0x040fe20003fc4070 */
[----:B------:R-:W-:Y:S01]  /*2a40*/  @!P0 IMAD.MOV R61, RZ, RZ, -R61 ;  /* 0x000000ffff3d8224 */ /* 0x000fe200078e0a3d */
[----:B------:R-:W-:Y:S01]  /*2a50*/  ISETP.GT.U32.AND P0, PT, R2, R67, PT ;  /* 0x000000430200720c */ /* 0x000fe20003f04070 */
[----:B------:R-:W-:Y:S01]  /*2a60*/  @!P2 IMAD.IADD R63, R63, 0x1, -R2 ;  /* 0x000000013f3fa824 */ /* 0x000fe200078e0a02 */
[----:B------:R-:W-:Y:S01]  /*2a70*/  ISETP.GE.AND P2, PT, R17, RZ, PT ;  /* 0x000000ff1100720c */ /* 0x000fe20003f46270 */
[----:B------:R-:W-:-:S02]  /*2a80*/  VIADD R3, R0, 0x30 ;  /* 0x0000003000037836 */ /* 0x000fc40000000000 */
[----:B------:R-:W-:Y:S01]  /*2a90*/  @!P3 IMAD.MOV R55, RZ, RZ, -R55 ;  /* 0x000000ffff37b224 */ /* 0x000fe200078e0a37 */
[----:B------:R-:W-:Y:S01]  /*2aa0*/  ISETP.GT.U32.AND P3, PT, R2, R63, PT ;  /* 0x0000003f0200720c */ /* 0x000fe20003f64070 */
[C---:B------:R-:W-:Y:S01]  /*2ab0*/  VIADD R11, R0.reuse, 0x2f ;  /* 0x0000002f000b7836 */ /* 0x040fe20000000000 */
[----:B------:R-:W-:Y:S01]  /*2ac0*/  IABS R75, R3 ;  /* 0x00000003004b7213 */ /* 0x000fe20000000000 */
[----:B------:R-:W-:Y:S02]  /*2ad0*/  VIADD R13, R0, 0x32 ;  /* 0x00000032000d7836 */ /* 0x000fe40000000000 */
[--C-:B------:R-:W-:Y:S01]  /*2ae0*/  @!P6 IMAD.IADD R71, R71, 0x1, -R2.reuse ;  /* 0x000000014747e824 */ /* 0x100fe200078e0a02 */
[----:B------:R-:W-:Y:S01]  /*2af0*/  IABS R73, R11 ;  /* 0x0000000b00497213 */ /* 0x000fe20000000000 */
[----:B------:R-:W-:Y:S01]  /*2b00*/  @!P0 IMAD.IADD R67, R67, 0x1, -R2 ;  /* 0x0000000143438824 */ /* 0x000fe200078e0a02 */
[----:B------:R-:W-:Y:S01]  /*2b10*/  ISETP.GE.AND P0, PT, R3, RZ, PT ;  /* 0x000000ff0300720c */ /* 0x000fe20003f06270 */
[----:B------:R-:W-:Y:S01]  /*2b20*/  IMAD.HI.U32 R3, R4, R75, RZ ;  /* 0x0000004b04037227 */ /* 0x000fe200078e00ff */
[----:B------:R-:W-:-:S03]  /*2b30*/  ISETP.GT.U32.AND P6, PT, R2, R71, PT ;  /* 0x000000470200720c */ /* 0x000fc60003fc4070 */
[----:B------:R-:W-:-:S04]  /*2b40*/  IMAD.HI.U32 R5, R4, R73, RZ ;  /* 0x0000004904057227 */ /* 0x000fc800078e00ff */
[----:B------:R-:W-:Y:S02]  /*2b50*/  IMAD.MOV R3, RZ, RZ, -R3 ;  /* 0x000000ffff037224 */ /* 0x000fe400078e0a03 */
[--C-:B------:R-:W-:Y:S01]  /*2b60*/  @!P3 IMAD.IADD R63, R63, 0x1, -R2.reuse ;  /* 0x000000013f3fb824 */ /* 0x100fe200078e0a02 */
[----:B------:R-:W-:Y:S01]  /*2b70*/  ISETP.GE.AND P3, PT, R6, RZ, PT ;  /* 0x000000ff0600720c */ /* 0x000fe20003f66270 */
[----:B------:R-:W-:Y:S01]  /*2b80*/  @!P4 IMAD.IADD R69, R69, 0x1, -R2 ;  /* 0x000000014545c824 */ /* 0x000fe200078e0a02 */
[----:B------:R-:W-:Y:S01]  /*2b90*/  ISETP.GE.AND P4, PT, R11, RZ, PT ;  /* 0x000000ff0b00720c */ /* 0x000fe20003f86270 */
[----:B------:R-:W-:Y:S01]  /*2ba0*/  IMAD.MOV R5, RZ, RZ, -R5 ;  /* 0x000000ffff057224 */ /* 0x000fe200078e0a05 */
[----:B------:R-:W-:Y:S01]  /*2bb0*/  IABS R11, R13 ;  /* 0x0000000d000b7213 */ /* 0x000fe20000000000 */
[C---:B------:R-:W-:Y:S02]  /*2bc0*/  IMAD R75, R2.reuse, R3, R75 ;  /* 0x00000003024b7224 */ /* 0x040fe400078e024b */
[----:B------:R-:W-:-:S02]  /*2bd0*/  IMAD R73, R2, R5, R73 ;  /* 0x0000000502497224 */ /* 0x000fc400078e0249 */
[----:B------:R-:W-:Y:S01]  /*2be0*/  @!P6 IMAD.IADD R71, R71, 0x1, -R2 ;  /* 0x000000014747e824 */ /* 0x000fe200078e0a02 */
[----:B------:R-:W-:Y:S01]  /*2bf0*/  ISETP.GT.U32.AND P6, PT, R2, R75, PT ;  /* 0x0000004b0200720c */ /* 0x000fe20003fc4070 */
[----:B------:R-:W-:Y:S02]  /*2c00*/  VIADD R5, R0, 0x31 ;  /* 0x0000003100057836 */ /* 0x000fe40000000000 */
[----:B------:R-:W-:-:S03]  /*2c10*/  IMAD.HI.U32 R6, R4, R11, RZ ;  /* 0x0000000b04067227 */ /* 0x000fc600078e00ff */
[----:B------:R-:W-:Y:S01]  /*2c20*/  IABS R7, R5 ;  /* 0x0000000500077213 */ /* 0x000fe20000000000 */
[----:B------:R-:W-:Y:S01]  /*2c30*/  @!P2 IMAD.MOV R63, RZ, RZ, -R63 ;  /* 0x000000ffff3fa224 */ /* 0x000fe200078e0a3f */
[C---:B------:R-:W-:Y:S01]  /*2c40*/  ISETP.GT.U32.AND P2, PT, R2.reuse, R69, PT ;  /* 0x000000450200720c */ /* 0x040fe20003f44070 */
[----:B------:R-:W-:Y:S02]  /*2c50*/  IMAD.MOV R6, RZ, RZ, -R6 ;  /* 0x000000ffff067224 */ /* 0x000fe400078e0a06 */
[----:B------:R-:W-:Y:S01]  /*2c60*/  @!P3 IMAD.MOV R67, RZ, RZ, -R67 ;  /* 0x000000ffff43b224 */ /* 0x000fe200078e0a43 */
[----:B------:R-:W-:Y:S01]  /*2c70*/  ISETP.GE.AND P3, PT, R5, RZ, PT ;  /* 0x000000ff0500720c */ /* 0x000fe20003f66270 */
[----:B------:R-:W-:Y:S02]  /*2c80*/  IMAD R194, R2, R6, R11 ;  /* 0x0000000602c27224 */ /* 0x000fe400078e020b */
[----:B------:R-:W-:-:S04]  /*2c90*/  IMAD.HI.U32 R5, R4, R7, RZ ;  /* 0x0000000704057227 */ /* 0x000fc800078e00ff */
[--C-:B------:R-:W-:Y:S01]  /*2ca0*/  @!P6 IMAD.IADD R75, R75, 0x1, -R2.reuse ;  /* 0x000000014b4be824 */ /* 0x100fe200078e0a02 */
[----:B------:R-:W-:Y:S01]  /*2cb0*/  ISETP.GT.U32.AND P6, PT, R2, R194, PT ;  /* 0x000000c20200720c */ /* 0x000fe20003fc4070 */
[----:B------:R-:W-:Y:S02]  /*2cc0*/  IMAD.MOV R5, RZ, RZ, -R5 ;  /* 0x000000ffff057224 */ /* 0x000fe400078e0a05 */
[----:B------:R-:W-:Y:S02]  /*2cd0*/  VIADD R15, R0, 0x33 ;  /* 0x00000033000f7836 */ /* 0x000fe40000000000 */
[----:B------:R-:W-:Y:S01]  /*2ce0*/  @!P2 IMAD.IADD R69, R69, 0x1, -R2 ;  /* 0x000000014545a824 */ /* 0x000fe200078e0a02 */
[C---:B------:R-:W-:Y:S01]  /*2cf0*/  ISETP.GT.U32.AND P2, PT, R2.reuse, R73, PT ;  /* 0x000000490200720c */ /* 0x040fe20003f44070 */
[----:B------:R-:W-:Y:S01]  /*2d00*/  IMAD R196, R2, R5, R7 ;  /* 0x0000000502c47224 */ /* 0x000fe200078e0207 */
[----:B------:R-:W-:Y:S01]  /*2d10*/  IABS R5, R15 ;  /* 0x0000000f00057213 */ /* 0x000fe20000000000 */
[----:B------:R-:W-:-:S02]  /*2d20*/  VIADD R19, R0, 0x35 ;  /* 0x0000003500137836 */ /* 0x000fc40000000000 */
[----:B------:R-:W-:Y:S02]  /*2d30*/  VIADD R21, R0, 0x36 ;  /* 0x0000003600157836 */ /* 0x000fe40000000000 */
[----:B------:R-:W-:Y:S01]  /*2d40*/  IMAD.HI.U32 R3, R4, R5, RZ ;  /* 0x0000000504037227 */ /* 0x000fe200078e00ff */
[----:B------:R-:W-:-:S03]  /*2d50*/  IABS R11, R19 ;  /* 0x00000013000b7213 */ /* 0x000fc60000000000 */
[--C-:B------:R-:W-:Y:S02]  /*2d60*/  @!P6 IMAD.IADD R194, R194, 0x1, -R2.reuse ;  /* 0x00000001c2c2e824 */ /* 0x100fe400078e0a02 */
[----:B------:R-:W-:Y:S02]  /*2d70*/  IMAD.MOV R3, RZ, RZ, -R3 ;  /* 0x000000ffff037224 */ /* 0x000fe400078e0a03 */
[----:B------:R-:W-:Y:S01]  /*2d80*/  @!P5 IMAD.MOV R69, RZ, RZ, -R69 ;  /* 0x000000ffff45d224 */ /* 0x000fe200078e0a45 */
[----:B------:R-:W-:Y:S01]  /*2d90*/  ISETP.GE.AND P5, PT, R13, RZ, PT ;  /* 0x000000ff0d00720c */ /* 0x000fe20003fa6270 */
[----:B------:R-:W-:Y:S01]  /*2da0*/  @!P2 IMAD.IADD R73, R73, 0x1, -R2 ;  /* 0x000000014949a824 */ /* 0x000fe200078e0a02 */
[----:B------:R-:W-:Y:S01]  /*2db0*/  IABS R13, R21 ;  /* 0x00000015000d7213 */ /* 0x000fe20000000000 */
[----:B------:R-:W-:Y:S01]  /*2dc0*/  @!P1 IMAD.MOV R71, RZ, RZ, -R71 ;  /* 0x000000ffff479224 */ /* 0x000fe200078e0a47 */
[C---:B------:R-:W-:Y:S01]  /*2dd0*/  ISETP.GT.U32.AND P1, PT, R2.reuse, R75, PT ;  /* 0x0000004b0200720c */ /* 0x040fe20003f24070 */
[C---:B------:R-:W-:Y:S01]  /*2de0*/  IMAD R192, R2.reuse, R3, R5 ;  /* 0x0000000302c07224 */ /* 0x040fe200078e0205 */
[----:B------:R-:W-:Y:S01]  /*2df0*/  ISETP.GT.U32.AND P6, PT, R2, R194, PT ;  /* 0x000000c20200720c */ /* 0x000fe20003fc4070 */
[----:B------:R-:W-:Y:S01]  /*2e00*/  IMAD.HI.U32 R5, R4, R11, RZ ;  /* 0x0000000b04057227 */ /* 0x000fe200078e00ff */
[----:B------:R-:W-:-:S03]  /*2e10*/  ISETP.GT.U32.AND P2, PT, R2, R73, PT ;  /* 0x000000490200720c */ /* 0x000fc60003f44070 */
[----:B------:R-:W-:Y:S02]  /*2e20*/  VIADD R17, R0, 0x34 ;  /* 0x0000003400117836 */ /* 0x000fe40000000000 */
[----:B------:R-:W-:-:S03]  /*2e30*/  IMAD.HI.U32 R6, R4, R13, RZ ;  /* 0x0000000d04067227 */ /* 0x000fc600078e00ff */
[----:B------:R-:W-:Y:S01]  /*2e40*/  IABS R7, R17 ;  /* 0x0000001100077213 */ /* 0x000fe20000000000 */
[----:B------:R-:W-:Y:S02]  /*2e50*/  IMAD.MOV R5, RZ, RZ, -R5 ;  /* 0x000000ffff057224 */ /* 0x000fe400078e0a05 */
[----:B------:R-:W-:Y:S02]  /*2e60*/  IMAD.MOV R6, RZ, RZ, -R6 ;  /* 0x000000ffff067224 */ /* 0x000fe400078e0a06 */
[C---:B------:R-:W-:Y:S02]  /*2e70*/  IMAD R188, R2.reuse, R5, R11 ;  /* 0x0000000502bc7224 */ /* 0x040fe400078e020b */
[--C-:B------:R-:W-:Y:S01]  /*2e80*/  @!P1 IMAD.IADD R75, R75, 0x1, -R2.reuse ;  /* 0x000000014b4b9824 */ /* 0x100fe200078e0a02 */
[C---:B------:R-:W-:Y:S01]  /*2e90*/  ISETP.GT.U32.AND P1, PT, R2.reuse, R192, PT ;  /* 0x000000c00200720c */ /* 0x040fe20003f24070 */
[----:B------:R-:W-:Y:S02]  /*2ea0*/  IMAD R186, R2, R6, R13 ;  /* 0x0000000602ba7224 */ /* 0x000fe400078e020d */
[----:B------:R-:W-:Y:S01]  /*2eb0*/  @!P6 IMAD.IADD R194, R194, 0x1, -R2 ;  /* 0x00000001c2c2e824 */ /* 0x000fe200078e0a02 */
[----:B------:R-:W-:Y:S01]  /*2ec0*/  ISETP.GT.U32.AND P6, PT, R2, R188, PT ;  /* 0x000000bc0200720c */ /* 0x000fe20003fc4070 */
[----:B------:R-:W-:-:S02]  /*2ed0*/  VIADD R11, R0, 0x37 ;  /* 0x00000037000b7836 */ /* 0x000fc40000000000 */
[----:B------:R-:W-:-:S03]  /*2ee0*/  IMAD.HI.U32 R3, R4, R7, RZ ;  /* 0x0000000704037227 */ /* 0x000fc600078e00ff */
[----:B------:R-:W-:Y:S01]  /*2ef0*/  IABS R5, R11 ;  /* 0x0000000b00057213 */ /* 0x000fe20000000000 */
[----:B------:R-:W-:Y:S01]  /*2f00*/  @!P2 IMAD.IADD R73, R73, 0x1, -R2 ;  /* 0x000000014949a824 */ /* 0x000fe200078e0a02 */
[C---:B------:R-:W-:Y:S01]  /*2f10*/  ISETP.GT.U32.AND P2, PT, R2.reuse, R196, PT ;  /* 0x000000c40200720c */ /* 0x040fe20003f44070 */
[----:B------:R-:W-:Y:S01]  /*2f20*/  @!P5 IMAD.MOV R194, RZ, RZ, -R194 ;  /* 0x000000ffffc2d224 */ /* 0x000fe200078e0ac2 */
[----:B------:R-:W-:Y:S01]  /*2f30*/  ISETP.GT.U32.AND P5, PT, R2, R186, PT ;  /* 0x000000ba0200720c */ /* 0x000fe20003fa4070 */
[----:B------:R-:W-:Y:S02]  /*2f40*/  IMAD.MOV R3, RZ, RZ, -R3 ;  /* 0x000000ffff037224 */ /* 0x000fe400078e0a03 */
[----:B------:R-:W-:Y:S02]  /*2f50*/  VIADD R6, R0, 0x38 ;  /* 0x0000003800067836 */ /* 0x000fe40000000000 */
[----:B------:R-:W-:Y:S02]  /*2f60*/  IMAD R190, R2, R3, R7 ;  /* 0x0000000302be7224 */ /* 0x000fe400078e0207 */
[----:B------:R-:W-:Y:S01]  /*2f70*/  IMAD.HI.U32 R3, R4, R5, RZ ;  /* 0x0000000504037227 */ /* 0x000fe200078e00ff */
[----:B------:R-:W-:-:S03]  /*2f80*/  IABS R7, R6 ;  /* 0x0000000600077213 */ /* 0x000fc60000000000 */
[--C-:B------:R-:W-:Y:S02]  /*2f90*/  @!P1 IMAD.IADD R192, R192, 0x1, -R2.reuse ;  /* 0x00000001c0c09824 */ /* 0x100fe400078e0a02 */
[--C-:B------:R-:W-:Y:S02]  /*2fa0*/  @!P6 IMAD.IADD R188, R188, 0x1, -R2.reuse ;  /* 0x00000001bcbce824 */ /* 0x100fe400078e0a02 */
[----:B------:R-:W-:Y:S01]  /*2fb0*/  IMAD.MOV R3, RZ, RZ, -R3 ;  /* 0x000000ffff037224 */ /* 0x000fe200078e0a03 */
[----:B------:R-:W-:Y:S01]  /*2fc0*/  ISETP.GT.U32.AND P1, PT, R2, R192, PT ;  /* 0x000000c00200720c */ /* 0x000fe20003f24070 */
[--C-:B------:R-:W-:Y:S02]  /*2fd0*/  @!P2 IMAD.IADD R196, R196, 0x1, -R2.reuse ;  /* 0x00000001c4c4a824 */ /* 0x100fe400078e0a02 */
[----:B------:R-:W-:Y:S01]  /*2fe0*/  @!P5 IMAD.IADD R186, R186, 0x1, -R2 ;  /* 0x00000001babad824 */ /* 0x000fe200078e0a02 */
[C---:B------:R-:W-:Y:S01]  /*2ff0*/  ISETP.GT.U32.AND P5, PT, R2.reuse, R188, PT ;  /* 0x000000bc0200720c */ /* 0x040fe20003fa4070 */
[C---:B------:R-:W-:Y:S01]  /*3000*/  IMAD R184, R2.reuse, R3, R5 ;  /* 0x0000000302b87224 */ /* 0x040fe200078e0205 */
[----:B------:R-:W-:Y:S01]  /*3010*/  ISETP.GT.U32.AND P2, PT, R2, R196, PT ;  /* 0x000000c40200720c */ /* 0x000fe20003f44070 */
[----:B------:R-:W-:-:S04]  /*3020*/  IMAD.HI.U32 R3, R4, R7, RZ ;  /* 0x0000000704037227 */ /* 0x000fc800078e00ff */
[----:B------:R-:W-:Y:S01]  /*3030*/  @!P4 IMAD.MOV R73, RZ, RZ, -R73 ;  /* 0x000000ffff49c224 */ /* 0x000fe200078e0a49 */
[----:B------:R-:W-:Y:S01]  /*3040*/  ISETP.GE.AND P4, PT, R15, RZ, PT ;  /* 0x000000ff0f00720c */ /* 0x000fe20003f86270 */
[----:B------:R-:W-:Y:S02]  /*3050*/  IMAD.MOV R3, RZ, RZ, -R3 ;  /* 0x000000ffff037224 */ /* 0x000fe400078e0a03 */
[----:B------:R-:W-:Y:S01]  /*3060*/  @!P0 IMAD.MOV R75, RZ, RZ, -R75 ;  /* 0x000000ffff4b8224 */ /* 0x000fe200078e0a4b */
[C---:B------:R-:W-:Y:S01]  /*3070*/  ISETP.GT.U32.AND P0, PT, R2.reuse, R190, PT ;  /* 0x000000be0200720c */ /* 0x040fe20003f04070 */
[----:B------:R-:W-:Y:S02]  /*3080*/  IMAD R182, R2, R3, R7 ;  /* 0x0000000302b67224 */ /* 0x000fe400078e0207 */
[--C-:B------:R-:W-:Y:S01]  /*3090*/  @!P1 IMAD.IADD R192, R192, 0x1, -R2.reuse ;  /* 0x00000001c0c09824 */ /* 0x100fe200078e0a02 */
[----:B------:R-:W-:Y:S01]  /*30a0*/  ISETP.GE.AND P1, PT, R21, RZ, PT ;  /* 0x000000ff1500720c */ /* 0x000fe20003f26270 */
[--C-:B------:R-:W-:Y:S01]  /*30b0*/  @!P5 IMAD.IADD R188, R188, 0x1, -R2.reuse ;  /* 0x00000001bcbcd824 */ /* 0x100fe200078e0a02 */
[----:B------:R-:W-:Y:S01]  /*30c0*/  ISETP.GT.U32.AND P5, PT, R2, R182, PT ;  /* 0x000000b60200720c */ /* 0x000fe20003fa4070 */
[----:B------:R-:W-:Y:S01]  /*30d0*/  @!P2 IMAD.IADD R196, R196, 0x1, -R2 ;  /* 0x00000001c4c4a824 */ /* 0x000fe200078e0a02 */
[----:B------:R-:W-:Y:S01]  /*30e0*/  ISETP.GE.AND P2, PT, R17, RZ, PT ;  /* 0x000000ff1100720c */ /* 0x000fe20003f46270 */
[----:B------:R-:W-:Y:S01]  /*30f0*/  @!P4 IMAD.MOV R192, RZ, RZ, -R192 ;  /* 0x000000ffffc0c224 */ /* 0x000fe200078e0ac0 */
[----:B------:R-:W-:Y:S01]  /*3100*/  ISETP.GT.U32.AND P4, PT, R2, R186, PT ;  /* 0x000000ba0200720c */ /* 0x000fe20003f84070 */
[----:B------:R-:W-:-:S02]  /*3110*/  VIADD R15, R0, 0x39 ;  /* 0x00000039000f7836 */ /* 0x000fc40000000000 */
[----:B------:R-:W-:Y:S02]  /*3120*/  VIADD R17, R0, 0x3a ;  /* 0x0000003a00117836 */ /* 0x000fe40000000000 */
[----:B------:R-:W-:Y:S01]  /*3130*/  @!P3 IMAD.MOV R196, RZ, RZ, -R196 ;  /* 0x000000ffffc4b224 */ /* 0x000fe200078e0ac4 */
[----:B------:R-:W-:Y:S01]  /*3140*/  ISETP.GE.AND P3, PT, R19, RZ, PT ;  /* 0x000000ff1300720c */ /* 0x000fe20003f66270 */
[--C-:B------:R-:W-:Y:S01]  /*3150*/  @!P0 IMAD.IADD R190, R190, 0x1, -R2.reuse ;  /* 0x00000001bebe8824 */ /* 0x100fe200078e0a02 */
[----:B------:R-:W-:Y:S01]  /*3160*/  ISETP.GE.AND P0, PT, R11, RZ, PT ;  /* 0x000000ff0b00720c */ /* 0x000fe20003f06270 */
[----:B------:R-:W-:Y:S01]  /*3170*/  VIADD R19, R0, 0x3b ;  /* 0x0000003b00137836 */ /* 0x000fe20000000000 */
[----:B------:R-:W-:Y:S01]  /*3180*/  IABS R5, R15 ;  /* 0x0000000f00057213 */ /* 0x000fe20000000000 */
[--C-:B------:R-:W-:Y:S01]  /*3190*/  @!P5 IMAD.IADD R182, R182, 0x1, -R2.reuse ;  /* 0x00000001b6b6d824 */ /* 0x100fe200078e0a02 */
[----:B------:R-:W-:Y:S01]  /*31a0*/  IABS R11, R17 ;  /* 0x00000011000b7213 */ /* 0x000fe20000000000 */
[----:B------:R-:W-:Y:S01]  /*31b0*/  @!P4 IMAD.IADD R186, R186, 0x1, -R2 ;  /* 0x00000001babac824 */ /* 0x000fe200078e0a02 */
[----:B------:R-:W-:Y:S01]  /*31c0*/  IABS R13, R19 ;  /* 0x00000013000d7213 */ /* 0x000fe20000000000 */
[----:B------:R-:W-:Y:S01]  /*31d0*/  IMAD.MOV.U32 R7, RZ, RZ, R5 ;  /* 0x000000ffff077224 */ /* 0x000fe200078e0005 */
[----:B------:R-:W-:Y:S01]  /*31e0*/  ISETP.GE.AND P4, PT, R6, RZ, PT ;  /* 0x000000ff0600720c */ /* 0x000fe20003f86270 */
[----:B------:R-:W-:Y:S01]  /*31f0*/  IMAD.HI.U32 R5, R4, R11, RZ ;  /* 0x0000000b04057227 */ /* 0x000fe200078e00ff */
[----:B------:R-:W-:-:S02]  /*3200*/  ISETP.GT.U32.AND P5, PT, R2, R182, PT ;  /* 0x000000b60200720c */ /* 0x000fc40003fa4070 */
[----:B------:R-:W-:Y:S01]  /*3210*/  ISETP.GT.U32.AND P6, PT, R2, R190, PT ;  /* 0x000000be0200720c */ /* 0x000fe20003fc4070 */
[----:B------:R-:W-:-:S04]  /*3220*/  IMAD.HI.U32 R6, R4, R13, RZ ;  /* 0x0000000d04067227 */ /* 0x000fc800078e00ff */
[----:B------:R-:W-:Y:S02]  /*3230*/  IMAD.MOV R5, RZ, RZ, -R5 ;  /* 0x000000ffff057224 */ /* 0x000fe400078e0a05 */
[----:B------:R-:W-:Y:S02]  /*3240*/  IMAD.MOV R6, RZ, RZ, -R6 ;  /* 0x000000ffff067224 */ /* 0x000fe400078e0a06 */
[C---:B------:R-:W-:Y:S02]  /*3250*/  IMAD R178, R2.reuse, R5, R11 ;  /* 0x0000000502b27224 */ /* 0x040fe400078e020b */
[C---:B------:R-:W-:Y:S02]  /*3260*/  IMAD R176, R2.reuse, R6, R13 ;  /* 0x0000000602b07224 */ /* 0x040fe400078e020d */
[----:B------:R-:W-:Y:S01]  /*3270*/  @!P1 IMAD.MOV R186, RZ, RZ, -R186 ;  /* 0x000000ffffba9224 */ /* 0x000fe200078e0aba */
[----:B------:R-:W-:Y:S01]  /*3280*/  ISETP.GT.U32.AND P1, PT, R2, R178, PT ;  /* 0x000000b20200720c */ /* 0x000fe20003f24070 */
[----:B------:R-:W-:-:S04]  /*3290*/  IMAD.HI.U32 R3, R4, R7, RZ ;  /* 0x0000000704037227 */ /* 0x000fc800078e00ff */
[--C-:B------:R-:W-:Y:S01]  /*32a0*/  @!P5 IMAD.IADD R182, R182, 0x1, -R2.reuse ;  /* 0x00000001b6b6d824 */ /* 0x100fe200078e0a02 */
[----:B------:R-:W-:Y:S01]  /*32b0*/  ISETP.GT.U32.AND P5, PT, R2, R176, PT ;  /* 0x000000b00200720c */ /* 0x000fe20003fa4070 */
[----:B------:R-:W-:Y:S01]  /*32c0*/  @!P6 IMAD.IADD R190, R190, 0x1, -R2 ;  /* 0x00000001bebee824 */ /* 0x000fe200078e0a02 */
[----:B------:R-:W-:Y:S01]  /*32d0*/  ISETP.GT.U32.AND P6, PT, R2, R184, PT ;  /* 0x000000b80200720c */ /* 0x000fe20003fc4070 */
[----:B------:R-:W-:Y:S02]  /*32e0*/  IMAD.MOV R3, RZ, RZ, -R3 ;  /* 0x000000ffff037224 */ /* 0x000fe400078e0a03 */
[----:B------:R-:W-:Y:S02]  /*32f0*/  VIADD R6, R0, 0x3c ;  /* 0x0000003c00067836 */ /* 0x000fe40000000000 */
[----:B------:R-:W-:Y:S02]  /*3300*/  IMAD R180, R2, R3, R7 ;  /* 0x0000000302b47224 */ /* 0x000fe400078e0207 */
[----:B------:R-:W-:Y:S01]  /*3310*/  VIADD R11, R0, 0x3d ;  /* 0x0000003d000b7836 */ /* 0x000fe20000000000 */
[----:B------:R-:W-:Y:S01]  /*3320*/  IABS R5, R6 ;  /* 0x0000000600057213 */ /* 0x000fe20000000000 */
[----:B------:R-:W-:Y:S01]  /*3330*/  @!P3 IMAD.MOV R188, RZ, RZ, -R188 ;  /* 0x000000ffffbcb224 */ /* 0x000fe200078e0abc */
[----:B------:R-:W-:Y:S01]  /*3340*/  ISETP.GT.U32.AND P3, PT, R2, R180, PT ;  /* 0x000000b40200720c */ /* 0x000fe20003f64070 */
[----:B------:R-:W-:Y:S01]  /*3350*/  @!P1 IMAD.IADD R178, R178, 0x1, -R2 ;  /* 0x00000001b2b29824 */ /* 0x000fe200078e0a02 */
[----:B------:R-:W-:Y:S01]  /*3360*/  IABS R7, R11 ;  /* 0x0000000b00077213 */ /* 0x000fe20000000000 */
[----:B------:R-:W-:-:S04]  /*3370*/  IMAD.HI.U32 R3, R4, R5, RZ ;  /* 0x0000000504037227 */ /* 0x000fc800078e00ff */
[--C-:B------:R-:W-:Y:S01]  /*3380*/  @!P5 IMAD.IADD R176, R176, 0x1, -R2.reuse ;  /* 0x00000001b0b0d824 */ /* 0x100fe200078e0a02 */
[----:B------:R-:W-:Y:S01]  /*3390*/  ISETP.GT.U32.AND P5, PT, R2, R178, PT ;  /* 0x000000b20200720c */ /* 0x000fe20003fa4070 */
[----:B------:R-:W-:Y:S01]  /*33a0*/  @!P6 IMAD.IADD R184, R184, 0x1, -R2 ;  /* 0x00000001b8b8e824 */ /* 0x000fe200078e0a02 */
[----:B------:R-:W-:Y:S01]  /*33b0*/  ISETP.GE.AND P6, PT, R15, RZ, PT ;  /* 0x000000ff0f00720c */ /* 0x000fe20003fc6270 */
[----:B------:R-:W-:Y:S02]  /*33c0*/  IMAD.MOV R174, RZ, RZ, -R3 ;  /* 0x000000ffffae7224 */ /* 0x000fe400078e0a03 */
[----:B------:R-:W-:-:S04]  /*33d0*/  IMAD.HI.U32 R3, R4, R7, RZ ;  /* 0x0000000704037227 */ /* 0x000fc800078e00ff */
[----:B------:R-:W-:Y:S01]  /*33e0*/  @!P2 IMAD.MOV R190, RZ, RZ, -R190 ;  /* 0x000000ffffbea224 */ /* 0x000fe200078e0abe */
[----:B------:R-:W-:Y:S01]  /*33f0*/  ISETP.GT.U32.AND P2, PT, R2, R184, PT ;  /* 0x000000b80200720c */ /* 0x000fe20003f44070 */
[----:B------:R-:W-:Y:S02]  /*3400*/  IMAD.MOV R3, RZ, RZ, -R3 ;  /* 0x000000ffff037224 */ /* 0x000fe400078e0a03 */
[--C-:B------:R-:W-:Y:S01]  /*3410*/  @!P3 IMAD.IADD R180, R180, 0x1, -R2.reuse ;  /* 0x00000001b4b4b824 */ /* 0x100fe200078e0a02 */
[----:B------:R-:W-:Y:S01]  /*3420*/  ISETP.GE.AND P3, PT, R19, RZ, PT ;  /* 0x000000ff1300720c */ /* 0x000fe20003f66270 */
[----:B------:R-:W-:Y:S02]  /*3430*/  IMAD R172, R2, R3, R7 ;  /* 0x0000000302ac7224 */ /* 0x000fe400078e0207 */
[----:B------:R-:W-:Y:S01]  /*3440*/  @!P5 IMAD.IADD R178, R178, 0x1, -R2 ;  /* 0x00000001b2b2d824 */ /* 0x000fe200078e0a02 */
[----:B------:R-:W-:Y:S01]  /*3450*/  ISETP.GT.U32.AND P1, PT, R2, R180, PT ;  /* 0x000000b40200720c */ /* 0x000fe20003f24070 */
[----:B------:R-:W-:Y:S01]  /*3460*/  VIADD R13, R0, 0x3e ;  /* 0x0000003e000d7836 */ /* 0x000fe20000000000 */
[C---:B------:R-:W-:Y:S01]  /*3470*/  ISETP.GT.U32.AND P5, PT, R2.reuse, R172, PT ;  /* 0x000000ac0200720c */ /* 0x040fe20003fa4070 */
[----:B------:R-:W-:-:S02]  /*3480*/  IMAD R174, R2, R174, R5 ;  /* 0x000000ae02ae7224 */ /* 0x000fc400078e0205 */
[----:B------:R-:W-:Y:S01]  /*3490*/  @!P2 IMAD.IADD R184, R184, 0x1, -R2 ;  /* 0x00000001b8b8a824 */ /* 0x000fe200078e0a02 */
[----:B------:R-:W-:Y:S01]  /*34a0*/  IABS R5, R13 ;  /* 0x0000000d00057213 */ /* 0x000fe20000000000 */
[----:B------:R-:W-:Y:S01]  /*34b0*/  VIADD R15, R0, 0x3f ;  /* 0x0000003f000f7836 */ /* 0x000fe20000000000 */
[----:B------:R-:W-:Y:S01]  /*34c0*/  ISETP.GE.AND P2, PT, R17, RZ, PT ;  /* 0x000000ff1100720c */ /* 0x000fe20003f46270 */
[----:B------:R-:W-:Y:S01]  /*34d0*/  @!P0 IMAD.MOV R184, RZ, RZ, -R184 ;  /* 0x000000ffffb88224 */ /* 0x000fe200078e0ab8 */
[----:B------:R-:W-:Y:S01]  /*34e0*/  ISETP.GT.U32.AND P0, PT, R2, R176, PT ;  /* 0x000000b00200720c */ /* 0x000fe20003f04070 */
[----:B------:R-:W-:Y:S01]  /*34f0*/  IMAD.HI.U32 R3, R4, R5, RZ ;  /* 0x0000000504037227 */ /* 0x000fe200078e00ff */
[----:B------:R-:W-:-:S03]  /*3500*/  IABS R7, R15 ;  /* 0x0000000f00077213 */ /* 0x000fc60000000000 */
[--C-:B------:R-:W-:Y:S01]  /*3510*/  @!P1 IMAD.IADD R180, R180, 0x1, -R2.reuse ;  /* 0x00000001b4b49824 */ /* 0x100fe200078e0a02 */
[----:B------:R-:W-:Y:S01]  /*3520*/  ISETP.GT.U32.AND P1, PT, R2, R174, PT ;  /* 0x000000ae0200720c */ /* 0x000fe20003f24070 */
[----:B------:R-:W-:Y:S02]  /*3530*/  @!P5 IMAD.IADD R172, R172, 0x1, -R2 ;  /* 0x00000001acacd824 */ /* 0x000fe400078e0a02 */
[----:B------:R-:W-:Y:S02]  /*3540*/  IMAD.MOV R170, RZ, RZ, -R3 ;  /* 0x000000ffffaa7224 */ /* 0x000fe400078e0a03 */
[----:B------:R-:W-:Y:S01]  /*3550*/  VIADD R17, R0, 0x40 ;  /* 0x0000004000117836 */ /* 0x000fe20000000000 */
[----:B------:R-:W-:Y:S01]  /*3560*/  ISETP.GT.U32.AND P5, PT, R2, R172, PT ;  /* 0x000000ac0200720c */ /* 0x000fe20003fa4070 */
[----:B------:R-:W-:-:S04]  /*3570*/  IMAD.HI.U32 R3, R4, R7, RZ ;  /* 0x0000000704037227 */ /* 0x000fc800078e00ff */
[--C-:B------:R-:W-:Y:S01]  /*3580*/  @!P0 IMAD.IADD R176, R176, 0x1, -R2.reuse ;  /* 0x00000001b0b08824 */ /* 0x100fe200078e0a02 */
[----:B------:R-:W-:Y:S01]  /*3590*/  ISETP.GE.AND P0, PT, R6, RZ, PT ;  /* 0x000000ff0600720c */ /* 0x000fe20003f06270 */
[----:B------:R-:W-:Y:S01]  /*35a0*/  IMAD.MOV R168, RZ, RZ, -R3 ;  /* 0x000000ffffa87224 */ /* 0x000fe200078e0a03 */
[----:B------:R-:W-:Y:S01]  /*35b0*/  IABS R6, R17 ;  /* 0x0000001100067213 */ /* 0x000fe20000000000 */
[----:B------:R-:W-:Y:S01]  /*35c0*/  @!P1 IMAD.IADD R174, R174, 0x1, -R2 ;  /* 0x00000001aeae9824 */ /* 0x000fe200078e0a02 */
[----:B------:R-:W-:Y:S01]  /*35d0*/  ISETP.GE.AND P1, PT, R11, RZ, PT ;  /* 0x000000ff0b00720c */ /* 0x000fe20003f26270 */
[C---:B------:R-:W-:Y:S02]  /*35e0*/  IMAD R168, R2.reuse, R168, R7 ;  /* 0x000000a802a87224 */ /* 0x040fe400078e0207 */
[----:B------:R-:W-:Y:S02]  /*35f0*/  IMAD R170, R2, R170, R5 ;  /* 0x000000aa02aa7224 */ /* 0x000fe400078e0205 */
[----:B------:R-:W-:-:S02]  /*3600*/  IMAD.MOV.U32 R5, RZ, RZ, R6 ;  /* 0x000000ffff057224 */ /* 0x000fc400078e0006 */
[----:B------:R-:W-:Y:S01]  /*3610*/  @!P4 IMAD.MOV R182, RZ, RZ, -R182 ;  /* 0x000000ffffb6c224 */ /* 0x000fe200078e0ab6 */
[----:B------:R-:W-:Y:S01]  /*3620*/  ISETP.GT.U32.AND P4, PT, R2, R174, PT ;  /* 0x000000ae0200720c */ /* 0x000fe20003f84070 */
[----:B------:R-:W-:Y:S01]  /*3630*/  @!P5 IMAD.IADD R172, R172, 0x1, -R2 ;  /* 0x00000001acacd824 */ /* 0x000fe200078e0a02 */
[----:B------:R-:W-:Y:S01]  /*3640*/  ISETP.GT.U32.AND P5, PT, R2, R168, PT ;  /* 0x000000a80200720c */ /* 0x000fe20003fa4070 */
[----:B------:R-:W-:Y:S02]  /*3650*/  VIADD R7, R0, 0x41 ;  /* 0x0000004100077836 */ /* 0x000fe40000000000 */
[----:B------:R-:W-:-:S03]  /*3660*/  IMAD.HI.U32 R3, R4, R5, RZ ;  /* 0x0000000504037227 */ /* 0x000fc600078e00ff */
[----:B------:R-:W-:Y:S01]  /*3670*/  IABS R6, R7 ;  /* 0x0000000700067213 */ /* 0x000fe20000000000 */
[----:B------:R-:W-:Y:S02]  /*3680*/  IMAD.MOV R3, RZ, RZ, -R3 ;  /* 0x000000ffff037224 */ /* 0x000fe400078e0a03 */
[----:B------:R-:W-:Y:S01]  /*3690*/  @!P6 IMAD.MOV R180, RZ, RZ, -R180 ;  /* 0x000000ffffb4e224 */ /* 0x000fe200078e0ab4 */
[C---:B------:R-:W-:Y:S01]  /*36a0*/  ISETP.GT.U32.AND P6, PT, R2.reuse, R170, PT ;  /* 0x000000aa0200720c */ /* 0x040fe20003fc4070 */
[----:B------:R-:W-:Y:S02]  /*36b0*/  IMAD R166, R2, R3, R5 ;  /* 0x0000000302a67224 */ /* 0x000fe400078e0205 */
[----:B------:R-:W-:Y:S02]  /*36c0*/  IMAD.MOV.U32 R5, RZ, RZ, R6 ;  /* 0x000000ffff057224 */ /* 0x000fe400078e0006 */
[----:B------:R-:W-:Y:S01]  /*36d0*/  @!P4 IMAD.IADD R174, R174, 0x1, -R2 ;  /* 0x00000001aeaec824 */ /* 0x000fe200078e0a02 */
[----:B------:R-:W-:Y:S01]  /*36e0*/  ISETP.GE.AND P4, PT, R17, RZ, PT ;  /* 0x000000ff1100720c */ /* 0x000fe20003f86270 */
[----:B------:R-:W-:-:S02]  /*36f0*/  VIADD R6, R0, 0x42 ;  /* 0x0000004200067836 */ /* 0x000fc40000000000 */
[----:B------:R-:W-:Y:S02]  /*3700*/  @!P5 IMAD.IADD R168, R168, 0x1, -R2 ;  /* 0x00000001a8a8d824 */ /* 0x000fe400078e0a02 */
[----:B------:R-:W-:-:S03]  /*3710*/  IMAD.HI.U32 R3, R4, R5, RZ ;  /* 0x0000000504037227 */ /* 0x000fc600078e00ff */
[----:B------:R-:W-:Y:S01]  /*3720*/  ISETP.GT.U32.AND P5, PT, R2, R168, PT ;  /* 0x000000a80200720c */ /* 0x000fe20003fa4070 */
[----:B------:R-:W-:Y:S01]  /*3730*/  @!P0 IMAD.MOV R174, RZ, RZ, -R174 ;  /* 0x000000ffffae8224 */ /* 0x000fe200078e0aae */
[----:B------:R-:W-:Y:S01]  /*3740*/  ISETP.GE.AND P0, PT, R7, RZ, PT ;  /* 0x000000ff0700720c */ /* 0x000fe20003f06270 */
[----:B------:R-:W-:Y:S01]  /*3750*/  IMAD.MOV R3, RZ, RZ, -R3 ;  /* 0x000000ffff037224 */ /* 0x000fe200078e0a03 */
[----:B------:R-:W-:Y:S01]  /*3760*/  IABS R7, R6 ;  /* 0x0000000600077213 */ /* 0x000fe20000000000 */
[----:B------:R-:W-:Y:S01]  /*3770*/  @!P3 IMAD.MOV R176, RZ, RZ, -R176 ;  /* 0x000000ffffb0b224 */ /* 0x000fe200078e0ab0 */
[----:B------:R-:W-:Y:S01]  /*3780*/  ISETP.GE.AND P3, PT, R15, RZ, PT ;  /* 0x000000ff0f00720c */ /* 0x000fe20003f66270 */
[----:B------:R-:W-:Y:S02]  /*3790*/  @!P6 IMAD.IADD R170, R170, 0x1, -R2 ;  /* 0x00000001aaaae824 */ /* 0x000fe400078e0a02 */
[----:B------:R-:W-:Y:S02]  /*37a0*/  IMAD R164, R2, R3, R5 ;  /* 0x0000000302a47224 */ /* 0x000fe400078e0205 */
[----:B------:R-:W-:Y:S01]  /*37b0*/  IMAD.HI.U32 R3, R4, R7, RZ ;  /* 0x0000000704037227 */ /* 0x000fe200078e00ff */
[----:B------:R-:W-:-:S03]  /*37c0*/  ISETP.GT.U32.AND P6, PT, R2, R170, PT ;  /* 0x000000aa0200720c */ /* 0x000fc60003fc4070 */
[----:B------:R-:W-:Y:S02]  /*37d0*/  IMAD.MOV R162, RZ, RZ, -R3 ;  /* 0x000000ffffa27224 */ /* 0x000fe400078e0a03 */
[----:B------:R-:W-:Y:S02]  /*37e0*/  VIADD R11, R0, 0x43 ;  /* 0x00000043000b7836 */ /* 0x000fe40000000000 */
[----:B------:R-:W-:Y:S02]  /*37f0*/  @!P5 IMAD.IADD R168, R168, 0x1, -R2 ;  /* 0x00000001a8a8d824 */ /* 0x000fe400078e0a02 */
[C---:B------:R-:W-:Y:S01]  /*3800*/  IMAD R162, R2.reuse, R162, R7 ;  /* 0x000000a202a27224 */ /* 0x040fe200078e0207 */
[----:B------:R-:W-:Y:S01]  /*3810*/  IABS R5, R11 ;  /* 0x0000000b00057213 */ /* 0x000fe20000000000 */
[----:B------:R-:W-:Y:S01]  /*3820*/  @!P2 IMAD.MOV R178, RZ, RZ, -R178 ;  /* 0x000000ffffb2a224 */ /* 0x000fe200078e0ab2 */
[----:B------:R-:W-:Y:S01]  /*3830*/  ISETP.GE.AND P2, PT, R13, RZ, PT ;  /* 0x000000ff0d00720c */ /* 0x000fe20003f46270 */
[----:B------:R-:W-:Y:S01]  /*3840*/  @!P3 IMAD.MOV R168, RZ, RZ, -R168 ;  /* 0x000000ffffa8b224 */ /* 0x000fe200078e0aa8 */
[----:B------:R-:W-:Y:S01]  /*3850*/  ISETP.GT.U32.AND P3, PT, R2, R162, PT ;  /* 0x000000a20200720c */ /* 0x000fe20003f64070 */
[----:B------:R-:W-:Y:S01]  /*3860*/  VIADD R13, R0, 0x44 ;  /* 0x00000044000d7836 */ /* 0x000fe20000000000 */
[----:B------:R-:W-:Y:S01]  /*3870*/  ISETP.GE.AND P5, PT, R11, RZ, PT ;  /* 0x000000ff0b00720c */ /* 0x000fe20003fa6270 */
[----:B------:R-:W-:Y:S01]  /*3880*/  @!P1 IMAD.MOV R172, RZ, RZ, -R172 ;  /* 0x000000ffffac9224 */ /* 0x000fe200078e0aac */
[----:B------:R-:W-:Y:S01]  /*3890*/  ISETP.GT.U32.AND P1, PT, R2, R166, PT ;  /* 0x000000a60200720c */ /* 0x000fe20003f24070 */
[----:B------:R-:W-:Y:S01]  /*38a0*/  @!P6 IMAD.IADD R170, R170, 0x1, -R2 ;  /* 0x00000001aaaae824 */ /* 0x000fe200078e0a02 */
[----:B------:R-:W-:Y:S01]  /*38b0*/  ISETP.GE.AND P6, PT, R6, RZ, PT ;  /* 0x000000ff0600720c */ /* 0x000fe20003fc6270 */
[----:B------:R-:W-:Y:S01]  /*38c0*/  IMAD.HI.U32 R3, R4, R5, RZ ;  /* 0x0000000504037227 */ /* 0x000fe200078e00ff */
[----:B------:R-:W-:-:S03]  /*38d0*/  IABS R6, R13 ;  /* 0x0000000d00067213 */ /* 0x000fc60000000000 */
[----:B------:R-:W-:Y:S02]  /*38e0*/  VIADD R15, R0, 0x45 ;  /* 0x00000045000f7836 */ /* 0x000fe40000000000 */
[----:B------:R-:W-:Y:S02]  /*38f0*/  IMAD.MOV R3, RZ, RZ, -R3 ;  /* 0x000000ffff037224 */ /* 0x000fe400078e0a03 */
[----:B------:R-:W-:Y:S02]  /*3900*/  IMAD.MOV.U32 R7, RZ, RZ, R6 ;  /* 0x000000ffff077224 */ /* 0x000fe400078e0006 */
[----:B------:R-:W-:Y:S01]  /*3910*/  IMAD R160, R2, R3, R5 ;  /* 0x0000000302a07224 */ /* 0x000fe200078e0205 */
[----:B------:R-:W-:Y:S01]  /*3920*/  IABS R5, R15 ;  /* 0x0000000f00057213 */ /* 0x000fe20000000000 */
[----:B------:R-:W-:Y:S02]  /*3930*/  @!P3 IMAD.IADD R162, R162, 0x1, -R2 ;  /* 0x00000001a2a2b824 */ /* 0x000fe400078e0a02 */
[----:B------:R-:W-:-:S03]  /*3940*/  IMAD.HI.U32 R3, R4, R7, RZ ;  /* 0x0000000704037227 */ /* 0x000fc600078e00ff */
[----:B------:R-:W-:Y:S01]  /*3950*/  ISETP.GT.U32.AND P3, PT, R2, R162, PT ;  /* 0x000000a20200720c */ /* 0x000fe20003f64070 */
[----:B------:R-:W-:Y:S02]  /*3960*/  @!P1 IMAD.IADD R166, R166, 0x1, -R2 ;  /* 0x00000001a6a69824 */ /* 0x000fe400078e0a02 */
[----:B------:R-:W-:Y:S01]  /*3970*/  @!P2 IMAD.MOV R170, RZ, RZ, -R170 ;  /* 0x000000ffffaaa224 */ /* 0x000fe200078e0aaa */
[C---:B------:R-:W-:Y:S01]  /*3980*/  ISETP.GT.U32.AND P2, PT, R2.reuse, R164, PT ;  /* 0x000000a40200720c */ /* 0x040fe20003f44070 */
[----:B------:R-:W-:Y:S01]  /*3990*/  IMAD.MOV R158, RZ, RZ, -R3 ;  /* 0x000000ffff9e7224 */ /* 0x000fe200078e0a03 */
[----:B------:R-:W-:Y:S01]  /*39a0*/  ISETP.GT.U32.AND P1, PT, R2, R166, PT ;  /* 0x000000a60200720c */ /* 0x000fe20003f24070 */
[----:B------:R-:W-:-:S04]  /*39b0*/  IMAD.HI.U32 R3, R4, R5, RZ ;  /* 0x0000000504037227 */ /* 0x000fc800078e00ff */
[----:B------:R-:W-:Y:S02]  /*39c0*/  IMAD.MOV R3, RZ, RZ, -R3 ;  /* 0x000000ffff037224 */ /* 0x000fe400078e0a03 */
[--C-:B------:R-:W-:Y:S02]  /*39d0*/  @!P3 IMAD.IADD R162, R162, 0x1, -R2.reuse ;  /* 0x00000001a2a2b824 */ /* 0x100fe400078e0a02 */
[----:B------:R-:W-:Y:S02]  /*39e0*/  IMAD R156, R2, R3, R5 ;  /* 0x00000003029c7224 */ /* 0x000fe400078e0205 */
[--C-:B------:R-:W-:Y:S02]  /*39f0*/  @!P2 IMAD.IADD R164, R164, 0x1, -R2.reuse ;  /* 0x00000001a4a4a824 */ /* 0x100fe400078e0a02 */
[----:B------:R-:W-:Y:S01]  /*3a00*/  VIADD R6, R0, 0x46 ;  /* 0x0000004600067836 */ /* 0x000fe20000000000 */
[----:B------:R-:W-:Y:S01]  /*3a10*/  ISETP.GT.U32.AND P3, PT, R2, R156, PT ;  /* 0x0000009c0200720c */ /* 0x000fe20003f64070 */
[----:B------:R-:W-:Y:S01]  /*3a20*/  @!P1 IMAD.IADD R166, R166, 0x1, -R2 ;  /* 0x00000001a6a69824 */ /* 0x000fe200078e0a02 */
[C---:B------:R-:W-:Y:S01]  /*3a30*/  ISETP.GT.U32.AND P2, PT, R2.reuse, R164, PT ;  /* 0x000000a40200720c */ /* 0x040fe20003f44070 */
[C---:B------:R-:W-:Y:S01]  /*3a40*/  IMAD R158, R2.reuse, R158, R7 ;  /* 0x0000009e029e7224 */ /* 0x040fe200078e0207 */
[----:B------:R-:W-:Y:S01]  /*3a50*/  IABS R7, R6 ;  /* 0x0000000600077213 */ /* 0x000fe20000000000 */
[----:B------:R-:W-:Y:S01]  /*3a60*/  @!P4 IMAD.MOV R166, RZ, RZ, -R166 ;  /* 0x000000ffffa6c224 */ /* 0x000fe200078e0aa6 */
[----:B------:R-:W-:Y:S01]  /*3a70*/  ISETP.GT.U32.AND P4, PT, R2, R160, PT ;  /* 0x000000a00200720c */ /* 0x000fe20003f84070 */
[C---:B------:R-:W-:Y:S01]  /*3a80*/  VIADD R17, R0.reuse, 0x48 ;  /* 0x0000004800117836 */ /* 0x040fe20000000000 */
[----:B------:R-:W-:Y:S01]  /*3a90*/  ISETP.GE.AND P1, PT, R13, RZ, PT ;  /* 0x000000ff0d00720c */ /* 0x000fe20003f26270 */
[----:B------:R-:W-:-:S02]  /*3aa0*/  VIADD R13, R0, 0x47 ;  /* 0x00000047000d7836 */ /* 0x000fc40000000000 */
[----:B------:R-:W-:Y:S01]  /*3ab0*/  IMAD.HI.U32 R3, R4, R7, RZ ;  /* 0x0000000704037227 */ /* 0x000fe200078e00ff */
[----:B------:R-:W-:Y:S02]  /*3ac0*/  IABS R5, R17 ;  /* 0x0000001100057213 */ /* 0x000fe40000000000 */
[----:B------:R-:W-:Y:S01]  /*3ad0*/  IABS R11, R13 ;  /* 0x0000000d000b7213 */ /* 0x000fe20000000000 */
[--C-:B------:R-:W-:Y:S02]  /*3ae0*/  @!P3 IMAD.IADD R156, R156, 0x1, -R2.reuse ;  /* 0x000000019c9cb824 */ /* 0x100fe400078e0a02 */
[----:B------:R-:W-:Y:S02]  /*3af0*/  IMAD.MOV R3, RZ, RZ, -R3 ;  /* 0x000000ffff037224 */ /* 0x000fe400078e0a03 */
[--C-:B------:R-:W-:Y:S01]  /*3b00*/  @!P2 IMAD.IADD R164, R164, 0x1, -R2.reuse ;  /* 0x00000001a4a4a824 */ /* 0x100fe200078e0a02 */
[C---:B------:R-:W-:Y:S01]  /*3b10*/  ISETP.GT.U32.AND P2, PT, R2.reuse, R158, PT ;  /* 0x0000009e0200720c */ /* 0x040fe20003f44070 */
[C---:B------:R-:W-:Y:S01]  /*3b20*/  IMAD R154, R2.reuse, R3, R7 ;  /* 0x00000003029a7224 */ /* 0x040fe200078e0207 */
[----:B------:R-:W-:Y:S01]  /*3b30*/  ISETP.GT.U32.AND P3, PT, R2, R156, PT ;  /* 0x0000009c0200720c */ /* 0x000fe20003f64070 */
[----:B------:R-:W-:-:S02]  /*3b40*/  @!P4 IMAD.IADD R160, R160, 0x1, -R2 ;  /* 0x00000001a0a0c824 */ /* 0x000fc400078e0a02 */
[----:B------:R-:W-:-:S03]  /*3b50*/  IMAD.HI.U32 R3, R4, R11, RZ ;  /* 0x0000000b04037227 */ /* 0x000fc600078e00ff */
[C---:B------:R-:W-:Y:S01]  /*3b60*/  ISETP.GT.U32.AND P4, PT, R2.reuse, R160, PT ;  /* 0x000000a00200720c */ /* 0x040fe20003f84070 */
[----:B------:R-:W-:Y:S02]  /*3b70*/  IMAD.MOV R3, RZ, RZ, -R3 ;  /* 0x000000ffff037224 */ /* 0x000fe400078e0a03 */
[----:B------:R-:W-:Y:S02]  /*3b80*/  IMAD.MOV.U32 R7, RZ, RZ, R5 ;  /* 0x000000ffff077224 */ /* 0x000fe400078e0005 */
[----:B------:R-:W-:Y:S02]  /*3b90*/  IMAD R152, R2, R3, R11 ;  /* 0x0000000302987224 */ /* 0x000fe400078e020b */
[----:B------:R-:W-:-:S04]  /*3ba0*/  IMAD.HI.U32 R5, R4, R7, RZ ;  /* 0x0000000704057227 */ /* 0x000fc800078e00ff */
[--C-:B------:R-:W-:Y:S02]  /*3bb0*/  @!P2 IMAD.IADD R158, R158, 0x1, -R2.reuse ;  /* 0x000000019e9ea824 */ /* 0x100fe400078e0a02 */
[----:B------:R-:W-:Y:S01]  /*3bc0*/  @!P3 IMAD.IADD R156, R156, 0x1, -R2 ;  /* 0x000000019c9cb824 */ /* 0x000fe200078e0a02 */
[C---:B------:R-:W-:Y:S01]  /*3bd0*/  ISETP.GT.U32.AND P3, PT, R2.reuse, R152, PT ;  /* 0x000000980200720c */ /* 0x040fe20003f64070 */
[----:B------:R-:W-:Y:S01]  /*3be0*/  IMAD.MOV R5, RZ, RZ, -R5 ;  /* 0x000000ffff057224 */ /* 0x000fe200078e0a05 */
[----:B------:R-:W-:Y:S01]  /*3bf0*/  ISETP.GT.U32.AND P2, PT, R2, R158, PT ;  /* 0x0000009e0200720c */ /* 0x000fe20003f44070 */
[----:B------:R-:W-:Y:S01]  /*3c00*/  @!P6 IMAD.MOV R162, RZ, RZ, -R162 ;  /* 0x000000ffffa2e224 */ /* 0x000fe200078e0aa2 */
[----:B------:R-:W-:Y:S01]  /*3c10*/  ISETP.GE.AND P6, PT, R6, RZ, PT ;  /* 0x000000ff0600720c */ /* 0x000fe20003fc6270 */
[----:B------:R-:W-:Y:S01]  /*3c20*/  @!P4 IMAD.IADD R160, R160, 0x1, -R2 ;  /* 0x00000001a0a0c824 */ /* 0x000fe200078e0a02 */
[----:B------:R-:W-:Y:S01]  /*3c30*/  ISETP.GT.U32.AND P4, PT, R2, R154, PT ;  /* 0x0000009a0200720c */ /* 0x000fe20003f84070 */
[----:B------:R-:W-:-:S02]  /*3c40*/  VIADD R6, R0, 0x49 ;  /* 0x0000004900067836 */ /* 0x000fc40000000000 */
[----:B------:R-:W-:Y:S02]  /*3c50*/  IMAD R150, R2, R5, R7 ;  /* 0x0000000502967224 */ /* 0x000fe400078e0207 */
[----:B------:R-:W-:Y:S01]  /*3c60*/  @!P0 IMAD.MOV R164, RZ, RZ, -R164 ;  /* 0x000000ffffa48224 */ /* 0x000fe200078e0aa4 */
[----:B------:R-:W-:Y:S01]  /*3c70*/  ISETP.GE.AND P0, PT, R15, RZ, PT ;  /* 0x000000ff0f00720c */ /* 0x000fe20003f06270 */
[----:B------:R-:W-:Y:S01]  /*3c80*/  @!P5 IMAD.MOV R160, RZ, RZ, -R160 ;  /* 0x000000ffffa0d224 */ /* 0x000fe200078e0aa0 */
[----:B------:R-:W-:Y:S01]  /*3c90*/  IABS R3, R6 ;  /* 0x0000000600037213 */ /* 0x000fe20000000000 */
[--C-:B------:R-:W-:Y:S01]  /*3ca0*/  @!P3 IMAD.IADD R152, R152, 0x1, -R2.reuse ;  /* 0x000000019898b824 */ /* 0x100fe200078e0a02 */
[----:B------:R-:W-:Y:S01]  /*3cb0*/  ISETP.GT.U32.AND P5, PT, R2, R150, PT ;  /* 0x000000960200720c */ /* 0x000fe20003fa4070 */
[----:B------:R-:W-:Y:S01]  /*3cc0*/  @!P2 IMAD.IADD R158, R158, 0x1, -R2 ;  /* 0x000000019e9ea824 */ /* 0x000fe200078e0a02 */
[----:B------:R-:W-:Y:S01]  /*3cd0*/  ISETP.GE.AND P2, PT, R13, RZ, PT ;  /* 0x000000ff0d00720c */ /* 0x000fe20003f46270 */
[----:B------:R-:W-:Y:S01]  /*3ce0*/  IMAD.MOV.U32 R7, RZ, RZ, R3 ;  /* 0x000000ffff077224 */ /* 0x000fe200078e0003 */
[----:B------:R-:W-:Y:S01]  /*3cf0*/  ISETP.GT.U32.AND P3, PT, R2, R152, PT ;  /* 0x000000980200720c */ /* 0x000fe20003f64070 */
[----:B------:R-:W-:-:S02]  /*3d00*/  VIADD R13, R0, 0x4a ;  /* 0x0000004a000d7836 */ /* 0x000fc40000000000 */
[----:B------:R-:W-:-:S03]  /*3d10*/  IMAD.HI.U32 R3, R4, R7, RZ ;  /* 0x0000000704037227 */ /* 0x000fc600078e00ff */
[----:B------:R-:W-:Y:S01]  /*3d20*/  IABS R11, R13 ;  /* 0x0000000d000b7213 */ /* 0x000fe20000000000 */
[----:B------:R-:W-:Y:S02]  /*3d30*/  VIADD R15, R0, 0x4b ;  /* 0x0000004b000f7836 */ /* 0x000fe40000000000 */
[----:B------:R-:W-:Y:S01]  /*3d40*/  @!P0 IMAD.MOV R156, RZ, RZ, -R156 ;  /* 0x000000ffff9c8224 */ /* 0x000fe200078e0a9c */
[----:B------:R-:W-:Y:S01]  /*3d50*/  ISETP.GE.AND P0, PT, R6, RZ, PT ;  /* 0x000000ff0600720c */ /* 0x000fe20003f06270 */
[----:B------:R-:W-:Y:S01]  /*3d60*/  IMAD.MOV R3, RZ, RZ, -R3 ;  /* 0x000000ffff037224 */ /* 0x000fe200078e0a03 */
[----:B------:R-:W-:Y:S01]  /*3d70*/  IABS R6, R15 ;  /* 0x0000000f00067213 */ /* 0x000fe20000000000 */
[----:B------:R-:W-:Y:S02]  /*3d80*/  @!P5 IMAD.IADD R150, R150, 0x1, -R2 ;  /* 0x000000019696d824 */ /* 0x000fe400078e0a02 */
[----:B------:R-:W-:Y:S02]  /*3d90*/  IMAD R148, R2, R3, R7 ;  /* 0x0000000302947224 */ /* 0x000fe400078e0207 */
[----:B------:R-:W-:Y:S01]  /*3da0*/  IMAD.HI.U32 R5, R4, R11, RZ ;  /* 0x0000000b04057227 */ /* 0x000fe200078e00ff */
[----:B------:R-:W-:-:S03]  /*3db0*/  ISETP.GT.U32.AND P5, PT, R2, R150, PT ;  /* 0x000000960200720c */ /* 0x000fc60003fa4070 */
[----:B------:R-:W-:Y:S01]  /*3dc0*/  IMAD.MOV.U32 R7, RZ, RZ, R6 ;  /* 0x000000ffff077224 */ /* 0x000fe200078e0006 */
[----:B------:R-:W-:Y:S01]  /*3dd0*/  IABS R6, R22 ;  /* 0x0000001600067213 */ /* 0x000fe20000000000 */
[----:B------:R-:W-:Y:S01]  /*3de0*/  @!P3 IMAD.IADD R152, R152, 0x1, -R2 ;  /* 0x000000019898b824 */ /* 0x000fe200078e0a02 */
[----:B------:R-:W-:Y:S01]  /*3df0*/  ISETP.GT.U32.AND P3, PT, R2, R148, PT ;  /* 0x000000940200720c */ /* 0x000fe20003f64070 */
[----:B------:R-:W-:Y:S02]  /*3e00*/  IMAD.MOV R5, RZ, RZ, -R5 ;  /* 0x000000ffff057224 */ /* 0x000fe400078e0a05 */
[----:B------:R-:W-:-:S04]  /*3e10*/  IMAD.HI.U32 R3, R4, R7, RZ ;  /* 0x0000000704037227 */ /* 0x000fc800078e00ff */
[----:B------:R-:W-:Y:S02]  /*3e20*/  IMAD R146, R2, R5, R11 ;  /* 0x0000000502927224 */ /* 0x000fe400078e020b */
[----:B------:R-:W-:Y:S02]  /*3e30*/  IMAD.MOV R3, RZ, RZ, -R3 ;  /* 0x000000ffff037224 */ /* 0x000fe400078e0a03 */
[----:B------:R-:W-:Y:S01]  /*3e40*/  @!P1 IMAD.MOV R158, RZ, RZ, -R158 ;  /* 0x000000ffff9e9224 */ /* 0x000fe200078e0a9e */
[----:B------:R-:W-:Y:S01]  /*3e50*/  ISETP.GE.AND P1, PT, R17, RZ, PT ;  /* 0x000000ff1100720c */ /* 0x000fe20003f26270 */
[--C-:B------:R-:W-:Y:S02]  /*3e60*/  @!P4 IMAD.IADD R154, R154, 0x1, -R2.reuse ;  /* 0x000000019a9ac824 */ /* 0x100fe400078e0a02 */
[----:B------:R-:W-:Y:S01]  /*3e70*/  @!P5 IMAD.IADD R150, R150, 0x1, -R2 ;  /* 0x000000019696d824 */ /* 0x000fe200078e0a02 */
[C---:B------:R-:W-:Y:S01]  /*3e80*/  ISETP.GT.U32.AND P5, PT, R2.reuse, R146, PT ;  /* 0x000000920200720c */ /* 0x040fe20003fa4070 */
[C---:B------:R-:W-:Y:S01]  /*3e90*/  IMAD R144, R2.reuse, R3, R7 ;  /* 0x0000000302907224 */ /* 0x040fe200078e0207 */
[----:B------:R-:W-:Y:S01]  /*3ea0*/  ISETP.GT.U32.AND P4, PT, R2, R154, PT ;  /* 0x0000009a0200720c */ /* 0x000fe20003f84070 */
[----:B------:R-:W-:-:S02]  /*3eb0*/  VIADD R17, R0, 0x4c ;  /* 0x0000004c00117836 */ /* 0x000fc40000000000 */
[----:B------:R-:W-:Y:S01]  /*3ec0*/  @!P3 IMAD.IADD R148, R148, 0x1, -R2 ;  /* 0x000000019494b824 */ /* 0x000fe200078e0a02 */
[----:B------:R-:W-:Y:S01]  /*3ed0*/  ISETP.GT.U32.AND P3, PT, R2, R144, PT ;  /* 0x000000900200720c */ /* 0x000fe20003f64070 */
[C---:B------:R-:W-:Y:S01]  /*3ee0*/  VIADD R21, R0.reuse, 0x4e ;  /* 0x0000004e00157836 */ /* 0x040fe20000000000 */
[----:B------:R-:W-:Y:S01]  /*3ef0*/  IABS R11, R17 ;  /* 0x00000011000b7213 */ /* 0x000fe20000000000 */
[----:B------:R-:W-:Y:S02]  /*3f00*/  VIADD R19, R0, 0x4d ;  /* 0x0000004d00137836 */ /* 0x000fe40000000000 */
[----:B------:R-:W-:Y:S01]  /*3f10*/  @!P2 IMAD.MOV R152, RZ, RZ, -R152 ;  /* 0x000000ffff98a224 */ /* 0x000fe200078e0a98 */
[----:B------:R-:W-:Y:S01]  /*3f20*/  IABS R5, R21 ;  /* 0x0000001500057213 */ /* 0x000fe20000000000 */
[----:B------:R-:W-:-:S04]  /*3f30*/  IMAD.HI.U32 R3, R4, R11, RZ ;  /* 0x0000000b04037227 */ /* 0x000fc800078e00ff */
[--C-:B------:R-:W-:Y:S01]  /*3f40*/  @!P5 IMAD.IADD R146, R146, 0x1, -R2.reuse ;  /* 0x000000019292d824 */ /* 0x100fe200078e0a02 */
[----:B------:R-:W-:Y:S01]  /*3f50*/  ISETP.GE.AND P5, PT, R15, RZ, PT ;  /* 0x000000ff0f00720c */ /* 0x000fe20003fa6270 */
[----:B------:R-:W-:Y:S02]  /*3f60*/  IMAD.MOV R3, RZ, RZ, -R3 ;  /* 0x000000ffff037224 */ /* 0x000fe400078e0a03 */
[----:B------:R-:W-:Y:S02]  /*3f70*/  IMAD.MOV.U32 R7, RZ, RZ, R5 ;  /* 0x000000ffff077224 */ /* 0x000fe400078e0005 */
[--C-:B------:R-:W-:Y:S01]  /*3f80*/  @!P4 IMAD.IADD R154, R154, 0x1, -R2.reuse ;  /* 0x000000019a9ac824 */ /* 0x100fe200078e0a02 */
[----:B------:R-:W-:Y:S01]  /*3f90*/  ISETP.GE.AND P4, PT, R13, RZ, PT ;  /* 0x000000ff0d00720c */ /* 0x000fe20003f86270 */
[----:B------:R-:W-:Y:S01]  /*3fa0*/  @!P3 IMAD.IADD R144, R144, 0x1, -R2 ;  /* 0x000000019090b824 */ /* 0x000fe200078e0a02 */
[C---:B------:R-:W-:Y:S01]  /*3fb0*/  ISETP.GT.U32.AND P3, PT, R2.reuse, R146, PT ;  /* 0x000000920200720c */ /* 0x040fe20003f64070 */
[----:B------:R-:W-:Y:S01]  /*3fc0*/  IMAD R142, R2, R3, R11 ;  /* 0x00000003028e7224 */ /* 0x000fe200078e020b */
[----:B------:R-:W-:Y:S01]  /*3fd0*/  IABS R13, R19 ;  /* 0x00000013000d7213 */ /* 0x000fe20000000000 */
[----:B------:R-:W-:Y:S01]  /*3fe0*/  IMAD.HI.U32 R3, R4, R7, RZ ;  /* 0x0000000704037227 */ /* 0x000fe200078e00ff */
[----:B------:R-:W-:-:S03]  /*3ff0*/  ISETP.GT.U32.AND P2, PT, R2, R144, PT ;  /* 0x000000900200720c */ /* 0x000fc60003f44070 */
[----:B------:R-:W-:Y:S02]  /*4000*/  IMAD.MOV R3, RZ, RZ, -R3 ;  /* 0x000000ffff037224 */ /* 0x000fe400078e0a03 */
[----:B------:R-:W-:-:S04]  /*4010*/  IMAD.HI.U32 R5, R4, R13, RZ ;  /* 0x0000000d04057227 */ /* 0x000fc800078e00ff */
[----:B------:R-:W-:Y:S02]  /*4020*/  IMAD R138, R2, R3, R7 ;  /* 0x00000003028a7224 */ /* 0x000fe400078e0207 */
[----:B------:R-:W-:Y:S02]  /*4030*/  IMAD.MOV R5, RZ, RZ, -R5 ;  /* 0x000000ffff057224 */ /* 0x000fe400078e0a05 */
[----:B------:R-:W-:Y:S01]  /*4040*/  @!P3 IMAD.IADD R146, R146, 0x1, -R2 ;  /* 0x000000019292b824 */ /* 0x000fe200078e0a02 */
[C---:B------:R-:W-:Y:S01]  /*4050*/  ISETP.GT.U32.AND P3, PT, R2.reuse, R138, PT ;  /* 0x0000008a0200720c */ /* 0x040fe20003f64070 */
[C---:B------:R-:W-:Y:S02]  /*4060*/  IMAD R140, R2.reuse, R5, R13 ;  /* 0x00000005028c7224 */ /* 0x040fe400078e020d */
[----:B------:R-:W-:Y:S02]  /*4070*/  IMAD.MOV.U32 R5, RZ, RZ, R6 ;  /* 0x000000ffff057224 */ /* 0x000fe400078e0006 */
[----:B------:R-:W-:Y:S01]  /*4080*/  @!P1 IMAD.MOV R150, RZ, RZ, -R150 ;  /* 0x000000ffff969224 */ /* 0x000fe200078e0a96 */
[----:B------:R-:W-:Y:S01]  /*4090*/  ISETP.GT.U32.AND P1, PT, R2, R140, PT ;  /* 0x0000008c0200720c */ /* 0x000fe20003f24070 */
[----:B------:R-:W-:-:S04]  /*40a0*/  IMAD.HI.U32 R3, R4, R5, RZ ;  /* 0x0000000504037227 */ /* 0x000fc800078e00ff */
[----:B------:R-:W-:Y:S02]  /*40b0*/  IMAD.MOV R3, RZ, RZ, -R3 ;  /* 0x000000ffff037224 */ /* 0x000fe400078e0a03 */
[----:B------:R-:W-:Y:S02]  /*40c0*/  VIADD R6, R0, 0x50 ;  /* 0x0000005000067836 */ /* 0x000fe40000000000 */
[----:B------:R-:W-:Y:S01]  /*40d0*/  @!P6 IMAD.MOV R154, RZ, RZ, -R154 ;  /* 0x000000ffff9ae224 */ /* 0x000fe200078e0a9a */
[C---:B------:R-:W-:Y:S01]  /*40e0*/  ISETP.GT.U32.AND P6, PT, R2.reuse, R148, PT ;  /* 0x000000940200720c */ /* 0x040fe20003fc4070 */
[----:B------:R-:W-:Y:S01]  /*40f0*/  IMAD R136, R2, R3, R5 ;  /* 0x0000000302887224 */ /* 0x000fe200078e0205 */
[----:B------:R-:W-:Y:S01]  /*4100*/  IABS R5, R6 ;  /* 0x0000000600057213 */ /* 0x000fe20000000000 */
[--C-:B------:R-:W-:Y:S02]  /*4110*/  @!P3 IMAD.IADD R138, R138, 0x1, -R2.reuse ;  /* 0x000000018a8ab824 */ /* 0x100fe400078e0a02 */
[----:B------:R-:W-:Y:S01]  /*4120*/  @!P2 IMAD.IADD R144, R144, 0x1, -R2 ;  /* 0x000000019090a824 */ /* 0x000fe200078e0a02 */
[----:B------:R-:W-:Y:S01]  /*4130*/  ISETP.GE.AND P2, PT, R19, RZ, PT ;  /* 0x000000ff1300720c */ /* 0x000fe20003f46270 */
[----:B------:R-:W-:Y:S01]  /*4140*/  IMAD.HI.U32 R3, R4, R5, RZ ;  /* 0x0000000504037227 */ /* 0x000fe200078e00ff */
[----:B------:R-:W-:-:S03]  /*4150*/  ISETP.GT.U32.AND P3, PT, R2, R138, PT ;  /* 0x0000008a0200720c */ /* 0x000fc60003f64070 */
[----:B------:R-:W-:Y:S02]  /*4160*/  VIADD R11, R0, 0x51 ;  /* 0x00000051000b7836 */ /* 0x000fe40000000000 */
[--C-:B------:R-:W-:Y:S02]  /*4170*/  @!P1 IMAD.IADD R140, R140, 0x1, -R2.reuse ;  /* 0x000000018c8c9824 */ /* 0x100fe400078e0a02 */
[----:B------:R-:W-:Y:S01]  /*4180*/  IMAD.MOV R134, RZ, RZ, -R3 ;  /* 0x000000ffff867224 */ /* 0x000fe200078e0a03 */
[----:B------:R-:W-:Y:S01]  /*4190*/  IABS R7, R11 ;  /* 0x0000000b00077213 */ /* 0x000fe20000000000 */
[----:B------:R-:W-:Y:S01]  /*41a0*/  @!P6 IMAD.IADD R148, R148, 0x1, -R2 ;  /* 0x000000019494e824 */ /* 0x000fe200078e0a02 */
[C---:B------:R-:W-:Y:S01]  /*41b0*/  ISETP.GT.U32.AND P6, PT, R2.reuse, R142, PT ;  /* 0x0000008e0200720c */ /* 0x040fe20003fc4070 */
[----:B------:R-:W-:Y:S01]  /*41c0*/  @!P4 IMAD.MOV R146, RZ, RZ, -R146 ;  /* 0x000000ffff92c224 */ /* 0x000fe200078e0a92 */
[C---:B------:R-:W-:Y:S01]  /*41d0*/  ISETP.GT.U32.AND P4, PT, R2.reuse, R140, PT ;  /* 0x0000008c0200720c */ /* 0x040fe20003f84070 */
[----:B------:R-:W-:Y:S01]  /*41e0*/  @!P5 IMAD.MOV R144, RZ, RZ, -R144 ;  /* 0x000000ffff90d224 */ /* 0x000fe200078e0a90 */
[C---:B------:R-:W-:Y:S01]  /*41f0*/  ISETP.GT.U32.AND P5, PT, R2.reuse, R136, PT ;  /* 0x000000880200720c */ /* 0x040fe20003fa4070 */
[----:B------:R-:W-:-:S02]  /*4200*/  IMAD R134, R2, R134, R5 ;  /* 0x0000008602867224 */ /* 0x000fc400078e0205 */
[----:B------:R-:W-:Y:S02]  /*4210*/  @!P3 IMAD.IADD R138, R138, 0x1, -R2 ;  /* 0x000000018a8ab824 */ /* 0x000fe400078e0a02 */
[----:B------:R-:W-:Y:S01]  /*4220*/  IMAD.HI.U32 R3, R4, R7, RZ ;  /* 0x0000000704037227 */ /* 0x000fe200078e00ff */
[----:B------:R-:W-:-:S03]  /*4230*/  ISETP.GT.U32.AND P3, PT, R2, R134, PT ;  /* 0x000000860200720c */ /* 0x000fc60003f64070 */
[----:B------:R-:W-:Y:S02]  /*4240*/  VIADD R15, R0, 0x52 ;  /* 0x00000052000f7836 */ /* 0x000fe40000000000 */
[----:B------:R-:W-:Y:S02]  /*4250*/  IMAD.MOV R3, RZ, RZ, -R3 ;  /* 0x000000ffff037224 */ /* 0x000fe400078e0a03 */
[--C-:B------:R-:W-:Y:S01]  /*4260*/  @!P6 IMAD.IADD R142, R142, 0x1, -R2.reuse ;  /* 0x000000018e8ee824 */ /* 0x100fe200078e0a02 */
[----:B------:R-:W-:Y:S01]  /*4270*/  IABS R5, R15 ;  /* 0x0000000f00057213 */ /* 0x000fe20000000000 */
[--C-:B------:R-:W-:Y:S01]  /*4280*/  @!P4 IMAD.IADD R140, R140, 0x1, -R2.reuse ;  /* 0x000000018c8cc824 */ /* 0x100fe200078e0a02 */
[----:B------:R-:W-:Y:S01]  /*4290*/  ISETP.GE.AND P6, PT, R21, RZ, PT ;  /* 0x000000ff1500720c */ /* 0x000fe20003fc6270 */
[--C-:B------:R-:W-:Y:S01]  /*42a0*/  @!P5 IMAD.IADD R136, R136, 0x1, -R2.reuse ;  /* 0x000000018888d824 */ /* 0x100fe200078e0a02 */
[C---:B------:R-:W-:Y:S01]  /*42b0*/  ISETP.GT.U32.AND P1, PT, R2.reuse, R142, PT ;  /* 0x0000008e0200720c */ /* 0x040fe20003f24070 */
[----:B------:R-:W-:Y:S01]  /*42c0*/  IMAD R132, R2, R3, R7 ;  /* 0x0000000302847224 */ /* 0x000fe200078e0207 */
[----:B------:R-:W-:Y:S01]  /*42d0*/  ISETP.GE.AND P4, PT, R6, RZ, PT ;  /* 0x000000ff0600720c */ /* 0x000fe20003f86270 */
[----:B------:R-:W-:Y:S01]  /*42e0*/  @!P3 IMAD.IADD R134, R134, 0x1, -R2 ;  /* 0x000000018686b824 */ /* 0x000fe200078e0a02 */
[C---:B------:R-:W-:Y:S01]  /*42f0*/  ISETP.GT.U32.AND P3, PT, R2.reuse, R136, PT ;  /* 0x000000880200720c */ /* 0x040fe20003f64070 */
[----:B------:R-:W-:Y:S01]  /*4300*/  @!P2 IMAD.MOV R140, RZ, RZ, -R140 ;  /* 0x000000ffff8ca224 */ /* 0x000fe200078e0a8c */
[----:B------:R-:W-:Y:S01]  /*4310*/  ISETP.GT.U32.AND P2, PT, R2, R132, PT ;  /* 0x000000840200720c */ /* 0x000fe20003f44070 */
[----:B------:R-:W-:Y:S01]  /*4320*/  IMAD.HI.U32 R3, R4, R5, RZ ;  /* 0x0000000504037227 */ /* 0x000fe200078e00ff */
[----:B------:R-:W-:-:S03]  /*4330*/  ISETP.GE.AND P5, PT, R11, RZ, PT ;  /* 0x000000ff0b00720c */ /* 0x000fc60003fa6270 */
[----:B------:R-:W-:Y:S01]  /*4340*/  @!P0 IMAD.MOV R148, RZ, RZ, -R148 ;  /* 0x000000ffff948224 */ /* 0x000fe200078e0a94 */
[----:B------:R-:W-:Y:S01]  /*4350*/  ISETP.GE.AND P0, PT, R17, RZ, PT ;  /* 0x000000ff1100720c */ /* 0x000fe20003f06270 */
[----:B------:R-:W-:Y:S02]  /*4360*/  IMAD.MOV R3, RZ, RZ, -R3 ;  /* 0x000000ffff037224 */ /* 0x000fe400078e0a03 */
[----:B------:R-:W-:Y:S02]  /*4370*/  VIADD R17, R0, 0x54 ;  /* 0x0000005400117836 */ /* 0x000fe40000000000 */
[----:B------:R-:W-:Y:S02]  /*4380*/  IMAD R130, R2, R3, R5 ;  /* 0x0000000302827224 */ /* 0x000fe400078e0205 */
[--C-:B------:R-:W-:Y:S01]  /*4390*/  @!P1 IMAD.IADD R142, R142, 0x1, -R2.reuse ;  /* 0x000000018e8e9824 */ /* 0x100fe200078e0a02 */
[----:B------:R-:W-:Y:S01]  /*43a0*/  IABS R11, R17 ;  /* 0x00000011000b7213 */ /* 0x000fe20000000000 */
[--C-:B------:R-:W-:Y:S01]  /*43b0*/  @!P3 IMAD.IADD R136, R136, 0x1, -R2.reuse ;  /* 0x000000018888b824 */ /* 0x100fe200078e0a02 */
[----:B------:R-:W-:Y:S01]  /*43c0*/  ISETP.GT.U32.AND P3, PT, R2, R130, PT ;  /* 0x000000820200720c */ /* 0x000fe20003f64070 */
[----:B------:R-:W-:Y:S01]  /*43d0*/  @!P2 IMAD.IADD R132, R132, 0x1, -R2 ;  /* 0x000000018484a824 */ /* 0x000fe200078e0a02 */
[----:B------:R-:W-:Y:S01]  /*43e0*/  ISETP.GE.AND P1, PT, R22, RZ, PT ;  /* 0x000000ff1600720c */ /* 0x000fe20003f26270 */
[----:B------:R-:W-:-:S02]  /*43f0*/  VIADD R6, R0, 0x53 ;  /* 0x0000005300067836 */ /* 0x000fc40000000000 */
[----:B------:R-:W-:Y:S01]  /*4400*/  @!P0 IMAD.MOV R142, RZ, RZ, -R142 ;  /* 0x000000ffff8e8224 */ /* 0x000fe200078e0a8e */
[----:B------:R-:W-:Y:S01]  /*4410*/  ISETP.GT.U32.AND P0, PT, R2, R134, PT ;  /* 0x000000860200720c */ /* 0x000fe20003f04070 */
[----:B------:R-:W-:Y:S01]  /*4420*/  VIADD R19, R0, 0x55 ;  /* 0x0000005500137836 */ /* 0x000fe20000000000 */
[----:B------:R-:W-:Y:S01]  /*4430*/  ISETP.GT.U32.AND P2, PT, R2, R132, PT ;  /* 0x000000840200720c */ /* 0x000fe20003f44070 */
[C---:B------:R-:W-:Y:S01]  /*4440*/  IMAD.HI.U32 R5, R4.reuse, R11, RZ ;  /* 0x0000000b04057227 */ /* 0x040fe200078e00ff */
[----:B------:R-:W-:Y:S02]  /*4450*/  IABS R7, R6 ;  /* 0x0000000600077213 */ /* 0x000fe40000000000 */
[----:B------:R-:W-:Y:S01]  /*4460*/  IABS R13, R19 ;  /* 0x00000013000d7213 */ /* 0x000fe20000000000 */
[----:B------:R-:W-:Y:S02]  /*4470*/  IMAD.MOV R5, RZ, RZ, -R5 ;  /* 0x000000ffff057224 */ /* 0x000fe400078e0a05 */
[----:B------:R-:W-:-:S04]  /*4480*/  IMAD.HI.U32 R3, R4, R7, RZ ;  /* 0x0000000704037227 */ /* 0x000fc800078e00ff */
[----:B------:R-:W-:Y:S01]  /*4490*/  @!P6 IMAD.MOV R138, RZ, RZ, -R138 ;  /* 0x000000ffff8ae224 */ /* 0x000fe200078e0a8a */
[----:B------:R-:W-:Y:S01]  /*44a0*/  ISETP.GE.AND P6, PT, R15, RZ, PT ;  /* 0x000000ff0f00720c */ /* 0x000fe20003fc6270 */
[----:B------:R-:W-:Y:S02]  /*44b0*/  IMAD R126, R2, R5, R11 ;  /* 0x00000005027e7224 */ /* 0x000fe400078e020b */
[----:B------:R-:W-:Y:S02]  /*44c0*/  @!P3 IMAD.IADD R130, R130, 0x1, -R2 ;  /* 0x000000018282b824 */ /* 0x000fe400078e0a02 */
[----:B------:R-:W-:Y:S02]  /*44d0*/  IMAD.MOV R128, RZ, RZ, -R3 ;  /* 0x000000ffff807224 */ /* 0x000fe400078e0a03 */
[----:B------:R-:W-:Y:S01]  /*44e0*/  VIADD R15, R0, 0x56 ;  /* 0x00000056000f7836 */ /* 0x000fe20000000000 */
[----:B------:R-:W-:Y:S01]  /*44f0*/  ISETP.GT.U32.AND P3, PT, R2, R130, PT ;  /* 0x000000820200720c */ /* 0x000fe20003f64070 */
[----:B------:R-:W-:-:S03]  /*4500*/  IMAD.HI.U32 R3, R4, R13, RZ ;  /* 0x0000000d04037227 */ /* 0x000fc600078e00ff */
[----:B------:R-:W-:Y:S01]  /*4510*/  IABS R5, R15 ;  /* 0x0000000f00057213 */ /* 0x000fe20000000000 */
[--C-:B------:R-:W-:Y:S01]  /*4520*/  @!P0 IMAD.IADD R134, R134, 0x1, -R2.reuse ;  /* 0x0000000186868824 */ /* 0x100fe200078e0a02 */
[----:B------:R-:W-:Y:S01]  /*4530*/  ISETP.GE.AND P0, PT, R6, RZ, PT ;  /* 0x000000ff0600720c */ /* 0x000fe20003f06270 */
[----:B------:R-:W-:Y:S01]  /*4540*/  @!P2 IMAD.IADD R132, R132, 0x1, -R2 ;  /* 0x000000018484a824 */ /* 0x000fe200078e0a02 */
[C---:B------:R-:W-:Y:S01]  /*4550*/  ISETP.GT.U32.AND P2, PT, R2.reuse, R126, PT ;  /* 0x0000007e0200720c */ /* 0x040fe20003f44070 */
[----:B------:R-:W-:Y:S02]  /*4560*/  IMAD.MOV R3, RZ, RZ, -R3 ;  /* 0x000000ffff037224 */ /* 0x000fe400078e0a03 */
[----:B------:R-:W-:Y:S01]  /*4570*/  @!P4 IMAD.MOV R134, RZ, RZ, -R134 ;  /* 0x000000ffff86c224 */ /* 0x000fe200078e0a86 */
[----:B------:R-:W-:Y:S01]  /*4580*/  ISETP.GE.AND P4, PT, R17, RZ, PT ;  /* 0x000000ff1100720c */ /* 0x000fe20003f86270 */
[----:B------:R-:W-:Y:S02]  /*4590*/  IMAD R124, R2, R3, R13 ;  /* 0x00000003027c7224 */ /* 0x000fe400078e020d */
[----:B------:R-:W-:-:S02]  /*45a0*/  VIADD R17, R0, 0x57 ;  /* 0x0000005700117836 */ /* 0x000fc40000000000 */
[----:B------:R-:W-:-:S03]  /*45b0*/  IMAD.HI.U32 R3, R4, R5, RZ ;  /* 0x0000000504037227 */ /* 0x000fc600078e00ff */
[----:B------:R-:W-:Y:S01]  /*45c0*/  IABS R6, R17 ;  /* 0x0000001100067213 */ /* 0x000fe20000000000 */
[----:B------:R-:W-:Y:S02]  /*45d0*/  IMAD.MOV R3, RZ, RZ, -R3 ;  /* 0x000000ffff037224 */ /* 0x000fe400078e0a03 */
[--C-:B------:R-:W-:Y:S01]  /*45e0*/  @!P3 IMAD.IADD R130, R130, 0x1, -R2.reuse ;  /* 0x000000018282b824 */ /* 0x100fe200078e0a02 */
[----:B------:R-:W-:Y:S01]  /*45f0*/  ISETP.GE.AND P3, PT, R19, RZ, PT ;  /* 0x000000ff1300720c */ /* 0x000fe20003f66270 */
[----:B------:R-:W-:Y:S02]  /*4600*/  @!P2 IMAD.IADD R126, R126, 0x1, -R2 ;  /* 0x000000017e7ea824 */ /* 0x000fe400078e0a02 */
[C---:B------:R-:W-:Y:S02]  /*4610*/  IMAD R118, R2.reuse, R3, R5 ;  /* 0x0000000302767224 */ /* 0x040fe400078e0205 */
[----:B------:R-:W-:Y:S02]  /*4620*/  IMAD.MOV.U32 R5, RZ, RZ, R6 ;  /* 0x000000ffff057224 */ /* 0x000fe400078e0006 */
[----:B------:R-:W-:-:S02]  /*4630*/  IMAD R128, R2, R128, R7 ;  /* 0x0000008002807224 */ /* 0x000fc400078e0207 */
[----:B------:R-:W-:Y:S01]  /*4640*/  @!P6 IMAD.MOV R130, RZ, RZ, -R130 ;  /* 0x000000ffff82e224 */ /* 0x000fe200078e0a82 */
[----:B------:R-:W-:Y:S01]  /*4650*/  ISETP.GT.U32.AND P6, PT, R2, R126, PT ;  /* 0x0000007e0200720c */ /* 0x000fe20003fc4070 */
[----:B------:R-:W-:-:S04]  /*4660*/  IMAD.HI.U32 R3, R4, R5, RZ ;  /* 0x0000000504037227 */ /* 0x000fc800078e00ff */
[----:B------:R-:W-:Y:S01]  /*4670*/  @!P1 IMAD.MOV R136, RZ, RZ, -R136 ;  /* 0x000000ffff889224 */ /* 0x000fe200078e0a88 */
[C---:B------:R-:W-:Y:S01]  /*4680*/  ISETP.GT.U32.AND P1, PT, R2.reuse, R128, PT ;  /* 0x000000800200720c */ /* 0x040fe20003f24070 */
[----:B------:R-:W-:Y:S02]  /*4690*/  IMAD.MOV R3, RZ, RZ, -R3 ;  /* 0x000000ffff037224 */ /* 0x000fe400078e0a03 */
[----:B------:R-:W-:Y:S01]  /*46a0*/  @!P5 IMAD.MOV R132, RZ, RZ, -R132 ;  /* 0x000000ffff84d224 */ /* 0x000fe200078e0a84 */
[C---:B------:R-:W-:Y:S01]  /*46b0*/  ISETP.GT.U32.AND P5, PT, R2.reuse, R124, PT ;  /* 0x0000007c0200720c */ /* 0x040fe20003fa4070 */
[----:B------:R-:W-:Y:S02]  /*46c0*/  IMAD R116, R2, R3, R5 ;  /* 0x0000000302747224 */ /* 0x000fe400078e0205 */
[----:B------:R-:W-:Y:S02]  /*46d0*/  @!P6 IMAD.IADD R126, R126, 0x1, -R2 ;  /* 0x000000017e7ee824 */ /* 0x000fe400078e0a02 */
[----:B------:R-:W-:Y:S01]  /*46e0*/  VIADD R19, R0, 0x5a ;  /* 0x0000005a00137836 */ /* 0x000fe20000000000 */
[----:B------:R-:W-:Y:S01]  /*46f0*/  ISETP.GT.U32.AND P6, PT, R2, R116, PT ;  /* 0x000000740200720c */ /* 0x000fe20003fc4070 */
[----:B------:R-:W-:-:S02]  /*4700*/  VIADD R6, R0, 0x58 ;  /* 0x0000005800067836 */ /* 0x000fc40000000000 */
[----:B------:R-:W-:Y:S01]  /*4710*/  @!P1 IMAD.IADD R128, R128, 0x1, -R2 ;  /* 0x0000000180809824 */ /* 0x000fe200078e0a02 */
[----:B------:R-:W-:Y:S01]  /*4720*/  IABS R13, R19 ;  /* 0x00000013000d7213 */ /* 0x000fe20000000000 */
[----:B------:R-:W-:Y:S01]  /*4730*/  @!P4 IMAD.MOV R126, RZ, RZ, -R126 ;  /* 0x000000ffff7ec224 */ /* 0x000fe200078e0a7e */
[----:B------:R-:W-:Y:S01]  /*4740*/  ISETP.GE.AND P1, PT, R15, RZ, PT ;  /* 0x000000ff0f00720c */ /* 0x000fe20003f26270 */
[--C-:B------:R-:W-:Y:S01]  /*4750*/  @!P5 IMAD.IADD R124, R124, 0x1, -R2.reuse ;  /* 0x000000017c7cd824 */ /* 0x100fe200078e0a02 */
[----:B------:R-:W-:Y:S01]  /*4760*/  ISETP.GT.U32.AND P2, PT, R2, R128, PT ;  /* 0x000000800200720c */ /* 0x000fe20003f44070 */
[----:B------:R-:W-:Y:S01]  /*4770*/  VIADD R15, R0, 0x59 ;  /* 0x00000059000f7836 */ /* 0x000fe20000000000 */
[----:B------:R-:W-:Y:S01]  /*4780*/  IABS R7, R6 ;  /* 0x0000000600077213 */ /* 0x000fe20000000000 */
[----:B------:R-:W-:Y:S01]  /*4790*/  IMAD.HI.U32 R5, R4, R13, RZ ;  /* 0x0000000d04057227 */ /* 0x000fe200078e00ff */
[----:B------:R-:W-:Y:S02]  /*47a0*/  ISETP.GT.U32.AND P5, PT, R2, R124, PT ;  /* 0x0000007c0200720c */ /* 0x000fe40003fa4070 */
[----:B------:R-:W-:Y:S01]  /*47b0*/  IABS R11, R15 ;  /* 0x0000000f000b7213 */ /* 0x000fe20000000000 */
[----:B------:R-:W-:-:S02]  /*47c0*/  @!P6 IMAD.IADD R116, R116, 0x1, -R2 ;  /* 0x000000017474e824 */ /* 0x000fc400078e0a02 */
[----:B------:R-:W-:-:S03]  /*47d0*/  IMAD.HI.U32 R3, R4, R7, RZ ;  /* 0x0000000704037227 */ /* 0x000fc600078e00ff */
[----:B------:R-:W-:Y:S01]  /*47e0*/  ISETP.GT.U32.AND P6, PT, R2, R116, PT ;  /* 0x000000740200720c */ /* 0x000fe20003fc4070 */
[----:B------:R-:W-:Y:S01]  /*47f0*/  @!P2 IMAD.IADD R128, R128, 0x1, -R2 ;  /* 0x000000018080a824 */ /* 0x000fe200078e0a02 */
[C---:B------:R-:W-:Y:S01]  /*4800*/  ISETP.GT.U32.AND P2, PT, R2.reuse, R118, PT ;  /* 0x000000760200720c */ /* 0x040fe20003f44070 */
[----:B------:R-:W-:Y:S02]  /*4810*/  IMAD.MOV R5, RZ, RZ, -R5 ;  /* 0x000000ffff057224 */ /* 0x000fe400078e0a05 */
[----:B------:R-:W-:Y:S02]  /*4820*/  IMAD.MOV R114, RZ, RZ, -R3 ;  /* 0x000000ffff727224 */ /* 0x000fe400078e0a03 */
[----:B------:R-:W-:Y:S02]  /*4830*/  IMAD R110, R2, R5, R13 ;  /* 0x00000005026e7224 */ /* 0x000fe400078e020d */
[----:B------:R-:W-:-:S04]  /*4840*/  IMAD.HI.U32 R3, R4, R11, RZ ;  /* 0x0000000b04037227 */ /* 0x000fc800078e00ff */
[--C-:B------:R-:W-:Y:S01]  /*4850*/  @!P6 IMAD.IADD R116, R116, 0x1, -R2.reuse ;  /* 0x000000017474e824 */ /* 0x100fe200078e0a02 */
[----:B------:R-:W-:Y:S01]  /*4860*/  ISETP.GT.U32.AND P6, PT, R2, R110, PT ;  /* 0x0000006e0200720c */ /* 0x000fe20003fc4070 */
[----:B------:R-:W-:Y:S02]  /*4870*/  IMAD.MOV R3, RZ, RZ, -R3 ;  /* 0x000000ffff037224 */ /* 0x000fe400078e0a03 */
[--C-:B------:R-:W-:Y:S01]  /*4880*/  @!P2 IMAD.IADD R118, R118, 0x1, -R2.reuse ;  /* 0x000000017676a824 */ /* 0x100fe200078e0a02 */
[----:B------:R-:W-:Y:S01]  /*4890*/  ISETP.GE.AND P2, PT, R6, RZ, PT ;  /* 0x000000ff0600720c */ /* 0x000fe20003f46270 */
[----:B------:R-:W-:Y:S01]  /*48a0*/  @!P5 IMAD.IADD R124, R124, 0x1, -R2 ;  /* 0x000000017c7cd824 */ /* 0x000fe200078e0a02 */
[----:B------:R-:W-:Y:S01]  /*48b0*/  ISETP.GE.AND P5, PT, R17, RZ, PT ;  /* 0x000000ff1100720c */ /* 0x000fe20003fa6270 */
[----:B------:R-:W-:Y:S02]  /*48c0*/  IMAD R112, R2, R3, R11 ;  /* 0x0000000302707224 */ /* 0x000fe400078e020b */
[----:B------:R-:W-:-:S02]  /*48d0*/  VIADD R6, R0, 0x5b ;  /* 0x0000005b00067836 */ /* 0x000fc40000000000 */
[C---:B------:R-:W-:Y:S02]  /*48e0*/  IMAD R114, R2.reuse, R114, R7 ;  /* 0x0000007202727224 */ /* 0x040fe400078e0207 */
[----:B------:R-:W-:Y:S01]  /*48f0*/  @!P0 IMAD.MOV R128, RZ, RZ, -R128 ;  /* 0x000000ffff808224 */ /* 0x000fe200078e0a80 */
[C---:B------:R-:W-:Y:S01]  /*4900*/  ISETP.GT.U32.AND P0, PT, R2.reuse, R118, PT ;  /* 0x000000760200720c */ /* 0x040fe20003f04070 */
[----:B------:R-:W-:Y:S01]  /*4910*/  @!P3 IMAD.MOV R124, RZ, RZ, -R124 ;  /* 0x000000ffff7cb224 */ /* 0x000fe200078e0a7c */
[----:B------:R-:W-:Y:S01]  /*4920*/  ISETP.GT.U32.AND P3, PT, R2, R112, PT ;  /* 0x000000700200720c */ /* 0x000fe20003f64070 */
[----:B------:R-:W-:Y:S01]  /*4930*/  VIADD R11, R0, 0x5c ;  /* 0x0000005c000b7836 */ /* 0x000fe20000000000 */
[----:B------:R-:W-:Y:S01]  /*4940*/  IABS R5, R6 ;  /* 0x0000000600057213 */ /* 0x000fe20000000000 */
[----:B------:R-:W-:Y:S01]  /*4950*/  @!P6 IMAD.IADD R110, R110, 0x1, -R2 ;  /* 0x000000016e6ee824 */ /* 0x000fe200078e0a02 */
[----:B------:R-:W-:Y:S01]  /*4960*/  ISETP.GT.U32.AND P4, PT, R2, R114, PT ;  /* 0x000000720200720c */ /* 0x000fe20003f84070 */
[----:B------:R-:W-:Y:S01]  /*4970*/  VIADD R13, R0, 0x5d ;  /* 0x0000005d000d7836 */ /* 0x000fe20000000000 */
[----:B------:R-:W-:Y:S01]  /*4980*/  IABS R7, R11 ;  /* 0x0000000b00077213 */ /* 0x000fe20000000000 */
[----:B------:R-:W-:Y:S01]  /*4990*/  IMAD.HI.U32 R3, R4, R5, RZ ;  /* 0x0000000504037227 */ /* 0x000fe200078e00ff */
[----:B------:R-:W-:-:S03]  /*49a0*/  ISETP.GT.U32.AND P6, PT, R2, R110, PT ;  /* 0x0000006e0200720c */ /* 0x000fc60003fc4070 */
[----:B------:R-:W-:Y:S02]  /*49b0*/  IMAD.MOV R108, RZ, RZ, -R3 ;  /* 0x000000ffff6c7224 */ /* 0x000fe400078e0a03 */
[----:B------:R-:W-:-:S04]  /*49c0*/  IMAD.HI.U32 R3, R4, R7, RZ ;  /* 0x0000000704037227 */ /* 0x000fc800078e00ff */
[--C-:B------:R-:W-:Y:S01]  /*49d0*/  @!P0 IMAD.IADD R118, R118, 0x1, -R2.reuse ;  /* 0x0000000176768824 */ /* 0x100fe200078e0a02 */
[----:B------:R-:W-:Y:S01]  /*49e0*/  ISETP.GE.AND P0, PT, R15, RZ, PT ;  /* 0x000000ff0f00720c */ /* 0x000fe20003f06270 */
[--C-:B------:R-:W-:Y:S02]  /*49f0*/  @!P3 IMAD.IADD R112, R112, 0x1, -R2.reuse ;  /* 0x000000017070b824 */ /* 0x100fe400078e0a02 */
[----:B------:R-:W-:Y:S01]  /*4a00*/  IMAD R108, R2, R108, R5 ;  /* 0x0000006c026c7224 */ /* 0x000fe200078e0205 */
[----:B------:R-:W-:Y:S01]  /*4a10*/  IABS R5, R13 ;  /* 0x0000000d00057213 */ /* 0x000fe20000000000 */
[----:B------:R-:W-:Y:S02]  /*4a20*/  IMAD.MOV R3, RZ, RZ, -R3 ;  /* 0x000000ffff037224 */ /* 0x000fe400078e0a03 */
[----:B------:R-:W-:Y:S01]  /*4a30*/  @!P4 IMAD.IADD R114, R114, 0x1, -R2 ;  /* 0x000000017272c824 */ /* 0x000fe200078e0a02 */
[----:B------:R-:W-:Y:S01]  /*4a40*/  ISETP.GE.AND P4, PT, R19, RZ, PT ;  /* 0x000000ff1300720c */ /* 0x000fe20003f86270 */
[----:B------:R-:W-:Y:S01]  /*4a50*/  @!P1 IMAD.MOV R118, RZ, RZ, -R118 ;  /* 0x000000ffff769224 */ /* 0x000fe200078e0a76 */
[C---:B------:R-:W-:Y:S01]  /*4a60*/  ISETP.GT.U32.AND P1, PT, R2.reuse, R112, PT ;  /* 0x000000700200720c */ /* 0x040fe20003f24070 */
[----:B------:R-:W-:Y:S01]  /*4a70*/  @!P5 IMAD.MOV R116, RZ, RZ, -R116 ;  /* 0x000000ffff74d224 */ /* 0x000fe200078e0a74 */
[C---:B------:R-:W-:Y:S01]  /*4a80*/  ISETP.GT.U32.AND P5, PT, R2.reuse, R108, PT ;  /* 0x0000006c0200720c */ /* 0x040fe20003fa4070 */
[C---:B------:R-:W-:Y:S01]  /*4a90*/  IMAD R106, R2.reuse, R3, R7 ;  /* 0x00000003026a7224 */ /* 0x040fe200078e0207 */
[----:B------:R-:W-:Y:S01]  /*4aa0*/  ISETP.GT.U32.AND P3, PT, R2, R114, PT ;  /* 0x000000720200720c */ /* 0x000fe20003f64070 */
[----:B------:R-:W-:-:S02]  /*4ab0*/  @!P6 IMAD.IADD R110, R110, 0x1, -R2 ;  /* 0x000000016e6ee824 */ /* 0x000fc400078e0a02 */
[----:B------:R-:W-:Y:S01]  /*4ac0*/  IMAD.HI.U32 R3, R4, R5, RZ ;  /* 0x0000000504037227 */ /* 0x000fe200078e00ff */
[----:B------:R-:W-:-:S03]  /*4ad0*/  ISETP.GT.U32.AND P6, PT, R2, R106, PT ;  /* 0x0000006a0200720c */ /* 0x000fc60003fc4070 */
[----:B------:R-:W-:Y:S02]  /*4ae0*/  IMAD.MOV R3, RZ, RZ, -R3 ;  /* 0x000000ffff037224 */ /* 0x000fe400078e0a03 */
[--C-:B------:R-:W-:Y:S01]  /*4af0*/  @!P1 IMAD.IADD R112, R112, 0x1, -R2.reuse ;  /* 0x0000000170709824 */ /* 0x100fe200078e0a02 */
[----:B------:R-:W-:Y:S01]  /*4b00*/  ISETP.GE.AND P1, PT, R11, RZ, PT ;  /* 0x000000ff0b00720c */ /* 0x000fe20003f26270 */
[----:B------:R-:W-:Y:S02]  /*4b10*/  IMAD R104, R2, R3, R5 ;  /* 0x0000000302687224 */ /* 0x000fe400078e0205 */
[----:B------:R-:W-:Y:S02]  /*4b20*/  VIADD R15, R0, 0x5f ;  /* 0x0000005f000f7836 */ /* 0x000fe40000000000 */
[--C-:B------:R-:W-:Y:S01]  /*4b30*/  @!P5 IMAD.IADD R108, R108, 0x1, -R2.reuse ;  /* 0x000000016c6cd824 */ /* 0x100fe200078e0a02 */
[----:B------:R-:W-:Y:S01]  /*4b40*/  ISETP.GE.AND P5, PT, R13, RZ, PT ;  /* 0x000000ff0d00720c */ /* 0x000fe20003fa6270 */
[----:B------:R-:W-:Y:S01]  /*4b50*/  @!P3 IMAD.IADD R114, R114, 0x1, -R2 ;  /* 0x000000017272b824 */ /* 0x000fe200078e0a02 */
[----:B------:R-:W-:Y:S01]  /*4b60*/  ISETP.GE.AND P3, PT, R6, RZ, PT ;  /* 0x000000ff0600720c */ /* 0x000fe20003f66270 */
        /* <DEDUP_REMOVED lines=8> */
[----:B------:R-:W-:-:S03]  /*4bf0*/  IMAD.HI.U32 R5, R4, R11, RZ ;  /* 0x0000000b04057227 */ /* 0x000fc600078e00ff */
[----:B------:R-:W-:Y:S01]  /*4c00*/  IABS R13, R17 ;  /* 0x00000011000d7213 */ /* 0x000fe20000000000 */
[----:B------:R-:W-:-:S04]  /*4c10*/  IMAD.HI.U32 R3, R4, R7, RZ ;  /* 0x0000000704037227 */ /* 0x000fc800078e00ff */
[----:B------:R-:W-:Y:S02]  /*4c20*/  IMAD.MOV R5, RZ, RZ, -R5 ;  /* 0x000000ffff057224 */ /* 0x000fe400078e0a05 */
[--C-:B------:R-:W-:Y:S02]  /*4c30*/  @!P0 IMAD.IADD R104, R104, 0x1, -R2.reuse ;  /* 0x0000000168688824 */ /* 0x100fe400078e0a02 */
[----:B------:R-:W-:Y:S02]  /*4c40*/  IMAD.MOV R3, RZ, RZ, -R3 ;  /* 0x000000ffff037224 */ /* 0x000fe400078e0a03 */
[----:B------:R-:W-:Y:S01]  /*4c50*/  @!P6 IMAD.IADD R108, R108, 0x1, -R2 ;  /* 0x000000016c6ce824 */ /* 0x000fe200078e0a02 */
[C---:B------:R-:W-:Y:S01]  /*4c60*/  ISETP.GT.U32.AND P0, PT, R2.reuse, R104, PT ;  /* 0x000000680200720c */ /* 0x040fe20003f04070 */
[C---:B------:R-:W-:Y:S01]  /*4c70*/  IMAD R100, R2.reuse, R5, R11 ;  /* 0x0000000502647224 */ /* 0x040fe200078e020b */
[----:B------:R-:W-:Y:S01]  /*4c80*/  ISETP.GE.AND P6, PT, R15, RZ, PT ;  /* 0x000000ff0f00720c */ /* 0x000fe20003fc6270 */
[----:B------:R-:W-:-:S02]  /*4c90*/  IMAD R102, R2, R3, R7 ;  /* 0x0000000302667224 */ /* 0x000fc400078e0207 */
[----:B------:R-:W-:Y:S01]  /*4ca0*/  @!P3 IMAD.MOV R108, RZ, RZ, -R108 ;  /* 0x000000ffff6cb224 */ /* 0x000fe200078e0a6c */
[----:B------:R-:W-:Y:S01]  /*4cb0*/  ISETP.GT.U32.AND P3, PT, R2, R100, PT ;  /* 0x000000640200720c */ /* 0x000fe20003f64070 */
[----:B------:R-:W-:-:S04]  /*4cc0*/  IMAD.HI.U32 R3, R4, R13, RZ ;  /* 0x0000000d04037227 */ /* 0x000fc800078e00ff */
[----:B------:R-:W-:Y:S02]  /*4cd0*/  IMAD.MOV R3, RZ, RZ, -R3 ;  /* 0x000000ffff037224 */ /* 0x000fe400078e0a03 */
[----:B------:R-:W-:Y:S01]  /*4ce0*/  @!P4 IMAD.MOV R110, RZ, RZ, -R110 ;  /* 0x000000ffff6ec224 */ /* 0x000fe200078e0a6e */
[----:B------:R-:W-:Y:S01]  /*4cf0*/  ISETP.GE.AND P4, PT, R6, RZ, PT ;  /* 0x000000ff0600720c */ /* 0x000fe20003f86270 */
[----:B------:R-:W-:Y:S02]  /*4d00*/  IMAD R98, R2, R3, R13 ;  /* 0x0000000302627224 */ /* 0x000fe400078e020d */
[----:B------:R-:W-:Y:S02]  /*4d10*/  VIADD R6, R0, 0x61 ;  /* 0x0000006100067836 */ /* 0x000fe40000000000 */
[--C-:B------:R-:W-:Y:S01]  /*4d20*/  @!P0 IMAD.IADD R104, R104, 0x1, -R2.reuse ;  /* 0x0000000168688824 */ /* 0x100fe200078e0a02 */
[----:B------:R-:W-:Y:S01]  /*4d30*/  ISETP.GT.U32.AND P0, PT, R2, R98, PT ;  /* 0x000000620200720c */ /* 0x000fe20003f04070 */
[----:B------:R-:W-:Y:S01]  /*4d40*/  VIADD R11, R0, 0x62 ;  /* 0x00000062000b7836 */ /* 0x000fe20000000000 */
[----:B------:R-:W-:Y:S01]  /*4d50*/  IABS R5, R6 ;  /* 0x0000000600057213 */ /* 0x000fe20000000000 */
[----:B------:R-:W-:-:S02]  /*4d60*/  @!P3 IMAD.IADD R100, R100, 0x1, -R2 ;  /* 0x000000016464b824 */ /* 0x000fc400078e0a02 */
[----:B------:R-:W-:Y:S01]  /*4d70*/  @!P2 IMAD.MOV R114, RZ, RZ, -R114 ;  /* 0x000000ffff72a224 */ /* 0x000fe200078e0a72 */
[----:B------:R-:W-:Y:S01]  /*4d80*/  IABS R7, R11 ;  /* 0x0000000b00077213 */ /* 0x000fe20000000000 */
[----:B------:R-:W-:Y:S01]  /*4d90*/  IMAD.HI.U32 R3, R4, R5, RZ ;  /* 0x0000000504037227 */ /* 0x000fe200078e00ff */
[C---:B------:R-:W-:Y:S02]  /*4da0*/  ISETP.GT.U32.AND P3, PT, R2.reuse, R100, PT ;  /* 0x000000640200720c */ /* 0x040fe40003f64070 */
[----:B------:R-:W-:Y:S01]  /*4db0*/  ISETP.GT.U32.AND P2, PT, R2, R106, PT ;  /* 0x0000006a0200720c */ /* 0x000fe20003f44070 */
[----:B------:R-:W-:Y:S02]  /*4dc0*/  IMAD.MOV R96, RZ, RZ, -R3 ;  /* 0x000000ffff607224 */ /* 0x000fe400078e0a03 */
[----:B------:R-:W-:-:S04]  /*4dd0*/  IMAD.HI.U32 R3, R4, R7, RZ ;  /* 0x0000000704037227 */ /* 0x000fc800078e00ff */
[----:B------:R-:W-:Y:S02]  /*4de0*/  @!P0 IMAD.IADD R98, R98, 0x1, -R2 ;  /* 0x0000000162628824 */ /* 0x000fe400078e0a02 */
[----:B------:R-:W-:Y:S02]  /*4df0*/  IMAD.MOV R3, RZ, RZ, -R3 ;  /* 0x000000ffff037224 */ /* 0x000fe400078e0a03 */
[----:B------:R-:W-:Y:S01]  /*4e00*/  VIADD R13, R0, 0x63 ;  /* 0x00000063000d7836 */ /* 0x000fe20000000000 */
[C---:B------:R-:W-:Y:S01]  /*4e10*/  ISETP.GT.U32.AND P0, PT, R2.reuse, R98, PT ;  /* 0x000000620200720c */ /* 0x040fe20003f04070 */
[----:B------:R-:W-:Y:S02]  /*4e20*/  IMAD R96, R2, R96, R5 ;  /* 0x0000006002607224 */ /* 0x000fe400078e0205 */
[----:B------:R-:W-:Y:S01]  /*4e30*/  @!P5 IMAD.MOV R104, RZ, RZ, -R104 ;  /* 0x000000ffff68d224 */ /* 0x000fe200078e0a68 */
[----:B------:R-:W-:Y:S01]  /*4e40*/  ISETP.GE.AND P5, PT, R6, RZ, PT ;  /* 0x000000ff0600720c */ /* 0x000fe20003fa6270 */
[----:B------:R-:W-:Y:S01]  /*4e50*/  @!P3 IMAD.IADD R100, R100, 0x1, -R2 ;  /* 0x000000016464b824 */ /* 0x000fe200078e0a02 */
[----:B------:R-:W-:Y:S01]  /*4e60*/  IABS R6, R13 ;  /* 0x0000000d00067213 */ /* 0x000fe20000000000 */
[C---:B------:R-:W-:Y:S01]  /*4e70*/  IMAD R94, R2.reuse, R3, R7 ;  /* 0x00000003025e7224 */ /* 0x040fe200078e0207 */
[C---:B------:R-:W-:Y:S01]  /*4e80*/  ISETP.GT.U32.AND P3, PT, R2.reuse, R96, PT ;  /* 0x000000600200720c */ /* 0x040fe20003f64070 */
[----:B------:R-:W-:Y:S01]  /*4e90*/  @!P6 IMAD.MOV R100, RZ, RZ, -R100 ;  /* 0x000000ffff64e224 */ /* 0x000fe200078e0a64 */
[----:B------:R-:W-:Y:S01]  /*4ea0*/  SHF.R.U32.HI R7, RZ, 0x6, R77 ;  /* 0x00000006ff077819 */ /* 0x000fe2000001164d */
[----:B------:R-:W-:Y:S01]  /*4eb0*/  IMAD.MOV.U32 R5, RZ, RZ, R6 ;  /* 0x000000ffff057224 */ /* 0x000fe200078e0006 */
[----:B------:R-:W-:Y:S01]  /*4ec0*/  ISETP.GT.U32.AND P6, PT, R2, R94, PT ;  /* 0x0000005e0200720c */ /* 0x000fe20003fc4070 */
[----:B------:R-:W-:Y:S01]  /*4ed0*/  @!P2 IMAD.IADD R106, R106, 0x1, -R2 ;  /* 0x000000016a6aa824 */ /* 0x000fe200078e0a02 */
[----:B------:R-:W-:Y:S01]  /*4ee0*/  ISETP.GT.U32.AND P2, PT, R2, R102, PT ;  /* 0x000000660200720c */ /* 0x000fe20003f44070 */
[----:B------:R-:W-:-:S02]  /*4ef0*/  VIADD R6, R0, 0x64 ;  /* 0x0000006400067836 */ /* 0x000fc40000000000 */
[----:B------:R-:W-:-:S04]  /*4f00*/  IMAD.HI.U32 R3, R4, R5, RZ ;  /* 0x0000000504037227 */ /* 0x000fc800078e00ff */
[--C-:B------:R-:W-:Y:S01]  /*4f10*/  @!P0 IMAD.IADD R98, R98, 0x1, -R2.reuse ;  /* 0x0000000162628824 */ /* 0x100fe200078e0a02 */
[----:B------:R-:W-:Y:S01]  /*4f20*/  ISETP.GE.AND P0, PT, R6, RZ, PT ;  /* 0x000000ff0600720c */ /* 0x000fe20003f06270 */
[----:B------:R-:W-:Y:S01]  /*4f30*/  IMAD.MOV R3, RZ, RZ, -R3 ;  /* 0x000000ffff037224 */ /* 0x000fe200078e0a03 */
[----:B------:R-:W-:Y:S01]  /*4f40*/  IABS R6, R6 ;  /* 0x0000000600067213 */ /* 0x000fe20000000000 */
[--C-:B------:R-:W-:Y:S02]  /*4f50*/  @!P3 IMAD.IADD R96, R96, 0x1, -R2.reuse ;  /* 0x000000016060b824 */ /* 0x100fe400078e0a02 */
[----:B------:R-:W-:Y:S02]  /*4f60*/  @!P6 IMAD.IADD R94, R94, 0x1, -R2 ;  /* 0x000000015e5ee824 */ /* 0x000fe400078e0a02 */
[C---:B------:R-:W-:Y:S01]  /*4f70*/  IMAD R92, R2.reuse, R3, R5 ;  /* 0x00000003025c7224 */ /* 0x040fe200078e0205 */
[C---:B------:R-:W-:Y:S01]  /*4f80*/  ISETP.GT.U32.AND P3, PT, R2.reuse, R96, PT ;  /* 0x000000600200720c */ /* 0x040fe20003f64070 */
[----:B------:R-:W-:Y:S01]  /*4f90*/  IMAD.MOV.U32 R5, RZ, RZ, R6 ;  /* 0x000000ffff057224 */ /* 0x000fe200078e0006 */
[----:B------:R-:W-:Y:S01]  /*4fa0*/  ISETP.GT.U32.AND P6, PT, R2, R94, PT ;  /* 0x0000005e0200720c */ /* 0x000fe20003fc4070 */
[----:B------:R-:W-:-:S02]  /*4fb0*/  @!P2 IMAD.IADD R102, R102, 0x1, -R2 ;  /* 0x000000016666a824 */ /* 0x000fc400078e0a02 */
[----:B------:R-:W-:-:S03]  /*4fc0*/  IMAD.HI.U32 R3, R4, R5, RZ ;  /* 0x0000000504037227 */ /* 0x000fc600078e00ff */
[----:B------:R-:W-:Y:S01]  /*4fd0*/  ISETP.GT.U32.AND P2, PT, R2, R102, PT ;  /* 0x000000660200720c */ /* 0x000fe20003f44070 */
[----:B------:R-:W-:Y:S01]  /*4fe0*/  IMAD.MOV R90, RZ, RZ, -R3 ;  /* 0x000000ffff5a7224 */ /* 0x000fe200078e0a03 */
[----:B------:R-:W-:Y:S01]  /*4ff0*/  SGXT.U32 R3, R7, 0x1 ;  /* 0x000000010703781a */ /* 0x000fe20000000000 */
[----:B------:R-:W-:Y:S02]  /*5000*/  VIADD R6, R0, 0x65 ;  /* 0x0000006500067836 */ /* 0x000fe40000000000 */
[----:B------:R-:W-:Y:S02]  /*5010*/  IMAD R90, R2, R90, R5 ;  /* 0x0000005a025a7224 */ /* 0x000fe400078e0205 */
[--C-:B------:R-:W-:Y:S01]  /*5020*/  @!P3 IMAD.IADD R96, R96, 0x1, -R2.reuse ;  /* 0x000000016060b824 */ /* 0x100fe200078e0a02 */
[----:B------:R-:W-:Y:S01]  /*5030*/  ISETP.GT.U32.AND P3, PT, R2, R92, PT ;  /* 0x0000005c0200720c */ /* 0x000fe20003f64070 */
[----:B------:R-:W-:Y:S01]  /*5040*/  @!P6 IMAD.IADD R94, R94, 0x1, -R2 ;  /* 0x000000015e5ee824 */ /* 0x000fe200078e0a02 */
[----:B------:R-:W-:Y:S01]  /*5050*/  ISETP.GT.U32.AND P6, PT, R2, R90, PT ;  /* 0x0000005a0200720c */ /* 0x000fe20003fc4070 */
[----:B------:R-:W-:Y:S01]  /*5060*/  @!P1 IMAD.MOV R106, RZ, RZ, -R106 ;  /* 0x000000ffff6a9224 */ /* 0x000fe200078e0a6a */
[----:B------:R-:W-:Y:S01]  /*5070*/  ISETP.GE.AND P1, PT, R17, RZ, PT ;  /* 0x000000ff1100720c */ /* 0x000fe20003f26270 */
[----:B------:R-:W-:Y:S01]  /*5080*/  @!P2 IMAD.IADD R102, R102, 0x1, -R2 ;  /* 0x000000016666a824 */ /* 0x000fe200078e0a02 */
[----:B------:R-:W-:Y:S01]  /*5090*/  ISETP.GE.AND P2, PT, R11, RZ, PT ;  /* 0x000000ff0b00720c */ /* 0x000fe20003f46270 */
[----:B------:R-:W-:-:S02]  /*50a0*/  VIADD R17, R0, 0x66 ;  /* 0x0000006600117836 */ /* 0x000fc40000000000 */
[----:B------:R-:W-:Y:S01]  /*50b0*/  @!P4 IMAD.MOV R102, RZ, RZ, -R102 ;  /* 0x000000ffff66c224 */ /* 0x000fe200078e0a66 */
[----:B------:R-:W-:Y:S01]  /*50c0*/  ISETP.GE.AND P4, PT, R13, RZ, PT ;  /* 0x000000ff0d00720c */ /* 0x000fe20003f86270 */
[----:B------:R-:W-:Y:S01]  /*50d0*/  @!P5 IMAD.MOV R96, RZ, RZ, -R96 ;  /* 0x000000ffff60d224 */ /* 0x000fe200078e0a60 */
[----:B------:R-:W-:Y:S01]  /*50e0*/  IABS R13, R6 ;  /* 0x00000006000d7213 */ /* 0x000fe20000000000 */
[--C-:B------:R-:W-:Y:S01]  /*50f0*/  @!P3 IMAD.IADD R92, R92, 0x1, -R2.reuse ;  /* 0x000000015c5cb824 */ /* 0x100fe200078e0a02 */
[----:B------:R-:W-:Y:S01]  /*5100*/  IABS R15, R17 ;  /* 0x00000011000f7213 */ /* 0x000fe20000000000 */
[----:B------:R-:W-:Y:S01]  /*5110*/  @!P6 IMAD.IADD R90, R90, 0x1, -R2 ;  /* 0x000000015a5ae824 */ /* 0x000fe200078e0a02 */
[----:B------:R-:W-:Y:S01]  /*5120*/  ISETP.GE.AND P3, PT, R17, RZ, PT ;  /* 0x000000ff1100720c */ /* 0x000fe20003f66270 */
[----:B------:R-:W-:Y:S01]  /*5130*/  IMAD.HI.U32 R7, R4, R13, RZ ;  /* 0x0000000d04077227 */ /* 0x000fe200078e00ff */
[C---:B------:R-:W-:Y:S02]  /*5140*/  ISETP.GT.U32.AND P5, PT, R2.reuse, R92, PT ;  /* 0x0000005c0200720c */ /* 0x040fe40003fa4070 */
[----:B------:R-:W-:Y:S01]  /*5150*/  ISETP.GT.U32.AND P6, PT, R2, R90, PT ;  /* 0x0000005a0200720c */ /* 0x000fe20003fc4070 */
[----:B------:R-:W-:-:S04]  /*5160*/  IMAD.HI.U32 R11, R4, R15, RZ ;  /* 0x0000000f040b7227 */ /* 0x000fc800078e00ff */
[----:B------:R-:W-:Y:S02]  /*5170*/  IMAD.MOV R7, RZ, RZ, -R7 ;  /* 0x000000ffff077224 */ /* 0x000fe400078e0a07 */
[----:B------:R-:W-:Y:S02]  /*5180*/  IMAD.MOV R11, RZ, RZ, -R11 ;  /* 0x000000ffff0b7224 */ /* 0x000fe400078e0a0b */
[----:B------:R-:W-:Y:S02]  /*5190*/  IMAD R88, R2, R7, R13 ;  /* 0x0000000702587224 */ /* 0x000fe400078e020d */
[----:B------:R-:W-:Y:S02]  /*51a0*/  VIADD R7, R0, 0x67 ;  /* 0x0000006700077836 */ /* 0x000fe40000000000 */
[----:B------:R-:W-:Y:S02]  /*51b0*/  IMAD R86, R2, R11, R15 ;  /* 0x0000000b02567224 */ /* 0x000fe400078e020f */
[--C-:B------:R-:W-:Y:S01]  /*51c0*/  @!P5 IMAD.IADD R92, R92, 0x1, -R2.reuse ;  /* 0x000000015c5cd824 */ /* 0x100fe200078e0a02 */
[----:B------:R-:W-:Y:S01]  /*51d0*/  IABS R13, R7 ;  /* 0x00000007000d7213 */ /* 0x000fe20000000000 */
[----:B------:R-:W-:Y:S01]  /*51e0*/  @!P6 IMAD.IADD R90, R90, 0x1, -R2 ;  /* 0x000000015a5ae824 */ /* 0x000fe200078e0a02 */
[----:B------:R-:W-:Y:S01]  /*51f0*/  ISETP.GT.U32.AND P5, PT, R2, R88, PT ;  /* 0x000000580200720c */ /* 0x000fe20003fa4070 */
[----:B------:R-:W-:Y:S01]  /*5200*/  VIADD R15, R0, 0x68 ;  /* 0x00000068000f7836 */ /* 0x000fe20000000000 */
[----:B------:R-:W-:Y:S01]  /*5210*/  ISETP.GT.U32.AND P6, PT, R2, R86, PT ;  /* 0x000000560200720c */ /* 0x000fe20003fc4070 */
[----:B------:R-:W-:-:S04]  /*5220*/  IMAD.HI.U32 R11, R4, R13, RZ ;  /* 0x0000000d040b7227 */ /* 0x000fc800078e00ff */
[----:B------:R-:W-:Y:S02]  /*5230*/  IMAD.MOV R11, RZ, RZ, -R11 ;  /* 0x000000ffff0b7224 */ /* 0x000fe400078e0a0b */
[----:B------:R-:W-:Y:S01]  /*5240*/  @!P4 IMAD.MOV R92, RZ, RZ, -R92 ;  /* 0x000000ffff5cc224 */ /* 0x000fe200078e0a5c */
[----:B------:R-:W-:Y:S01]  /*5250*/  ISETP.GE.AND P4, PT, R15, RZ, PT ;  /* 0x000000ff0f00720c */ /* 0x000fe20003f86270 */
[----:B------:R-:W-:Y:S01]  /*5260*/  IMAD R84, R2, R11, R13 ;  /* 0x0000000b02547224 */ /* 0x000fe200078e020d */
[----:B------:R-:W-:Y:S01]  /*5270*/  IABS R15, R15 ;  /* 0x0000000f000f7213 */ /* 0x000fe20000000000 */
[--C-:B------:R-:W-:Y:S02]  /*5280*/  @!P5 IMAD.IADD R88, R88, 0x1, -R2.reuse ;  /* 0x000000015858d824 */ /* 0x100fe400078e0a02 */
[----:B------:R-:W-:Y:S02]  /*5290*/  @!P6 IMAD.IADD R86, R86, 0x1, -R2 ;  /* 0x000000015656e824 */ /* 0x000fe400078e0a02 */
[----:B------:R-:W-:Y:S01]  /*52a0*/  @!P0 IMAD.MOV R90, RZ, RZ, -R90 ;  /* 0x000000ffff5a8224 */ /* 0x000fe200078e0a5a */
[C---:B------:R-:W-:Y:S01]  /*52b0*/  ISETP.GT.U32.AND P5, PT, R2.reuse, R88, PT ;  /* 0x000000580200720c */ /* 0x040fe20003fa4070 */
[----:B------:R-:W-:Y:S01]  /*52c0*/  @!P1 IMAD.MOV R98, RZ, RZ, -R98 ;  /* 0x000000ffff629224 */ /* 0x000fe200078e0a62 */
[----:B------:R-:W-:Y:S01]  /*52d0*/  ISETP.GT.U32.AND P0, PT, R2, R84, PT ;  /* 0x000000540200720c */ /* 0x000fe20003f04070 */
[----:B------:R-:W-:Y:S01]  /*52e0*/  IMAD.HI.U32 R11, R4, R15, RZ ;  /* 0x0000000f040b7227 */ /* 0x000fe200078e00ff */
[----:B------:R-:W-:-:S02]  /*52f0*/  ISETP.GT.U32.AND P6, PT, R2, R86, PT ;  /* 0x000000560200720c */ /* 0x000fc40003fc4070 */
[----:B------:R-:W-:Y:S01]  /*5300*/  ISETP.GE.AND P1, PT, R6, RZ, PT ;  /* 0x000000ff0600720c */ /* 0x000fe20003f26270 */
[----:B------:R-:W-:Y:S02]  /*5310*/  IMAD.MOV R11, RZ, RZ, -R11 ;  /* 0x000000ffff0b7224 */ /* 0x000fe400078e0a0b */
[----:B------:R-:W-:Y:S02]  /*5320*/  VIADD R19, R0, 0x69 ;  /* 0x0000006900137836 */ /* 0x000fe40000000000 */
[----:B------:R-:W-:Y:S02]  /*5330*/  IMAD R82, R2, R11, R15 ;  /* 0x0000000b02527224 */ /* 0x000fe400078e020f */
[--C-:B------:R-:W-:Y:S01]  /*5340*/  @!P5 IMAD.IADD R88, R88, 0x1, -R2.reuse ;  /* 0x000000015858d824 */ /* 0x100fe200078e0a02 */
[----:B------:R-:W-:Y:S01]  /*5350*/  IABS R17, R19 ;  /* 0x0000001300117213 */ /* 0x000fe20000000000 */
[--C-:B------:R-:W-:Y:S01]  /*5360*/  @!P0 IMAD.IADD R84, R84, 0x1, -R2.reuse ;  /* 0x0000000154548824 */ /* 0x100fe200078e0a02 */
[----:B------:R-:W-:Y:S01]  /*5370*/  ISETP.GE.AND P5, PT, R19, RZ, PT ;  /* 0x000000ff1300720c */ /* 0x000fe20003fa6270 */
[----:B------:R-:W-:Y:S01]  /*5380*/  @!P6 IMAD.IADD R86, R86, 0x1, -R2 ;  /* 0x000000015656e824 */ /* 0x000fe200078e0a02 */
[C---:B------:R-:W-:Y:S01]  /*5390*/  ISETP.GT.U32.AND P6, PT, R2.reuse, R82, PT ;  /* 0x000000520200720c */ /* 0x040fe20003fc4070 */
[----:B------:R-:W-:Y:S01]  /*53a0*/  @!P1 IMAD.MOV R88, RZ, RZ, -R88 ;  /* 0x000000ffff589224 */ /* 0x000fe200078e0a58 */
[----:B------:R-:W-:Y:S01]  /*53b0*/  ISETP.GT.U32.AND P1, PT, R2, R84, PT ;  /* 0x000000540200720c */ /* 0x000fe20003f24070 */
[----:B------:R-:W-:-:S04]  /*53c0*/  IMAD.HI.U32 R13, R4, R17, RZ ;  /* 0x00000011040d7227 */ /* 0x000fc800078e00ff */
[----:B------:R-:W-:Y:S02]  /*53d0*/  IMAD.MOV R13, RZ, RZ, -R13 ;  /* 0x000000ffff0d7224 */ /* 0x000fe400078e0a0d */
[----:B------:R-:W-:Y:S02]  /*53e0*/  VIADD R11, R0, 0x6a ;  /* 0x0000006a000b7836 */ /* 0x000fe40000000000 */
[----:B------:R-:W-:Y:S02]  /*53f0*/  IMAD R80, R2, R13, R17 ;  /* 0x0000000d02507224 */ /* 0x000fe400078e0211 */
[--C-:B------:R-:W-:Y:S01]  /*5400*/  @!P6 IMAD.IADD R82, R82, 0x1, -R2.reuse ;  /* 0x000000015252e824 */ /* 0x100fe200078e0a02 */
[----:B------:R-:W-:Y:S01]  /*5410*/  ISETP.GE.AND P0, PT, R11, RZ, PT ;  /* 0x000000ff0b00720c */ /* 0x000fe20003f06270 */
[----:B------:R-:W-:Y:S01]  /*5420*/  @!P1 IMAD.IADD R84, R84, 0x1, -R2 ;  /* 0x0000000154549824 */ /* 0x000fe200078e0a02 */
[----:B------:R-:W-:Y:S01]  /*5430*/  IABS R13, R11 ;  /* 0x0000000b000d7213 */ /* 0x000fe20000000000 */
[----:B------:R-:W-:Y:S01]  /*5440*/  VIADD R11, R0, 0x6b ;  /* 0x0000006b000b7836 */ /* 0x000fe20000000000 */
[C---:B------:R-:W-:Y:S01]  /*5450*/  ISETP.GT.U32.AND P1, PT, R2.reuse, R80, PT ;  /* 0x000000500200720c */ /* 0x040fe20003f24070 */
[----:B------:R-:W-:Y:S01]  /*5460*/  @!P3 IMAD.MOV R86, RZ, RZ, -R86 ;  /* 0x000000ffff56b224 */ /* 0x000fe200078e0a56 */
[----:B------:R-:W-:Y:S01]  /*5470*/  ISETP.GT.U32.AND P6, PT, R2, R82, PT ;  /* 0x000000520200720c */ /* 0x000fe20003fc4070 */
[----:B------:R-:W-:Y:S01]  /*5480*/  @!P2 IMAD.MOV R94, RZ, RZ, -R94 ;  /* 0x000000ffff5ea224 */ /* 0x000fe200078e0a5e */
[----:B------:R-:W-:Y:S01]  /*5490*/  ISETP.GE.AND P3, PT, R11, RZ, PT ;  /* 0x000000ff0b00720c */ /* 0x000fe20003f66270 */
[----:B------:R-:W-:Y:S01]  /*54a0*/  VIADD R19, R0, 0x6c ;  /* 0x0000006c00137836 */ /* 0x000fe20000000000 */
[----:B------:R-:W-:Y:S01]  /*54b0*/  IABS R15, R11 ;  /* 0x0000000b000f7213 */ /* 0x000fe20000000000 */
[----:B------:R-:W-:Y:S01]  /*54c0*/  IMAD.HI.U32 R11, R4, R13, RZ ;  /* 0x0000000d040b7227 */ /* 0x000fe200078e00ff */
[----:B------:R-:W-:-:S02]  /*54d0*/  ISETP.GE.AND P2, PT, R7, RZ, PT ;  /* 0x000000ff0700720c */ /* 0x000fc40003f46270 */
[----:B------:R-:W-:Y:S01]  /*54e0*/  IABS R17, R19 ;  /* 0x0000001300117213 */ /* 0x000fe20000000000 */
[----:B------:R-:W-:Y:S02]  /*54f0*/  IMAD.MOV R78, RZ, RZ, -R11 ;  /* 0x000000ffff4e7224 */ /* 0x000fe400078e0a0b */
[--C-:B------:R-:W-:Y:S02]  /*5500*/  @!P1 IMAD.IADD R80, R80, 0x1, -R2.reuse ;  /* 0x0000000150509824 */ /* 0x100fe400078e0a02 */
[----:B------:R-:W-:Y:S02]  /*5510*/  IMAD R78, R2, R78, R13 ;  /* 0x0000004e024e7224 */ /* 0x000fe400078e020d */
[----:B------:R-:W-:Y:S01]  /*5520*/  @!P6 IMAD.IADD R82, R82, 0x1, -R2 ;  /* 0x000000015252e824 */ /* 0x000fe200078e0a02 */
[----:B------:R-:W-:Y:S01]  /*5530*/  ISETP.GT.U32.AND P1, PT, R2, R80, PT ;  /* 0x000000500200720c */ /* 0x000fe20003f24070 */
[----:B------:R-:W-:Y:S01]  /*5540*/  IMAD.HI.U32 R11, R4, R15, RZ ;  /* 0x0000000f040b7227 */ /* 0x000fe200078e00ff */
[----:B------:R-:W-:-:S03]  /*5550*/  ISETP.GT.U32.AND P6, PT, R2, R78, PT ;  /* 0x0000004e0200720c */ /* 0x000fc60003fc4070 */
[----:B------:R-:W-:Y:S02]  /*5560*/  IMAD.MOV R11, RZ, RZ, -R11 ;  /* 0x000000ffff0b7224 */ /* 0x000fe400078e0a0b */
[----:B------:R-:W-:Y:S01]  /*5570*/  @!P2 IMAD.MOV R84, RZ, RZ, -R84 ;  /* 0x000000ffff54a224 */ /* 0x000fe200078e0a54 */
[----:B------:R-:W-:Y:S01]  /*5580*/  ISETP.GE.AND P2, PT, R19, RZ, PT ;  /* 0x000000ff1300720c */ /* 0x000fe20003f46270 */
[----:B------:R-:W-:Y:S02]  /*5590*/  IMAD R76, R2, R11, R15 ;  /* 0x0000000b024c7224 */ /* 0x000fe400078e020f */
[----:B------:R-:W-:-:S04]  /*55a0*/  IMAD.HI.U32 R13, R4, R17, RZ ;  /* 0x00000011040d7227 */ /* 0x000fc800078e00ff */
[----:B------:R-:W-:Y:S02]  /*55b0*/  VIADD R19, R0, 0x6d ;  /* 0x0000006d00137836 */ /* 0x000fe40000000000 */
[--C-:B------:R-:W-:Y:S02]  /*55c0*/  @!P6 IMAD.IADD R78, R78, 0x1, -R2.reuse ;  /* 0x000000014e4ee824 */ /* 0x100fe400078e0a02 */
[----:B------:R-:W-:Y:S01]  /*55d0*/  @!P1 IMAD.IADD R80, R80, 0x1, -R2 ;  /* 0x0000000150509824 */ /* 0x000fe200078e0a02 */
[C---:B------:R-:W-:Y:S01]  /*55e0*/  ISETP.GT.U32.AND P1, PT, R2.reuse, R76, PT ;  /* 0x0000004c0200720c */ /* 0x040fe20003f24070 */
[----:B------:R-:W-:Y:S01]  /*55f0*/  IMAD.MOV R13, RZ, RZ, -R13 ;  /* 0x000000ffff0d7224 */ /* 0x000fe200078e0a0d */
[----:B------:R-:W-:Y:S01]  /*5600*/  IABS R15, R19 ;  /* 0x00000013000f7213 */ /* 0x000fe20000000000 */
[----:B------:R-:W-:Y:S01]  /*5610*/  @!P4 IMAD.MOV R82, RZ, RZ, -R82 ;  /* 0x000000ffff52c224 */ /* 0x000fe200078e0a52 */
[C---:B------:R-:W-:Y:S01]  /*5620*/  ISETP.GT.U32.AND P6, PT, R2.reuse, R78, PT ;  /* 0x0000004e0200720c */ /* 0x040fe20003fc4070 */
[----:B------:R-:W-:-:S02]  /*5630*/  IMAD R74, R2, R13, R17 ;  /* 0x0000000d024a7224 */ /* 0x000fc400078e0211 */
[----:B------:R-:W-:-:S03]  /*5640*/  IMAD.HI.U32 R11, R4, R15, RZ ;  /* 0x0000000f040b7227 */ /* 0x000fc600078e00ff */
[----:B------:R-:W-:Y:S01]  /*5650*/  ISETP.GT.U32.AND P4, PT, R2, R74, PT ;  /* 0x0000004a0200720c */ /* 0x000fe20003f84070 */
[----:B------:R-:W-:Y:S02]  /*5660*/  IMAD.MOV R11, RZ, RZ, -R11 ;  /* 0x000000ffff0b7224 */ /* 0x000fe400078e0a0b */
[--C-:B------:R-:W-:Y:S01]  /*5670*/  @!P1 IMAD.IADD R76, R76, 0x1, -R2.reuse ;  /* 0x000000014c4c9824 */ /* 0x100fe200078e0a02 */
[----:B------:R-:W-:Y:S01]  /*5680*/  ISETP.GE.AND P1, PT, R19, RZ, PT ;  /* 0x000000ff1300720c */ /* 0x000fe20003f26270 */
[----:B------:R-:W-:Y:S02]  /*5690*/  IMAD R72, R2, R11, R15 ;  /* 0x0000000b02487224 */ /* 0x000fe400078e020f */
[----:B------:R-:W-:Y:S02]  /*56a0*/  @!P6 IMAD.IADD R78, R78, 0x1, -R2 ;  /* 0x000000014e4ee824 */ /* 0x000fe400078e0a02 */
[----:B------:R-:W-:Y:S01]  /*56b0*/  @!P5 IMAD.MOV R80, RZ, RZ, -R80 ;  /* 0x000000ffff50d224 */ /* 0x000fe200078e0a50 */
[----:B------:R-:W-:Y:S01]  /*56c0*/  ISETP.GT.U32.AND P5, PT, R2, R76, PT ;  /* 0x0000004c0200720c */ /* 0x000fe20003fa4070 */
[----:B----4-:R-:W-:-:S02]  /*56d0*/  IMAD.U32 R5, RZ, RZ, UR10 ;  /* 0x0000000aff057e24 */ /* 0x010fc4000f8e00ff */
[----:B------:R-:W-:Y:S02]  /*56e0*/  IMAD R6, R3, UR10, RZ ;  /* 0x0000000a03067c24 */ /* 0x000fe4000f8e02ff */
[----:B------:R-:W-:Y:S02]  /*56f0*/  VIADD R21, R0, 0x6e ;  /* 0x0000006e00157836 */ /* 0x000fe40000000000 */
[----:B------:R-:W-:Y:S01]  /*5700*/  @!P0 IMAD.MOV R78, RZ, RZ, -R78 ;  /* 0x000000ffff4e8224 */ /* 0x000fe200078e0a4e */
[----:B------:R-:W-:Y:S01]  /*5710*/  ISETP.GT.U32.AND P0, PT, R2, R72, PT ;  /* 0x000000480200720c */ /* 0x000fe20003f04070 */
[----:B------:R-:W-:Y:S01]  /*5720*/  IMAD R23, R5, 0x2, R6 ;  /* 0x0000000205177824 */ /* 0x000fe200078e0206 */
[----:B------:R-:W-:Y:S01]  /*5730*/  IABS R17, R21 ;  /* 0x0000001500117213 */ /* 0x000fe20000000000 */
[----:B------:R-:W-:Y:S01]  /*5740*/  @!P4 IMAD.IADD R74, R74, 0x1, -R2 ;  /* 0x000000014a4ac824 */ /* 0x000fe200078e0a02 */
[----:B------:R-:W-:Y:S01]  /*5750*/  ISETP.GE.AND P6, PT, R21, RZ, PT ;  /* 0x000000ff1500720c */ /* 0x000fe20003fc6270 */
[----:B------:R-:W-:-:S02]  /*5760*/  IMAD R3, R5, 0x2, R23 ;  /* 0x0000000205037824 */ /* 0x000fc400078e0217 */
[----:B------:R-:W-:Y:S01]  /*5770*/  VIADD R11, R0, 0x6f ;  /* 0x0000006f000b7836 */ /* 0x000fe20000000000 */
[----:B------:R-:W-:Y:S01]  /*5780*/  ISETP.GT.U32.AND P4, PT, R2, R74, PT ;  /* 0x0000004a0200720c */ /* 0x000fe20003f84070 */
[----:B------:R-:W-:-:S03]  /*5790*/  IMAD.HI.U32 R13, R4, R17, RZ ;  /* 0x00000011040d7227 */ /* 0x000fc600078e00ff */
[----:B------:R-:W-:Y:S01]  /*57a0*/  IABS R15, R11 ;  /* 0x0000000b000f7213 */ /* 0x000fe20000000000 */
[----:B------:R-:W-:Y:S02]  /*57b0*/  IMAD R3, R5, 0x2, R3 ;  /* 0x0000000205037824 */ /* 0x000fe400078e0203 */
[--C-:B------:R-:W-:Y:S01]  /*57c0*/  @!P5 IMAD.IADD R76, R76, 0x1, -R2.reuse ;  /* 0x000000014c4cd824 */ /* 0x100fe200078e0a02 */
[----:B------:R-:W-:Y:S01]  /*57d0*/  ISETP.GE.AND P5, PT, R11, RZ, PT ;  /* 0x000000ff0b00720c */ /* 0x000fe20003fa6270 */
[----:B------:R-:W-:Y:S01]  /*57e0*/  IMAD.MOV R13, RZ, RZ, -R13 ;  /* 0x000000ffff0d7224 */ /* 0x000fe200078e0a0d */
[----:B------:R1:W-:Y:S01]  /*57f0*/  STL [R1+0x78], R3 ;  /* 0x0000780301007387 */ /* 0x0003e20000100800 */
[----:B------:R-:W-:Y:S02]  /*5800*/  VIADD R11, R0, 0x70 ;  /* 0x00000070000b7836 */ /* 0x000fe40000000000 */
[----:B------:R-:W-:Y:S02]  /*5810*/  @!P0 IMAD.IADD R72, R72, 0x1, -R2 ;  /* 0x0000000148488824 */ /* 0x000fe400078e0a02 */
[----:B------:R-:W-:-:S02]  /*5820*/  IMAD R7, R5, 0x2, R3 ;  /* 0x0000000205077824 */ /* 0x000fc400078e0203 */
[C---:B------:R-:W-:Y:S01]  /*5830*/  IMAD R70, R2.reuse, R13, R17 ;  /* 0x0000000d02467224 */ /* 0x040fe200078e0211 */
[----:B------:R-:W-:Y:S01]  /*5840*/  IABS R17, R11 ;  /* 0x0000000b00117213 */ /* 0x000fe20000000000 */
[----:B------:R-:W-:Y:S01]  /*5850*/  @!P3 IMAD.MOV R76, RZ, RZ, -R76 ;  /* 0x000000ffff4cb224 */ /* 0x000fe200078e0a4c */
[----:B------:R-:W-:Y:S01]  /*5860*/  ISETP.GE.AND P3, PT, R11, RZ, PT ;  /* 0x000000ff0b00720c */ /* 0x000fe20003f66270 */
[----:B------:R-:W-:Y:S01]  /*5870*/  IMAD R22, R5, 0x2, R7 ;  /* 0x0000000205167824 */ /* 0x000fe200078e0207 */
[----:B------:R-:W-:Y:S01]  /*5880*/  ISETP.GT.U32.AND P0, PT, R2, R72, PT ;  /* 0x000000480200720c */ /* 0x000fe20003f04070 */
[----:B------:R-:W-:-:S04]  /*5890*/  IMAD.HI.U32 R11, R4, R15, RZ ;  /* 0x0000000f040b7227 */ /* 0x000fc800078e00ff */
[----:B------:R-:W-:Y:S01]  /*58a0*/  @!P4 IMAD.IADD R74, R74, 0x1, -R2 ;  /* 0x000000014a4ac824 */ /* 0x000fe200078e0a02 */
[----:B------:R-:W-:Y:S01]  /*58b0*/  ISETP.GT.U32.AND P4, PT, R2, R70, PT ;  /* 0x000000460200720c */ /* 0x000fe20003f84070 */
[----:B------:R-:W-:Y:S02]  /*58c0*/  IMAD R23, R5, 0x2, R22 ;  /* 0x0000000205177824 */ /* 0x000fe400078e0216 */
[----:B------:R-:W-:Y:S02]  /*58d0*/  IMAD.MOV R68, RZ, RZ, -R11 ;  /* 0x000000ffff447224 */ /* 0x000fe400078e0a0b */
[----:B------:R-:W-:-:S04]  /*58e0*/  IMAD.HI.U32 R11, R4, R17, RZ ;  /* 0x00000011040b7227 */ /* 0x000fc800078e00ff */
[C---:B------:R-:W-:Y:S02]  /*58f0*/  IMAD R24, R5.reuse, 0x2, R23 ;  /* 0x0000000205187824 */ /* 0x040fe400078e0217 */
[----:B------:R-:W-:Y:S02]  /*5900*/  IMAD.MOV R11, RZ, RZ, -R11 ;  /* 0x000000ffff0b7224 */ /* 0x000fe400078e0a0b */
[C---:B------:R-:W-:Y:S02]  /*5910*/  IMAD R25, R5.reuse, 0x2, R24 ;  /* 0x0000000205197824 */ /* 0x040fe400078e0218 */
[----:B------:R-:W-:Y:S02]  /*5920*/  @!P0 IMAD.IADD R72, R72, 0x1, -R2 ;  /* 0x0000000148488824 */ /* 0x000fe400078e0a02 */
[----:B------:R-:W-:Y:S02]  /*5930*/  IMAD R66, R2, R11, R17 ;  /* 0x0000000b02427224 */ /* 0x000fe400078e0211 */
[----:B------:R-:W-:-:S02]  /*5940*/  IMAD R34, R5, 0x2, R25 ;  /* 0x0000000205227824 */ /* 0x000fc400078e0219 */
[----:B------:R-:W-:Y:S02]  /*5950*/  @!P4 IMAD.IADD R70, R70, 0x1, -R2 ;  /* 0x000000014646c824 */ /* 0x000fe400078e0a02 */
[----:B------:R-:W-:Y:S01]  /*5960*/  @!P1 IMAD.MOV R72, RZ, RZ, -R72 ;  /* 0x000000ffff489224 */ /* 0x000fe200078e0a48 */
[C---:B------:R-:W-:Y:S01]  /*5970*/  ISETP.GT.U32.AND P1, PT, R2.reuse, R66, PT ;  /* 0x000000420200720c */ /* 0x040fe20003f24070 */
[C---:B------:R-:W-:Y:S01]  /*5980*/  IMAD R35, R5.reuse, 0x2, R34 ;  /* 0x0000000205237824 */ /* 0x040fe200078e0222 */
[----:B------:R-:W-:Y:S01]  /*5990*/  ISETP.GT.U32.AND P4, PT, R2, R70, PT ;  /* 0x000000460200720c */ /* 0x000fe20003f84070 */
[----:B------:R-:W-:Y:S02]  /*59a0*/  VIADD R11, R0, 0x72 ;  /* 0x00000072000b7836 */ /* 0x000fe40000000000 */
[C---:B------:R-:W-:Y:S02]  /*59b0*/  IMAD R120, R5.reuse, 0x2, R35 ;  /* 0x0000000205787824 */ /* 0x040fe400078e0223 */
[----:B------:R-:W-:Y:S01]  /*59c0*/  IMAD R68, R2, R68, R15 ;  /* 0x0000004402447224 */ /* 0x000fe200078e020f */
[----:B------:R-:W-:Y:S01]  /*59d0*/  IABS R15, R11 ;  /* 0x0000000b000f7213 */ /* 0x000fe20000000000 */
[----:B------:R-:W-:-:S02]  /*59e0*/  IMAD R121, R5, 0x2, R120 ;  /* 0x0000000205797824 */ /* 0x000fc400078e0278 */
[----:B------:R-:W-:Y:S01]  /*59f0*/  VIADD R21, R0, 0x73 ;  /* 0x0000007300157836 */ /* 0x000fe20000000000 */
[----:B------:R-:W-:Y:S01]  /*5a00*/  ISETP.GT.U32.AND P0, PT, R2, R68, PT ;  /* 0x000000440200720c */ /* 0x000fe20003f04070 */
[--C-:B------:R-:W-:Y:S02]  /*5a10*/  @!P1 IMAD.IADD R66, R66, 0x1, -R2.reuse ;  /* 0x0000000142429824 */ /* 0x100fe400078e0a02 */
[----:B------:R-:W-:Y:S01]  /*5a20*/  IMAD R122, R5, 0x2, R121 ;  /* 0x00000002057a7824 */ /* 0x000fe200078e0279 */
[----:B------:R-:W-:Y:S01]  /*5a30*/  IABS R17, R21 ;  /* 0x0000001500117213 */ /* 0x000fe20000000000 */
[----:B------:R-:W-:Y:S01]  /*5a40*/  @!P4 IMAD.IADD R70, R70, 0x1, -R2 ;  /* 0x000000014646c824 */ /* 0x000fe200078e0a02 */
[----:B------:R-:W-:Y:S01]  /*5a50*/  ISETP.GE.AND P4, PT, R11, RZ, PT ;  /* 0x000000ff0b00720c */ /* 0x000fe20003f86270 */
[----:B------:R-:W-:Y:S01]  /*5a60*/  IMAD R123, R5, 0x2, R122 ;  /* 0x00000002057b7824 */ /* 0x000fe200078e027a */
[----:B------:R-:W-:Y:S01]  /*5a70*/  ISETP.GT.U32.AND P1, PT, R2, R66, PT ;  /* 0x000000420200720c */ /* 0x000fe20003f24070 */
[----:B------:R-:W-:-:S04]  /*5a80*/  IMAD.HI.U32 R11, R4, R15, RZ ;  /* 0x0000000f040b7227 */ /* 0x000fc800078e00ff */
[C---:B------:R-:W-:Y:S02]  /*5a90*/  IMAD R252, R5.reuse, 0x2, R123 ;  /* 0x0000000205fc7824 */ /* 0x040fe400078e027b */
[----:B------:R-:W-:Y:S02]  /*5aa0*/  IMAD.MOV R62, RZ, RZ, -R11 ;  /* 0x000000ffff3e7224 */ /* 0x000fe400078e0a0b */
[C---:B-1----:R-:W-:Y:S02]  /*5ab0*/  IMAD R3, R5.reuse, 0x2, R252 ;  /* 0x0000000205037824 */ /* 0x042fe400078e02fc */
[----:B------:R-:W-:Y:S02]  /*5ac0*/  IMAD R62, R2, R62, R15 ;  /* 0x0000003e023e7224 */ /* 0x000fe400078e020f */
[----:B------:R-:W-:Y:S02]  /*5ad0*/  IMAD R3, R5, 0x2, R3 ;  /* 0x0000000205037824 */ /* 0x000fe400078e0203 */
[----:B------:R-:W-:Y:S01]  /*5ae0*/  @!P1 IMAD.IADD R66, R66, 0x1, -R2 ;  /* 0x0000000142429824 */ /* 0x000fe200078e0a02 */
[----:B------:R-:W-:Y:S01]  /*5af0*/  ISETP.GT.U32.AND P1, PT, R2, R62, PT ;  /* 0x0000003e0200720c */ /* 0x000fe20003f24070 */
[----:B------:R-:W-:Y:S01]  /*5b00*/  IMAD.HI.U32 R11, R4, R17, RZ ;  /* 0x00000011040b7227 */ /* 0x000fe200078e00ff */
[----:B------:R1:W-:Y:S03]  /*5b10*/  STL [R1+0x34], R3 ;  /* 0x0000340301007387 */ /* 0x0003e60000100800 */
[----:B------:R-:W-:-:S02]  /*5b20*/  @!P3 IMAD.MOV R66, RZ, RZ, -R66 ;  /* 0x000000ffff42b224 */ /* 0x000fc400078e0a42 */
[----:B------:R-:W-:Y:S02]  /*5b30*/  IMAD.MOV R11, RZ, RZ, -R11 ;  /* 0x000000ffff0b7224 */ /* 0x000fe400078e0a0b */
[----:B------:R-:W-:Y:S02]  /*5b40*/  VIADD R13, R0, 0x71 ;  /* 0x00000071000d7836 */ /* 0x000fe40000000000 */
[----:B------:R-:W-:Y:S02]  /*5b50*/  IMAD R60, R2, R11, R17 ;  /* 0x0000000b023c7224 */ /* 0x000fe400078e0211 */
[----:B-1----:R-:W-:Y:S01]  /*5b60*/  IMAD R3, R5, 0x2, R3 ;  /* 0x0000000205037824 */ /* 0x002fe200078e0203 */
[----:B------:R-:W-:Y:S01]  /*5b70*/  IABS R19, R13 ;  /* 0x0000000d00137213 */ /* 0x000fe20000000000 */
[----:B------:R-:W-:Y:S02]  /*5b80*/  @!P1 IMAD.IADD R62, R62, 0x1, -R2 ;  /* 0x000000013e3e9824 */ /* 0x000fe400078e0a02 */
[----:B------:R-:W-:Y:S01]  /*5b90*/  @!P2 IMAD.MOV R74, RZ, RZ, -R74 ;  /* 0x000000ffff4aa224 */ /* 0x000fe200078e0a4a */
[----:B------:R1:W-:Y:S01]  /*5ba0*/  STL [R1+0x38], R3 ;  /* 0x0000380301007387 */ /* 0x0003e20000100800 */
[----:B------:R-:W-:Y:S01]  /*5bb0*/  ISETP.GE.AND P2, PT, R13, RZ, PT ;  /* 0x000000ff0d00720c */ /* 0x000fe20003f46270 */
[----:B------:R-:W-:Y:S01]  /*5bc0*/  IMAD.HI.U32 R13, R4, R19, RZ ;  /* 0x00000013040d7227 */ /* 0x000fe200078e00ff */
[----:B------:R-:W-:-:S03]  /*5bd0*/  ISETP.GT.U32.AND P3, PT, R2, R62, PT ;  /* 0x0000003e0200720c */ /* 0x000fc60003f64070 */
[----:B------:R-:W-:Y:S02]  /*5be0*/  IMAD.MOV R13, RZ, RZ, -R13 ;  /* 0x000000ffff0d7224 */ /* 0x000fe400078e0a0d */
[----:B------:R-:W-:Y:S02]  /*5bf0*/  @!P0 IMAD.IADD R68, R68, 0x1, -R2 ;  /* 0x0000000144448824 */ /* 0x000fe400078e0a02 */
[----:B-1----:R-:W-:Y:S02]  /*5c00*/  IMAD R3, R5, 0x2, R3 ;  /* 0x0000000205037824 */ /* 0x002fe400078e0203 */
[----:B------:R-:W-:Y:S01]  /*5c10*/  IMAD R64, R2, R13, R19 ;  /* 0x0000000d02407224 */ /* 0x000fe200078e0213 */
[----:B------:R-:W-:Y:S01]  /*5c20*/  IABS R19, R27 ;  /* 0x0000001b00137213 */ /* 0x000fe20000000000 */
[----:B------:R-:W-:Y:S01]  /*5c30*/  @!P6 IMAD.MOV R70, RZ, RZ, -R70 ;  /* 0x000000ffff46e224 */ /* 0x000fe200078e0a46 */
[----:B------:R1:W-:Y:S01]  /*5c40*/  STL [R1+0x3c], R3 ;  /* 0x00003c0301007387 */ /* 0x0003e20000100800 */
[----:B------:R-:W-:Y:S01]  /*5c50*/  @!P3 IMAD.IADD R62, R62, 0x1, -R2 ;  /* 0x000000013e3eb824 */ /* 0x000fe200078e0a02 */
[----:B------:R-:W-:Y:S01]  /*5c60*/  ISETP.GT.U32.AND P3, PT, R2, R60, PT ;  /* 0x0000003c0200720c */ /* 0x000fe20003f64070 */
[----:B------:R-:W-:Y:S01]  /*5c70*/  IMAD.HI.U32 R13, R4, R19, RZ ;  /* 0x00000013040d7227 */ /* 0x000fe200078e00ff */
[----:B------:R-:W-:-:S02]  /*5c80*/  ISETP.GT.U32.AND P0, PT, R2, R68, PT ;  /* 0x000000440200720c */ /* 0x000fc40003f04070 */
[----:B------:R-:W-:Y:S01]  /*5c90*/  ISETP.GT.U32.AND P6, PT, R2, R64, PT ;  /* 0x000000400200720c */ /* 0x000fe20003fc4070 */
[----:B------:R-:W-:Y:S02]  /*5ca0*/  IMAD.MOV R13, RZ, RZ, -R13 ;  /* 0x000000ffff0d7224 */ /* 0x000fe400078e0a0d */
[----:B------:R-:W-:Y:S02]  /*5cb0*/  VIADD R11, R0, 0x75 ;  /* 0x00000075000b7836 */ /* 0x000fe40000000000 */
[C---:B-1----:R-:W-:Y:S02]  /*5cc0*/  IMAD R3, R5.reuse, 0x2, R3 ;  /* 0x0000000205037824 */ /* 0x042fe400078e0203 */
[----:B------:R-:W-:Y:S01]  /*5cd0*/  IMAD R58, R2, R13, R19 ;  /* 0x0000000d023a7224 */ /* 0x000fe200078e0213 */
[----:B------:R-:W-:Y:S01]  /*5ce0*/  IABS R17, R11 ;  /* 0x0000000b00117213 */ /* 0x000fe20000000000 */
[----:B------:R-:W-:Y:S01]  /*5cf0*/  IMAD R47, R5, 0x2, R3 ;  /* 0x00000002052f7824 */ /* 0x000fe200078e0203 */
[----:B------:R1:W-:Y:S01]  /*5d00*/  STL [R1+0x40], R3 ;  /* 0x0000400301007387 */ /* 0x0003e20000100800 */
[----:B------:R-:W-:Y:S01]  /*5d10*/  @!P3 IMAD.IADD R60, R60, 0x1, -R2 ;  /* 0x000000013c3cb824 */ /* 0x000fe200078e0a02 */
[----:B------:R-:W-:Y:S01]  /*5d20*/  ISETP.GE.AND P1, PT, R11, RZ, PT ;  /* 0x000000ff0b00720c */ /* 0x000fe20003f26270 */
[----:B------:R-:W-:-:S02]  /*5d30*/  IMAD R43, R5, 0x2, R47 ;  /* 0x00000002052b7824 */ /* 0x000fc400078e022f */
[----:B------:R-:W-:Y:S01]  /*5d40*/  IMAD.HI.U32 R11, R4, R17, RZ ;  /* 0x00000011040b7227 */ /* 0x000fe200078e00ff */
[----:B------:R-:W-:-:S03]  /*5d50*/  ISETP.GT.U32.AND P3, PT, R2, R60, PT ;  /* 0x0000003c0200720c */ /* 0x000fc60003f64070 */
[----:B------:R-:W-:Y:S02]  /*5d60*/  IMAD R45, R5, 0x2, R43 ;  /* 0x00000002052d7824 */ /* 0x000fe400078e022b */
[--C-:B------:R-:W-:Y:S01]  /*5d70*/  @!P0 IMAD.IADD R68, R68, 0x1, -R2.reuse ;  /* 0x0000000144448824 */ /* 0x100fe200078e0a02 */
[----:B------:R-:W-:Y:S01]  /*5d80*/  ISETP.GE.AND P0, PT, R21, RZ, PT ;  /* 0x000000ff1500720c */ /* 0x000fe20003f06270 */
[----:B-1----:R-:W-:Y:S01]  /*5d90*/  IMAD R3, R5, 0x2, R45 ;  /* 0x0000000205037824 */ /* 0x002fe200078e022d */
[----:B------:R-:W-:Y:S01]  /*5da0*/  IABS R21, R29 ;  /* 0x0000001d00157213 */ /* 0x000fe20000000000 */
[--C-:B------:R-:W-:Y:S01]  /*5db0*/  @!P6 IMAD.IADD R64, R64, 0x1, -R2.reuse ;  /* 0x000000014040e824 */ /* 0x100fe200078e0a02 */
[----:B------:R-:W-:Y:S01]  /*5dc0*/  ISETP.GE.AND P6, PT, R27, RZ, PT ;  /* 0x000000ff1b00720c */ /* 0x000fe20003fc6270 */
[----:B------:R-:W-:Y:S01]  /*5dd0*/  IMAD.MOV R56, RZ, RZ, -R11 ;  /* 0x000000ffff387224 */ /* 0x000fe200078e0a0b */
[----:B------:R1:W-:Y:S01]  /*5de0*/  STL [R1+0x54], R3 ;  /* 0x0000540301007387 */ /* 0x0003e20000100800 */
[----:B------:R-:W-:Y:S01]  /*5df0*/  @!P3 IMAD.IADD R60, R60, 0x1, -R2 ;  /* 0x000000013c3cb824 */ /* 0x000fe200078e0a02 */
[C---:B------:R-:W-:Y:S01]  /*5e00*/  ISETP.GT.U32.AND P3, PT, R2.reuse, R58, PT ;  /* 0x0000003a0200720c */ /* 0x040fe20003f64070 */
[----:B------:R-:W-:Y:S01]  /*5e10*/  @!P5 IMAD.MOV R68, RZ, RZ, -R68 ;  /* 0x000000ffff44d224 */ /* 0x000fe200078e0a44 */
[C---:B------:R-:W-:Y:S01]  /*5e20*/  ISETP.GT.U32.AND P5, PT, R2.reuse, R64, PT ;  /* 0x000000400200720c */ /* 0x040fe20003fa4070 */
[----:B------:R-:W-:-:S02]  /*5e30*/  IMAD R56, R2, R56, R17 ;  /* 0x0000003802387224 */ /* 0x000fc400078e0211 */
[C---:B------:R-:W-:Y:S02]  /*5e40*/  VIADD R31, R0.reuse, 0x78 ;  /* 0x00000078001f7836 */ /* 0x040fe40000000000 */
[----:B------:R-:W-:Y:S02]  /*5e50*/  VIADD R13, R0, 0x76 ;  /* 0x00000076000d7836 */ /* 0x000fe40000000000 */
[----:B-1----:R-:W-:Y:S01]  /*5e60*/  IMAD R3, R5, 0x2, R3 ;  /* 0x0000000205037824 */ /* 0x002fe200078e0203 */
[----:B------:R-:W-:Y:S01]  /*5e70*/  IABS R27, R31 ;  /* 0x0000001f001b7213 */ /* 0x000fe20000000000 */
[----:B------:R-:W-:Y:S01]  /*5e80*/  IMAD.HI.U32 R15, R4, R21, RZ ;  /* 0x00000015040f7227 */ /* 0x000fe200078e00ff */
[----:B------:R-:W-:Y:S02]  /*5e90*/  IABS R19, R13 ;  /* 0x0000000d00137213 */ /* 0x000fe40000000000 */
[----:B------:R1:W-:Y:S01]  /*5ea0*/  STL [R1+0x58], R3 ;  /* 0x0000580301007387 */ /* 0x0003e20000100800 */
[--C-:B------:R-:W-:Y:S01]  /*5eb0*/  @!P3 IMAD.IADD R58, R58, 0x1, -R2.reuse ;  /* 0x000000013a3ab824 */ /* 0x100fe200078e0a02 */
[----:B------:R-:W-:Y:S01]  /*5ec0*/  ISETP.GT.U32.AND P3, PT, R2, R56, PT ;  /* 0x000000380200720c */ /* 0x000fe20003f64070 */
[----:B------:R-:W-:Y:S01]  /*5ed0*/  @!P5 IMAD.IADD R64, R64, 0x1, -R2 ;  /* 0x000000014040d824 */ /* 0x000fe200078e0a02 */
[----:B------:R-:W-:Y:S01]  /*5ee0*/  ISETP.GE.AND P5, PT, R13, RZ, PT ;  /* 0x000000ff0d00720c */ /* 0x000fe20003fa6270 */
[----:B------:R-:W-:-:S02]  /*5ef0*/  IMAD.MOV R15, RZ, RZ, -R15 ;  /* 0x000000ffff0f7224 */ /* 0x000fc400078e0a0f */
[----:B------:R-:W-:-:S04]  /*5f00*/  IMAD.HI.U32 R11, R4, R27, RZ ;  /* 0x0000001b040b7227 */ /* 0x000fc800078e00ff */
[----:B-1----:R-:W-:Y:S02]  /*5f10*/  IMAD R3, R5, 0x2, R3 ;  /* 0x0000000205037824 */ /* 0x002fe400078e0203 */
[----:B------:R-:W-:Y:S02]  /*5f20*/  VIADD R33, R0, 0x79 ;  /* 0x0000007900217836 */ /* 0x000fe40000000000 */
[----:B------:R-:W-:Y:S01]  /*5f30*/  IMAD R52, R2, R15, R21 ;  /* 0x0000000f02347224 */ /* 0x000fe200078e0215 */
[----:B------:R1:W-:Y:S01]  /*5f40*/  STL [R1+0x5c], R3 ;  /* 0x00005c0301007387 */ /* 0x0003e20000100800 */
[----:B------:R-:W-:Y:S01]  /*5f50*/  IMAD.MOV R11, RZ, RZ, -R11 ;  /* 0x000000ffff0b7224 */ /* 0x000fe200078e0a0b */
[----:B------:R-:W-:Y:S01]  /*5f60*/  IABS R15, R33 ;  /* 0x00000021000f7213 */ /* 0x000fe20000000000 */
[----:B------:R-:W-:Y:S02]  /*5f70*/  @!P3 IMAD.IADD R56, R56, 0x1, -R2 ;  /* 0x000000013838b824 */ /* 0x000fe400078e0a02 */
[----:B------:R-:W-:Y:S01]  /*5f80*/  @!P2 IMAD.MOV R64, RZ, RZ, -R64 ;  /* 0x000000ffff40a224 */ /* 0x000fe200078e0a40 */
[----:B------:R-:W-:Y:S01]  /*5f90*/  ISETP.GT.U32.AND P2, PT, R2, R58, PT ;  /* 0x0000003a0200720c */ /* 0x000fe20003f44070 */
[----:B------:R-:W-:-:S04]  /*5fa0*/  IMAD.HI.U32 R13, R4, R19, RZ ;  /* 0x00000013040d7227 */ /* 0x000fc800078e00ff */
[----:B-1----:R-:W-:Y:S02]  /*5fb0*/  IMAD R3, R5, 0x2, R3 ;  /* 0x0000000205037824 */ /* 0x002fe400078e0203 */
[----:B------:R-:W-:Y:S02]  /*5fc0*/  VIADD R37, R0, 0x7a ;  /* 0x0000007a00257836 */ /* 0x000fe40000000000 */
[C---:B------:R-:W-:Y:S01]  /*5fd0*/  IMAD R50, R2.reuse, R11, R27 ;  /* 0x0000000b02327224 */ /* 0x040fe200078e021b */
[----:B------:R1:W-:Y:S01]  /*5fe0*/  STL [R1+0x60], R3 ;  /* 0x0000600301007387 */ /* 0x0003e20000100800 */
[----:B------:R-:W-:Y:S01]  /*5ff0*/  @!P4 IMAD.MOV R62, RZ, RZ, -R62 ;  /* 0x000000ffff3ec224 */ /* 0x000fe200078e0a3e */
[----:B------:R-:W-:Y:S01]  /*6000*/  ISETP.GT.U32.AND P4, PT, R2, R56, PT ;  /* 0x000000380200720c */ /* 0x000fe20003f84070 */
[----:B------:R-:W-:Y:S01]  /*6010*/  IMAD.MOV R13, RZ, RZ, -R13 ;  /* 0x000000ffff0d7224 */ /* 0x000fe200078e0a0d */
[----:B------:R-:W-:Y:S01]  /*6020*/  IABS R17, R37 ;  /* 0x0000002500117213 */ /* 0x000fe20000000000 */
[----:B------:R-:W-:-:S02]  /*6030*/  VIADD R27, R0, 0x7b ;  /* 0x0000007b001b7836 */ /* 0x000fc40000000000 */
[----:B------:R-:W-:-:S04]  /*6040*/  IMAD.HI.U32 R11, R4, R15, RZ ;  /* 0x0000000f040b7227 */ /* 0x000fc800078e00ff */
[----:B-1----:R-:W-:Y:S02]  /*6050*/  IMAD R3, R5, 0x2, R3 ;  /* 0x0000000205037824 */ /* 0x002fe400078e0203 */
[----:B------:R-:W-:Y:S01]  /*6060*/  IMAD R54, R2, R13, R19 ;  /* 0x0000000d02367224 */ /* 0x000fe200078e0213 */
[----:B------:R-:W-:Y:S01]  /*6070*/  IABS R19, R27 ;  /* 0x0000001b00137213 */ /* 0x000fe20000000000 */
[----:B------:R-:W-:Y:S01]  /*6080*/  VIADD R39, R0, 0x7c ;  /* 0x0000007c00277836 */ /* 0x000fe20000000000 */
[----:B------:R1:W-:Y:S01]  /*6090*/  STL [R1+0x64], R3 ;  /* 0x0000640301007387 */ /* 0x0003e20000100800 */
[----:B------:R-:W-:Y:S01]  /*60a0*/  IMAD.MOV R48, RZ, RZ, -R11 ;  /* 0x000000ffff307224 */ /* 0x000fe200078e0a0b */
[----:B------:R-:W-:Y:S01]  /*60b0*/  ISETP.GT.U32.AND P3, PT, R2, R54, PT ;  /* 0x000000360200720c */ /* 0x000fe20003f64070 */
[----:B------:R-:W-:Y:S01]  /*60c0*/  IMAD.HI.U32 R13, R4, R17, RZ ;  /* 0x00000011040d7227 */ /* 0x000fe200078e00ff */
[----:B------:R-:W-:-:S03]  /*60d0*/  IABS R21, R39 ;  /* 0x0000002700157213 */ /* 0x000fc60000000000 */
[----:B------:R-:W-:Y:S02]  /*60e0*/  IMAD R48, R2, R48, R15 ;  /* 0x0000003002307224 */ /* 0x000fe400078e020f */
[--C-:B------:R-:W-:Y:S01]  /*60f0*/  @!P2 IMAD.IADD R58, R58, 0x1, -R2.reuse ;  /* 0x000000013a3aa824 */ /* 0x100fe200078e0a02 */
[----:B------:R-:W-:Y:S01]  /*6100*/  ISETP.GT.U32.AND P2, PT, R2, R50, PT ;  /* 0x000000320200720c */ /* 0x000fe20003f44070 */
[----:B-1----:R-:W-:Y:S02]  /*6110*/  IMAD R3, R5, 0x2, R3 ;  /* 0x0000000205037824 */ /* 0x002fe400078e0203 */
[----:B------:R-:W-:Y:S02]  /*6120*/  IMAD.MOV R13, RZ, RZ, -R13 ;  /* 0x000000ffff0d7224 */ /* 0x000fe400078e0a0d */
[----:B------:R-:W-:Y:S01]  /*6130*/  IMAD.HI.U32 R11, R4, R19, RZ ;  /* 0x00000013040b7227 */ /* 0x000fe200078e00ff */
[----:B------:R1:W-:Y:S03]  /*6140*/  STL [R1+0x6c], R3 ;  /* 0x00006c0301007387 */ /* 0x0003e60000100800 */
[----:B------:R-:W-:Y:S01]  /*6150*/  @!P4 IMAD.IADD R56, R56, 0x1, -R2 ;  /* 0x000000013838c824 */ /* 0x000fe200078e0a02 */
[C---:B------:R-:W-:Y:S01]  /*6160*/  ISETP.GT.U32.AND P4, PT, R2.reuse, R48, PT ;  /* 0x000000300200720c */ /* 0x040fe20003f84070 */
[----:B------:R-:W-:-:S02]  /*6170*/  IMAD R46, R2, R13, R17 ;  /* 0x0000000d022e7224 */ /* 0x000fc400078e0211 */
[----:B------:R-:W-:Y:S02]  /*6180*/  IMAD.MOV R11, RZ, RZ, -R11 ;  /* 0x000000ffff0b7224 */ /* 0x000fe400078e0a0b */
[----:B------:R-:W-:-:S04]  /*6190*/  IMAD.HI.U32 R13, R4, R21, RZ ;  /* 0x00000015040d7227 */ /* 0x000fc800078e00ff */
[----:B-1----:R-:W-:Y:S02]  /*61a0*/  IMAD R3, R5, 0x2, R3 ;  /* 0x0000000205037824 */ /* 0x002fe400078e0203 */
[----:B------:R-:W-:Y:S02]  /*61b0*/  IMAD R32, R2, R11, R19 ;  /* 0x0000000b02207224 */ /* 0x000fe400078e0213 */
[----:B------:R-:W-:Y:S01]  /*61c0*/  IMAD.MOV R13, RZ, RZ, -R13 ;  /* 0x000000ffff0d7224 */ /* 0x000fe200078e0a0d */
[----:B------:R1:W-:Y:S01]  /*61d0*/  STL [R1+0x74], R3 ;  /* 0x0000740301007387 */ /* 0x0003e20000100800 */
[C---:B------:R-:W-:Y:S02]  /*61e0*/  VIADD R19, R0.reuse, 0x7d ;  /* 0x0000007d00137836 */ /* 0x040fe40000000000 */
[----:B------:R-:W-:Y:S02]  /*61f0*/  VIADD R41, R0, 0x7e ;  /* 0x0000007e00297836 */ /* 0x000fe40000000000 */
[----:B------:R-:W-:-:S02]  /*6200*/  IMAD R44, R2, R13, R21 ;  /* 0x0000000d022c7224 */ /* 0x000fc400078e0215 */
[----:B------:R-:W-:Y:S01]  /*6210*/  @!P0 IMAD.MOV R60, RZ, RZ, -R60 ;  /* 0x000000ffff3c8224 */ /* 0x000fe200078e0a3c */
[----:B------:R-:W-:Y:S01]  /*6220*/  ISETP.GT.U32.AND P0, PT, R2, R52, PT ;  /* 0x000000340200720c */ /* 0x000fe20003f04070 */
[--C-:B------:R-:W-:Y:S02]  /*6230*/  @!P2 IMAD.IADD R50, R50, 0x1, -R2.reuse ;  /* 0x000000013232a824 */ /* 0x100fe400078e0a02 */
[----:B-1----:R-:W-:Y:S02]  /*6240*/  IMAD R3, R5, 0x2, R3 ;  /* 0x0000000205037824 */ /* 0x002fe400078e0203 */
[--C-:B------:R-:W-:Y:S01]  /*6250*/  @!P3 IMAD.IADD R54, R54, 0x1, -R2.reuse ;  /* 0x000000013636b824 */ /* 0x100fe200078e0a02 */
[----:B------:R-:W-:Y:S01]  /*6260*/  ISETP.GT.U32.AND P3, PT, R2, R46, PT ;  /* 0x0000002e0200720c */ /* 0x000fe20003f64070 */
[----:B------:R-:W-:Y:S01]  /*6270*/  @!P4 IMAD.IADD R48, R48, 0x1, -R2 ;  /* 0x000000013030c824 */ /* 0x000fe200078e0a02 */
[----:B------:R1:W-:Y:S01]  /*6280*/  STL [R1+0x7c], R3 ;  /* 0x00007c0301007387 */ /* 0x0003e20000100800 */
[----:B------:R-:W-:Y:S01]  /*6290*/  ISETP.GT.U32.AND P4, PT, R2, R50, PT ;  /* 0x000000320200720c */ /* 0x000fe20003f84070 */
[----:B------:R-:W-:-:S02]  /*62a0*/  @!P6 IMAD.MOV R58, RZ, RZ, -R58 ;  /* 0x000000ffff3ae224 */ /* 0x000fc400078e0a3a */
[----:B------:R-:W-:Y:S02]  /*62b0*/  @!P1 IMAD.MOV R56, RZ, RZ, -R56 ;  /* 0x000000ffff389224 */ /* 0x000fe400078e0a38 */
[----:B------:R-:W-:Y:S01]  /*62c0*/  @!P0 IMAD.IADD R52, R52, 0x1, -R2 ;  /* 0x0000000134348824 */ /* 0x000fe200078e0a02 */
[----:B------:R-:W-:Y:S01]  /*62d0*/  ISETP.GT.U32.AND P0, PT, R2, R54, PT ;  /* 0x000000360200720c */ /* 0x000fe20003f04070 */
[----:B-1----:R-:W-:-:S03]  /*62e0*/  IMAD R3, R5, 0x2, R3 ;  /* 0x0000000205037824 */ /* 0x002fc600078e0203 */
[----:B------:R-:W-:Y:S01]  /*62f0*/  ISETP.GT.U32.AND P2, PT, R2, R52, PT ;  /* 0x000000340200720c */ /* 0x000fe20003f44070 */
[--C-:B------:R-:W-:Y:S01]  /*6300*/  @!P3 IMAD.IADD R46, R46, 0x1, -R2.reuse ;  /* 0x000000012e2eb824 */ /* 0x100fe200078e0a02 */
[----:B------:R-:W-:Y:S01]  /*6310*/  ISETP.GT.U32.AND P3, PT, R2, R48, PT ;  /* 0x000000300200720c */ /* 0x000fe20003f64070 */
[----:B------:R-:W-:Y:S01]  /*6320*/  @!P4 IMAD.IADD R50, R50, 0x1, -R2 ;  /* 0x000000013232c824 */ /* 0x000fe200078e0a02 */
[----:B------:R1:W-:Y:S02]  /*6330*/  STL [R1+0x84], R3 ;  /* 0x0000840301007387 */ /* 0x0003e40000100800 */
[----:B------:R-:W-:-:S03]  /*6340*/  ISETP.GT.U32.AND P6, PT, R2, R46, PT ;  /* 0x0000002e0200720c */ /* 0x000fc60003fc4070 */
[----:B------:R-:W-:Y:S01]  /*6350*/  @!P0 IMAD.IADD R54, R54, 0x1, -R2 ;  /* 0x0000000136368824 */ /* 0x000fe200078e0a02 */
[----:B------:R-:W-:-:S03]  /*6360*/  ISETP.GT.U32.AND P0, PT, R2, R32, PT ;  /* 0x000000200200720c */ /* 0x000fc60003f04070 */
[--C-:B------:R-:W-:Y:S01]  /*6370*/  @!P2 IMAD.IADD R52, R52, 0x1, -R2.reuse ;  /* 0x000000013434a824 */ /* 0x100fe200078e0a02 */
[----:B------:R-:W-:Y:S01]  /*6380*/  ISETP.GT.U32.AND P2, PT, R2, R44, PT ;  /* 0x0000002c0200720c */ /* 0x000fe20003f44070 */
[----:B-1----:R-:W-:Y:S02]  /*6390*/  IMAD R3, R5, 0x2, R3 ;  /* 0x0000000205037824 */ /* 0x002fe400078e0203 */
[--C-:B------:R-:W-:Y:S02]  /*63a0*/  @!P3 IMAD.IADD R48, R48, 0x1, -R2.reuse ;  /* 0x000000013030b824 */ /* 0x100fe400078e0a02 */
[----:B------:R-:W-:Y:S01]  /*63b0*/  @!P6 IMAD.IADD R46, R46, 0x1, -R2 ;  /* 0x000000012e2ee824 */ /* 0x000fe200078e0a02 */
[----:B------:R1:W-:Y:S01]  /*63c0*/  STL [R1+0x13c], R3 ;  /* 0x00013c0301007387 */ /* 0x0003e20000100800 */
[----:B------:R-:W-:Y:S01]  /*63d0*/  ISETP.GE.AND P6, PT, R29, RZ, PT ;  /* 0x000000ff1d00720c */ /* 0x000fe20003fc6270 */
[----:B------:R-:W-:Y:S02]  /*63e0*/  @!P5 IMAD.MOV R54, RZ, RZ, -R54 ;  /* 0x000000ffff36d224 */ /* 0x000fe400078e0a36 */
[----:B------:R-:W-:Y:S01]  /*63f0*/  @!P0 IMAD.IADD R32, R32, 0x1, -R2 ;  /* 0x0000000120208824 */ /* 0x000fe200078e0a02 */
[----:B------:R-:W-:-:S02]  /*6400*/  ISETP.GE.AND P0, PT, R31, RZ, PT ;  /* 0x000000ff1f00720c */ /* 0x000fc40003f06270 */
[----:B------:R-:W-:Y:S01]  /*6410*/  @!P2 IMAD.IADD R44, R44, 0x1, -R2 ;  /* 0x000000012c2ca824 */ /* 0x000fe200078e0a02 */
[----:B------:R-:W-:Y:S01]  /*6420*/  ISETP.GE.AND P2, PT, R33, RZ, PT ;  /* 0x000000ff2100720c */ /* 0x000fe20003f46270 */
[----:B-1----:R-:W-:Y:S01]  /*6430*/  IMAD R3, R5, 0x2, R3 ;  /* 0x0000000205037824 */ /* 0x002fe200078e0203 */
[----:B------:R-:W-:-:S04]  /*6440*/  ISETP.GT.U32.AND P1, PT, R2, R32, PT ;  /* 0x000000200200720c */ /* 0x000fc80003f24070 */
[----:B------:R-:W-:Y:S01]  /*6450*/  @!P6 IMAD.MOV R52, RZ, RZ, -R52 ;  /* 0x000000ffff34e224 */ /* 0x000fe200078e0a34 */
[----:B------:R1:W-:Y:S03]  /*6460*/  STL [R1+0x144], R3 ;  /* 0x0001440301007387 */ /* 0x0003e60000100800 */
[----:B------:R-:W-:Y:S01]  /*6470*/  @!P0 IMAD.MOV R50, RZ, RZ, -R50 ;  /* 0x000000ffff328224 */ /* 0x000fe200078e0a32 */
[----:B------:R-:W-:Y:S02]  /*6480*/  ISETP.GE.AND P0, PT, R37, RZ, PT ;  /* 0x000000ff2500720c */ /* 0x000fe40003f06270 */
[----:B------:R-:W-:Y:S01]  /*6490*/  @!P2 IMAD.MOV R48, RZ, RZ, -R48 ;  /* 0x000000ffff30a224 */ /* 0x000fe200078e0a30 */
[----:B------:R-:W-:Y:S01]  /*64a0*/  ISETP.GE.AND P2, PT, R0, RZ, PT ;  /* 0x000000ff0000720c */ /* 0x000fe20003f46270 */
[----:B------:R-:W-:Y:S01]  /*64b0*/  @!P1 IMAD.IADD R32, R32, 0x1, -R2 ;  /* 0x0000000120209824 */ /* 0x000fe200078e0a02 */
[----:B------:R-:W-:Y:S01]  /*64c0*/  ISETP.GE.AND P1, PT, R27, RZ, PT ;  /* 0x000000ff1b00720c */ /* 0x000fe20003f26270 */
[----:B-1----:R-:W-:-:S05]  /*64d0*/  IMAD R3, R5, 0x2, R3 ;  /* 0x0000000205037824 */ /* 0x002fca00078e0203 */
[----:B------:R1:W-:Y:S02]  /*64e0*/  STL [R1+0x148], R3 ;  /* 0x0001480301007387 */ /* 0x0003e40000100800 */
[----:B------:R-:W-:Y:S01]  /*64f0*/  @!P0 IMAD.MOV R46, RZ, RZ, -R46 ;  /* 0x000000ffff2e8224 */ /* 0x000fe200078e0a2e */
[----:B------:R-:W-:-:S04]  /*6500*/  ISETP.NE.AND P0, PT, R8, RZ, PT ;  /* 0x000000ff0800720c */ /* 0x000fc80003f05270 */
[----:B------:R-:W-:Y:S01]  /*6510*/  @!P1 IMAD.MOV R32, RZ, RZ, -R32 ;  /* 0x000000ffff209224 */ /* 0x000fe200078e0a20 */
[----:B------:R-:W-:Y:S01]  /*6520*/  ISETP.NE.AND P1, PT, R9, RZ, PT ;  /* 0x000000ff0900720c */ /* 0x000fe20003f25270 */
[----:B-1----:R-:W-:-:S03]  /*6530*/  IMAD R3, R5, 0x2, R3 ;  /* 0x0000000205037824 */ /* 0x002fc600078e0203 */
[----:B------:R-:W-:Y:S01]  /*6540*/  SEL R29, R235, R16, !P1 ;  /* 0x00000010eb1d7207 */ /* 0x000fe20004800000 */
[----:B------:R-:W-:Y:S01]  /*6550*/  IMAD R15, R5, 0x2, R3 ;  /* 0x00000002050f7824 */ /* 0x000fe200078e0203 */
[C---:B------:R-:W-:Y:S02]  /*6560*/  SEL R241, R235.reuse, R18, !P1 ;  /* 0x00000012ebf17207 */ /* 0x040fe40004800000 */
[----:B------:R-:W-:Y:S01]  /*6570*/  SEL R31, R235, R20, !P1 ;  /* 0x00000014eb1f7207 */ /* 0x000fe20004800000 */
[----:B------:R-:W-:Y:S01]  /*6580*/  IMAD R17, R5, 0x2, R15 ;  /* 0x0000000205117824 */ /* 0x000fe200078e020f */
[----:B------:R1:W-:Y:S01]  /*6590*/  STL [R1+0x150], R15 ;  /* 0x0001500f01007387 */ /* 0x0003e20000100800 */
[----:B------:R-:W-:Y:S01]  /*65a0*/  SEL R239, R235, R26, !P1 ;  /* 0x0000001aebef7207 */ /* 0x000fe20004800000 */
[----:B------:R-:W-:Y:S01]  /*65b0*/  IMAD R29, R29, UR8, RZ ;  /* 0x000000081d1d7c24 */ /* 0x000fe2000f8e02ff */
[----:B------:R-:W-:Y:S01]  /*65c0*/  SEL R237, R235, R36, !P1 ;  /* 0x00000024ebed7207 */ /* 0x000fe20004800000 */
[----:B------:R-:W-:Y:S01]  /*65d0*/  IMAD R11, R5, 0x2, R17 ;  /* 0x00000002050b7824 */ /* 0x000fe200078e0211 */
[----:B------:R2:W-:Y:S01]  /*65e0*/  STL [R1+0x154], R17 ;  /* 0x0001541101007387 */ /* 0x0005e20000100800 */
[----:B------:R-:W-:Y:S01]  /*65f0*/  SEL R36, R235, R198, !P1 ;  /* 0x000000c6eb247207 */ /* 0x000fe20004800000 */
[----:B------:R-:W-:Y:S01]  /*6600*/  IMAD R241, R241, UR8, RZ ;  /* 0x00000008f1f17c24 */ /* 0x000fe2000f8e02ff */
[----:B------:R-:W-:Y:S01]  /*6610*/  SEL R26, R235, R200, !P1 ;  /* 0x000000c8eb1a7207 */ /* 0x000fe20004800000 */
[----:B------:R-:W-:Y:S01]  /*6620*/  IMAD R21, R5, 0x2, R11 ;  /* 0x0000000205157824 */ /* 0x000fe200078e020b */
[----:B-1----:R-:W-:Y:S01]  /*6630*/  IABS R15, R19 ;  /* 0x00000013000f7213 */ /* 0x002fe20000000000 */
[----:B------:R-:W-:Y:S01]  /*6640*/  IMAD.MOV.U32 R200, RZ, RZ, R43 ;  /* 0x000000ffffc87224 */ /* 0x000fe200078e002b */
[----:B------:R-:W-:Y:S01]  /*6650*/  SEL R20, R235, R202, !P1 ;  /* 0x000000caeb147207 */ /* 0x000fe20004800000 */
[----:B------:R-:W-:Y:S01]  /*6660*/  IMAD R49, R5, 0x2, R21 ;  /* 0x0000000205317824 */ /* 0x000fe200078e0215 */
[----:B------:R-:W-:Y:S01]  /*6670*/  SEL R18, R235, R204, !P1 ;  /* 0x000000cceb127207 */ /* 0x000fe20004800000 */
[----:B------:R-:W-:Y:S01]  /*6680*/  IMAD.HI.U32 R11, R4, R15, RZ ;  /* 0x0000000f040b7227 */ /* 0x000fe200078e00ff */
[----:B--2---:R-:W-:-:S02]  /*6690*/  IABS R17, R41 ;  /* 0x0000002900117213 */ /* 0x004fc40000000000 */
[----:B------:R-:W-:Y:S01]  /*66a0*/  SEL R16, R235, R206, !P1 ;  /* 0x000000ceeb107207 */ /* 0x000fe20004800000 */
[----:B------:R-:W-:Y:S01]  /*66b0*/  IMAD R21, R5, 0x2, R49 ;  /* 0x0000000205157824 */ /* 0x000fe200078e0231 */
[C---:B------:R-:W-:Y:S01]  /*66c0*/  SEL R9, R235.reuse, R12, !P1 ;  /* 0x0000000ceb097207 */ /* 0x040fe20004800000 */
[----:B------:R-:W-:Y:S01]  /*66d0*/  IMAD.HI.U32 R13, R4, R17, RZ ;  /* 0x00000011040d7227 */ /* 0x000fe200078e00ff */
[C---:B------:R-:W-:Y:S02]  /*66e0*/  SEL R243, R235.reuse, R14, !P1 ;  /* 0x0000000eebf37207 */ /* 0x040fe40004800000 */
[C---:B------:R-:W-:Y:S01]  /*66f0*/  SEL R42, R235.reuse, R42, !P1 ;  /* 0x0000002aeb2a7207 */ /* 0x040fe20004800000 */
[----:B------:R-:W-:Y:S01]  /*6700*/  IMAD.MOV R11, RZ, RZ, -R11 ;  /* 0x000000ffff0b7224 */ /* 0x000fe200078e0a0b */
[C---:B------:R-:W-:Y:S01]  /*6710*/  SEL R40, R235.reuse, R40, !P1 ;  /* 0x00000028eb287207 */ /* 0x040fe20004800000 */
[----:B------:R-:W-:Y:S01]  /*6720*/  IMAD.MOV R13, RZ, RZ, -R13 ;  /* 0x000000ffff0d7224 */ /* 0x000fe200078e0a0d */
[----:B------:R-:W-:Y:S01]  /*6730*/  SEL R38, R235, R38, !P1 ;  /* 0x00000026eb267207 */ /* 0x000fe20004800000 */
[----:B------:R-:W-:Y:S01]  /*6740*/  IMAD R79, R5, 0x2, R21 ;  /* 0x00000002054f7824 */ /* 0x000fe200078e0215 */
[----:B------:R-:W-:Y:S01]  /*6750*/  SEL R12, R235, R210, !P1 ;  /* 0x000000d2eb0c7207 */ /* 0x000fe20004800000 */
[C---:B------:R-:W-:Y:S01]  /*6760*/  IMAD R30, R2.reuse, R11, R15 ;  /* 0x0000000b021e7224 */ /* 0x040fe200078e020f */
[----:B------:R-:W-:Y:S01]  /*6770*/  IABS R11, R0 ;  /* 0x00000000000b7213 */ /* 0x000fe20000000000 */
[C---:B------:R-:W-:Y:S01]  /*6780*/  IMAD R28, R2.reuse, R13, R17 ;  /* 0x0000000d021c7224 */ /* 0x040fe200078e0211 */
[----:B------:R-:W-:Y:S01]  /*6790*/  STL [R1+0x190], R79 ;  /* 0x0001904f01007387 */ /* 0x000fe20000100800 */
[----:B------:R-:W-:Y:S01]  /*67a0*/  IMAD R13, R5, 0x2, R79 ;  /* 0x00000002050d7824 */ /* 0x000fe200078e024f */
[----:B------:R-:W-:Y:S01]  /*67b0*/  ISETP.GT.U32.AND P4, PT, R2, R30, PT ;  /* 0x0000001e0200720c */ /* 0x000fe20003f84070 */
[----:B------:R-:W-:Y:S01]  /*67c0*/  IMAD.HI.U32 R4, R4, R11, RZ ;  /* 0x0000000b04047227 */ /* 0x000fe200078e00ff */
[----:B------:R-:W-:-:S02]  /*67d0*/  ISETP.GT.U32.AND P3, PT, R2, R28, PT ;  /* 0x0000001c0200720c */ /* 0x000fc40003f64070 */
[----:B------:R1:W-:Y:S01]  /*67e0*/  STL [R1+0x194], R13 ;  /* 0x0001940d01007387 */ /* 0x0003e20000100800 */
[----:B------:R-:W-:Y:S01]  /*67f0*/  IMAD.MOV R4, RZ, RZ, -R4 ;  /* 0x000000ffff047224 */ /* 0x000fe200078e0a04 */
[C---:B------:R-:W-:Y:S01]  /*6800*/  SEL R14, R235.reuse, R212, !P1 ;  /* 0x000000d4eb0e7207 */ /* 0x040fe20004800000 */
[----:B------:R-:W-:Y:S01]  /*6810*/  IMAD.MOV.U32 R198, RZ, RZ, R49 ;  /* 0x000000ffffc67224 */ /* 0x000fe200078e0031 */
[C---:B------:R-:W-:Y:S01]  /*6820*/  SEL R251, R235.reuse, R214, !P1 ;  /* 0x000000d6ebfb7207 */ /* 0x040fe20004800000 */
[----:B------:R-:W-:Y:S01]  /*6830*/  IMAD R11, R2, R4, R11 ;  /* 0x00000004020b7224 */ /* 0x000fe200078e020b */
[C---:B------:R-:W-:Y:S01]  /*6840*/  SEL R249, R235.reuse, R216, !P1 ;  /* 0x000000d8ebf97207 */ /* 0x040fe20004800000 */
[----:B------:R-:W-:Y:S01]  /*6850*/  IMAD.MOV.U32 R202, RZ, RZ, R47 ;  /* 0x000000ffffca7224 */ /* 0x000fe200078e002f */
[----:B------:R-:W-:Y:S01]  /*6860*/  SEL R247, R235, R218, !P1 ;  /* 0x000000daebf77207 */ /* 0x000fe20004800000 */
[--C-:B------:R-:W-:Y:S01]  /*6870*/  @!P4 IMAD.IADD R30, R30, 0x1, -R2.reuse ;  /* 0x000000011e1ec824 */ /* 0x100fe200078e0a02 */
[----:B------:R-:W-:Y:S01]  /*6880*/  ISETP.GT.U32.AND P4, PT, R2, R11, PT ;  /* 0x0000000b0200720c */ /* 0x000fe20003f84070 */
[----:B-1----:R-:W-:Y:S01]  /*6890*/  IMAD R13, R5, 0x2, R13 ;  /* 0x00000002050d7824 */ /* 0x002fe200078e020d */
[----:B------:R-:W-:Y:S01]  /*68a0*/  SEL R245, R235, R220, !P1 ;  /* 0x000000dcebf57207 */ /* 0x000fe20004800000 */
[--C-:B------:R-:W-:Y:S01]  /*68b0*/  @!P3 IMAD.IADD R28, R28, 0x1, -R2.reuse ;  /* 0x000000011c1cb824 */ /* 0x100fe200078e0a02 */
[C---:B------:R-:W-:Y:S01]  /*68c0*/  ISETP.GT.U32.AND P3, PT, R2.reuse, R44, PT ;  /* 0x0000002c0200720c */ /* 0x040fe20003f64070 */
[----:B------:R-:W-:Y:S01]  /*68d0*/  IMAD.MOV.U32 R206, RZ, RZ, R45 ;  /* 0x000000ffffce7224 */ /* 0x000fe200078e002d */
[----:B------:R1:W-:Y:S01]  /*68e0*/  STL [R1+0x1c8], R13 ;  /* 0x0001c80d01007387 */ /* 0x0003e20000100800 */
[C---:B------:R-:W-:Y:S01]  /*68f0*/  ISETP.GT.U32.AND P5, PT, R2.reuse, R30, PT ;  /* 0x0000001e0200720c */ /* 0x040fe20003fa4070 */
[----:B------:R-:W-:Y:S01]  /*6900*/  IMAD.MOV.U32 R204, RZ, RZ, R21 ;  /* 0x000000ffffcc7224 */ /* 0x000fe200078e0015 */
[----:B------:R-:W-:Y:S01]  /*6910*/  ISETP.GT.U32.AND P6, PT, R2, R28, PT ;  /* 0x0000001c0200720c */ /* 0x000fe20003fc4070 */
[----:B------:R-:W-:Y:S01]  /*6920*/  IMAD R9, R9, UR8, RZ ;  /* 0x0000000809097c24 */ /* 0x000fe2000f8e02ff */
[----:B------:R-:W-:Y:S01]  /*6930*/  SEL R15, R235, R226, !P1 ;  /* 0x000000e2eb0f7207 */ /* 0x000fe20004800000 */
[----:B------:R-:W-:Y:S01]  /*6940*/  IMAD R243, R243, UR8, RZ ;  /* 0x00000008f3f37c24 */ /* 0x000fe2000f8e02ff */
[----:B------:R-:W-:Y:S01]  /*6950*/  SEL R17, R235, R228, !P1 ;  /* 0x000000e4eb117207 */ /* 0x000fe20004800000 */
[--C-:B------:R-:W-:Y:S01]  /*6960*/  @!P4 IMAD.IADD R11, R11, 0x1, -R2.reuse ;  /* 0x000000010b0bc824 */ /* 0x100fe200078e0a02 */
[----:B------:R-:W-:Y:S01]  /*6970*/  SEL R21, R235, R232, !P1 ;  /* 0x000000e8eb157207 */ /* 0x000fe20004800000 */
[----:B-1----:R-:W-:Y:S01]  /*6980*/  IMAD R13, R5, 0x2, R13 ;  /* 0x00000002050d7824 */ /* 0x002fe200078e020d */
[----:B------:R-:W-:Y:S01]  /*6990*/  SEL R27, R235, R234, !P1 ;  /* 0x000000eaeb1b7207 */ /* 0x000fe20004800000 */
[--C-:B------:R-:W-:Y:S01]  /*69a0*/  @!P3 IMAD.IADD R44, R44, 0x1, -R2.reuse ;  /* 0x000000012c2cb824 */ /* 0x100fe200078e0a02 */
[----:B------:R-:W-:Y:S01]  /*69b0*/  ISETP.GT.U32.AND P4, PT, R2, R11, PT ;  /* 0x0000000b0200720c */ /* 0x000fe20003f84070 */
[--C-:B------:R-:W-:Y:S01]  /*69c0*/  @!P5 IMAD.IADD R30, R30, 0x1, -R2.reuse ;  /* 0x000000011e1ed824 */ /* 0x100fe200078e0a02 */
[----:B------:R1:W-:Y:S01]  /*69d0*/  STL [R1+0x1cc], R13 ;  /* 0x0001cc0d01007387 */ /* 0x0003e20000100800 */
[--C-:B------:R-:W-:Y:S01]  /*69e0*/  @!P6 IMAD.IADD R28, R28, 0x1, -R2.reuse ;  /* 0x000000011c1ce824 */ /* 0x100fe200078e0a02 */
[----:B------:R-:W-:Y:S01]  /*69f0*/  ISETP.GE.AND P3, PT, R39, RZ, PT ;  /* 0x000000ff2700720c */ /* 0x000fe20003f66270 */
[----:B------:R-:W-:Y:S01]  /*6a00*/  IMAD R31, R31, UR8, RZ ;  /* 0x000000081f1f7c24 */ /* 0x000fe2000f8e02ff */
[----:B------:R-:W-:Y:S01]  /*6a10*/  ISETP.GE.AND P5, PT, R19, RZ, PT ;  /* 0x000000ff1300720c */ /* 0x000fe20003fa6270 */
[----:B------:R-:W-:Y:S01]  /*6a20*/  IMAD R40, R40, UR8, RZ ;  /* 0x0000000828287c24 */ /* 0x000fe2000f8e02ff */
[----:B------:R-:W-:Y:S01]  /*6a30*/  ISETP.GE.AND P6, PT, R41, RZ, PT ;  /* 0x000000ff2900720c */ /* 0x000fe20003fc6270 */
[----:B------:R-:W-:Y:S01]  /*6a40*/  IMAD R239, R239, UR8, RZ ;  /* 0x00000008efef7c24 */ /* 0x000fe2000f8e02ff */
[----:B------:R-:W-:Y:S01]  /*6a50*/  SEL R19, R235, R230, !P1 ;  /* 0x000000e6eb137207 */ /* 0x000fe20004800000 */
[----:B------:R-:W-:Y:S01]  /*6a60*/  IMAD R237, R237, UR8, RZ ;  /* 0x00000008eded7c24 */ /* 0x000fe2000f8e02ff */
[----:B------:R-:W-:Y:S01]  /*6a70*/  SEL R37, R235, R236, !P1 ;  /* 0x000000eceb257207 */ /* 0x000fe20004800000 */
[----:B-1----:R-:W-:Y:S01]  /*6a80*/  IMAD R13, R5, 0x2, R13 ;  /* 0x00000002050d7824 */ /* 0x002fe200078e020d */
[----:B------:R-:W-:Y:S01]  /*6a90*/  SEL R39, R235, R238, !P1 ;  /* 0x000000eeeb277207 */ /* 0x000fe20004800000 */
[----:B------:R-:W-:Y:S01]  /*6aa0*/  @!P4 IMAD.IADD R11, R11, 0x1, -R2 ;  /* 0x000000010b0bc824 */ /* 0x000fe200078e0a02 */
[----:B------:R-:W-:Y:S01]  /*6ab0*/  ISETP.GE.AND P4, PT, R51, RZ, PT ;  /* 0x000000ff3300720c */ /* 0x000fe20003f86270 */
[----:B------:R-:W-:Y:S01]  /*6ac0*/  IMAD R4, R5, 0x2, R13 ;  /* 0x0000000205047824 */ /* 0x000fe200078e020d */
[----:B------:R-:W-:Y:S01]  /*6ad0*/  STL [R1+0x1d0], R13 ;  /* 0x0001d00d01007387 */ /* 0x000fe20000100800 */
[----:B------:R-:W-:Y:S01]  /*6ae0*/  @!P2 IMAD.MOV R11, RZ, RZ, -R11 ;  /* 0x000000ffff0ba224 */ /* 0x000fe200078e0a0b */
[C---:B------:R-:W-:Y:S01]  /*6af0*/  SEL R41, R235.reuse, R240, !P1 ;  /* 0x000000f0eb297207 */ /* 0x040fe20004800000 */
[----:B------:R-:W-:Y:S01]  /*6b00*/  @!P3 IMAD.MOV R44, RZ, RZ, -R44 ;  /* 0x000000ffff2cb224 */ /* 0x000fe200078e0a2c */
[----:B------:R1:W-:Y:S01]  /*6b10*/  STL [R1+0x1d4], R4 ;  /* 0x0001d40401007387 */ /* 0x0003e20000100800 */
[----:B------:R-:W-:Y:S01]  /*6b20*/  @!P5 IMAD.MOV R30, RZ, RZ, -R30 ;  /* 0x000000ffff1ed224 */ /* 0x000fe200078e0a1e */
[C---:B------:R-:W-:Y:S01]  /*6b30*/  SEL R33, R235.reuse, R11, !P1 ;  /* 0x0000000beb217207 */ /* 0x040fe20004800000 */
[----:B------:R-:W-:Y:S01]  /*6b40*/  @!P6 IMAD.MOV R28, RZ, RZ, -R28 ;  /* 0x000000ffff1ce224 */ /* 0x000fe200078e0a1c */
[C---:B------:R-:W-:Y:S01]  /*6b50*/  SEL R11, R235.reuse, R222, !P1 ;  /* 0x000000deeb0b7207 */ /* 0x040fe20004800000 */
[----:B------:R-:W-:Y:S01]  /*6b60*/  IMAD R42, R42, UR8, RZ ;  /* 0x000000082a2a7c24 */ /* 0x000fe2000f8e02ff */
[----:B------:R-:W-:Y:S01]  /*6b70*/  SEL R43, R235, R242, !P1 ;  /* 0x000000f2eb2b7207 */ /* 0x000fe20004800000 */
[----:B------:R-:W-:Y:S01]  /*6b80*/  IMAD R33, R33, UR8, RZ ;  /* 0x0000000821217c24 */ /* 0x000fe2000f8e02ff */
[C---:B------:R-:W-:Y:S01]  /*6b90*/  SEL R45, R235.reuse, R244, !P1 ;  /* 0x000000f4eb2d7207 */ /* 0x040fe20004800000 */
[----:B------:R-:W-:Y:S01]  /*6ba0*/  IMAD R26, R26, UR8, RZ ;  /* 0x000000081a1a7c24 */ /* 0x000fe2000f8e02ff */
[----:B------:R-:W-:Y:S01]  /*6bb0*/  SEL R47, R235, R246, !P1 ;  /* 0x000000f6eb2f7207 */ /* 0x000fe20004800000 */
[----:B-1----:R-:W-:Y:S01]  /*6bc0*/  IMAD R4, R5, 0x2, R4 ;  /* 0x0000000205047824 */ /* 0x002fe200078e0204 */
[C---:B------:R-:W-:Y:S01]  /*6bd0*/  SEL R49, R235.reuse, R248, !P1 ;  /* 0x000000f8eb317207 */ /* 0x040fe20004800000 */
[----:B------:R-:W-:Y:S01]  /*6be0*/  IMAD R38, R38, UR8, RZ ;  /* 0x0000000826267c24 */ /* 0x000fe2000f8e02ff */
[C---:B------:R-:W-:Y:S01]  /*6bf0*/  SEL R51, R235.reuse, R250, !P1 ;  /* 0x000000faeb337207 */ /* 0x040fe20004800000 */
[----:B------:R-:W-:Y:S01]  /*6c00*/  IMAD R36, R36, UR8, RZ ;  /* 0x0000000824247c24 */ /* 0x000fe2000f8e02ff */
[----:B------:R1:W-:Y:S01]  /*6c10*/  STL [R1+0x208], R4 ;  /* 0x0002080401007387 */ /* 0x0003e20000100800 */
[C---:B------:R-:W-:Y:S01]  /*6c20*/  SEL R53, R235.reuse, R53, !P1 ;  /* 0x00000035eb357207 */ /* 0x040fe20004800000 */
[----:B------:R-:W-:Y:S01]  /*6c30*/  IMAD R20, R20, UR8, RZ ;  /* 0x0000000814147c24 */ /* 0x000fe2000f8e02ff */
[C---:B------:R-:W-:Y:S01]  /*6c40*/  SEL R55, R235.reuse, R55, !P1 ;  /* 0x00000037eb377207 */ /* 0x040fe20004800000 */
[----:B------:R-:W-:Y:S01]  /*6c50*/  IMAD R18, R18, UR8, RZ ;  /* 0x0000000812127c24 */ /* 0x000fe2000f8e02ff */
[C---:B------:R-:W-:Y:S01]  /*6c60*/  SEL R57, R235.reuse, R57, !P1 ;  /* 0x00000039eb397207 */ /* 0x040fe20004800000 */
[----:B------:R-:W-:Y:S01]  /*6c70*/  IMAD R16, R16, UR8, RZ ;  /* 0x0000000810107c24 */ /* 0x000fe2000f8e02ff */
[C---:B------:R-:W-:Y:S01]  /*6c80*/  SEL R59, R235.reuse, R59, !P1 ;  /* 0x0000003beb3b7207 */ /* 0x040fe20004800000 */
[----:B------:R-:W-:Y:S01]  /*6c90*/  IMAD R12, R12, UR8, RZ ;  /* 0x000000080c0c7c24 */ /* 0x000fe2000f8e02ff */
[----:B------:R-:W-:Y:S01]  /*6ca0*/  SEL R61, R235, R61, !P1 ;  /* 0x0000003deb3d7207 */ /* 0x000fe20004800000 */
[----:B-1----:R-:W-:Y:S01]  /*6cb0*/  IMAD R4, R5, 0x2, R4 ;  /* 0x0000000205047824 */ /* 0x002fe200078e0204 */
[C---:B------:R-:W-:Y:S01]  /*6cc0*/  SEL R63, R235.reuse, R63, !P1 ;  /* 0x0000003feb3f7207 */ /* 0x040fe20004800000 */
[----:B------:R-:W-:Y:S01]  /*6cd0*/  IMAD R14, R14, UR8, RZ ;  /* 0x000000080e0e7c24 */ /* 0x000fe2000f8e02ff */
[----:B------:R-:W-:Y:S01]  /*6ce0*/  SEL R65, R235, R65, !P1 ;  /* 0x00000041eb417207 */ /* 0x000fe20004800000 */
[----:B------:R-:W-:Y:S01]  /*6cf0*/  IMAD R13, R5, 0x2, R4 ;  /* 0x00000002050d7824 */ /* 0x000fe200078e0204 */
[----:B------:R1:W-:Y:S01]  /*6d00*/  STL [R1+0x20c], R4 ;  /* 0x00020c0401007387 */ /* 0x0003e20000100800 */
[----:B------:R-:W-:Y:S01]  /*6d10*/  SEL R67, R235, R67, !P1 ;  /* 0x00000043eb437207 */ /* 0x000fe20004800000 */
[----:B------:R-:W-:Y:S01]  /*6d20*/  IMAD R251, R251, UR8, RZ ;  /* 0x00000008fbfb7c24 */ /* 0x000fe2000f8e02ff */
[C---:B------:R-:W-:Y:S01]  /*6d30*/  SEL R69, R235.reuse, R69, !P1 ;  /* 0x00000045eb457207 */ /* 0x040fe20004800000 */
[----:B------:R2:W-:Y:S01]  /*6d40*/  STL [R1+0x210], R13 ;  /* 0x0002100d01007387 */ /* 0x0005e20000100800 */
[----:B------:R-:W-:Y:S01]  /*6d50*/  SEL R71, R235, R71, !P1 ;  /* 0x00000047eb477207 */ /* 0x000fe20004800000 */
[----:B------:R-:W-:Y:S01]  /*6d60*/  IMAD R249, R249, UR8, RZ ;  /* 0x00000008f9f97c24 */ /* 0x000fe2000f8e02ff */
[----:B------:R-:W-:Y:S01]  /*6d70*/  SEL R73, R235, R73, !P1 ;  /* 0x00000049eb497207 */ /* 0x000fe20004800000 */
[----:B------:R-:W-:Y:S01]  /*6d80*/  IMAD R247, R247, UR8, RZ ;  /* 0x00000008f7f77c24 */ /* 0x000fe2000f8e02ff */
[----:B------:R-:W-:Y:S01]  /*6d90*/  SEL R75, R235, R75, !P1 ;  /* 0x0000004beb4b7207 */ /* 0x000fe20004800000 */
[----:B------:R-:W-:Y:S01]  /*6da0*/  IMAD R245, R245, UR8, RZ ;  /* 0x00000008f5f57c24 */ /* 0x000fe2000f8e02ff */
[----:B-1----:R-:W-:Y:S01]  /*6db0*/  LOP3.LUT R4, R77, 0x7f, RZ, 0xc0, !PT ;  /* 0x0000007f4d047812 */ /* 0x002fe200078ec0ff */
[----:B------:R-:W-:Y:S01]  /*6dc0*/  IMAD R19, R19, UR8, RZ ;  /* 0x0000000813137c24 */ /* 0x000fe2000f8e02ff */
[----:B------:R-:W-:Y:S01]  /*6dd0*/  SEL R77, R235, R196, !P1 ;  /* 0x000000c4eb4d7207 */ /* 0x000fe20004800000 */
[----:B--2---:R-:W-:Y:S01]  /*6de0*/  IMAD R13, R5, 0x2, R13 ;  /* 0x00000002050d7824 */ /* 0x004fe200078e020d */
        /* <DEDUP_REMOVED lines=11> */
[C---:B------:R-:W-:Y:S01]  /*6ea0*/  SEL R89, R235.reuse, R184, !P1 ;  /* 0x000000b8eb597207 */ /* 0x040fe20004800000 */
[----:B------:R3:W-:Y:S01]  /*6eb0*/  STL [R1+0x640], R0 ;  /* 0x0006400001007387 */ /* 0x0007e20000100800 */
[----:B------:R-:W-:Y:S01]  /*6ec0*/  SEL R91, R235, R182, !P1 ;  /* 0x000000b6eb5b7207 */ /* 0x000fe20004800000 */
[----:B------:R-:W-:Y:S01]  /*6ed0*/  IMAD R17, R17, UR8, RZ ;  /* 0x0000000811117c24 */ /* 0x000fe2000f8e02ff */
[----:B-1----:R-:W-:Y:S01]  /*6ee0*/  SEL R13, R235, R224, !P1 ;  /* 0x000000e0eb0d7207 */ /* 0x002fe20004800000 */
[----:B------:R-:W-:Y:S01]  /*6ef0*/  IMAD R21, R21, UR8, RZ ;  /* 0x0000000815157c24 */ /* 0x000fe2000f8e02ff */
[----:B------:R-:W-:Y:S01]  /*6f00*/  SEL R93, R235, R180, !P1 ;  /* 0x000000b4eb5d7207 */ /* 0x000fe20004800000 */
[----:B--2---:R-:W-:Y:S01]  /*6f10*/  IMAD R2, R5, 0x2, R2 ;  /* 0x0000000205027824 */ /* 0x004fe200078e0202 */
[----:B------:R-:W-:Y:S01]  /*6f20*/  SEL R95, R235, R178, !P1 ;  /* 0x000000b2eb5f7207 */ /* 0x000fe20004800000 */
[----:B------:R-:W-:Y:S01]  /*6f30*/  IMAD R13, R13, UR8, RZ ;  /* 0x000000080d0d7c24 */ /* 0x000fe2000f8e02ff */
[----:B------:R-:W-:Y:S01]  /*6f40*/  SEL R97, R235, R176, !P1 ;  /* 0x000000b0eb617207 */ /* 0x000fe20004800000 */
[----:B---3--:R-:W-:Y:S01]  /*6f50*/  IMAD R0, R5, 0x2, R2 ;  /* 0x0000000205007824 */ /* 0x008fe200078e0202 */
        /* <DEDUP_REMOVED lines=9> */
[C---:B------:R-:W-:Y:S01]  /*6ff0*/  SEL R107, R235.reuse, R166, !P1 ;  /* 0x000000a6eb6b7207 */ /* 0x040fe20004800000 */
[----:B-1----:R-:W-:Y:S01]  /*7000*/  IMAD.MOV.U32 R2, RZ, RZ, R10 ;  /* 0x000000ffff027224 */ /* 0x002fe200078e000a */
[----:B------:R-:W-:Y:S01]  /*7010*/  SEL R10, R235, R208, !P1 ;  /* 0x000000d0eb0a7207 */ /* 0x000fe20004800000 */
[----:B------:R-:W-:Y:S01]  /*7020*/  IMAD R39, R39, UR8, RZ ;  /* 0x0000000827277c24 */ /* 0x000fe2000f8e02ff */
[----:B------:R-:W-:Y:S01]  /*7030*/  SEL R109, R235, R164, !P1 ;  /* 0x000000a4eb6d7207 */ /* 0x000fe20004800000 */
[----:B--2---:R-:W-:Y:S01]  /*7040*/  IMAD R0, R5, 0x2, R0 ;  /* 0x0000000205007824 */ /* 0x004fe200078e0200 */
[C---:B------:R-:W-:Y:S01]  /*7050*/  SEL R111, R235.reuse, R162, !P1 ;  /* 0x000000a2eb6f7207 */ /* 0x040fe20004800000 */
[----:B------:R-:W-:Y:S01]  /*7060*/  @!P4 IMAD.MOV R2, RZ, RZ, -R2 ;  /* 0x000000ffff02c224 */ /* 0x000fe200078e0a02 */
[----:B------:R-:W-:Y:S01]  /*7070*/  SEL R113, R235, R160, !P1 ;  /* 0x000000a0eb717207 */ /* 0x000fe20004800000 */
[----:B------:R-:W-:Y:S01]  /*7080*/  IMAD R208, R5, 0x2, R0 ;  /* 0x0000000205d07824 */ /* 0x000fe200078e0200 */
[C---:B------:R-:W-:Y:S01]  /*7090*/  SEL R115, R235.reuse, R158, !P1 ;  /* 0x0000009eeb737207 */ /* 0x040fe20004800000 */
[----:B------:R-:W-:Y:S01]  /*70a0*/  IMAD R10, R10, UR8, RZ ;  /* 0x000000080a0a7c24 */ /* 0x000fe2000f8e02ff */
[----:B------:R-:W-:Y:S01]  /*70b0*/  SEL R117, R235, R156, !P1 ;  /* 0x0000009ceb757207 */ /* 0x000fe20004800000 */
[----:B------:R-:W-:Y:S01]  /*70c0*/  IMAD R41, R41, UR8, RZ ;  /* 0x0000000829297c24 */ /* 0x000fe2000f8e02ff */
[C---:B------:R-:W-:Y:S01]  /*70d0*/  SEL R119, R235.reuse, R154, !P1 ;  /* 0x0000009aeb777207 */ /* 0x040fe20004800000 */
[----:B------:R-:W-:Y:S01]  /*70e0*/  STL [R1+0x264], R208 ;  /* 0x000264d001007387 */ /* 0x000fe20000100800 */
[----:B------:R-:W-:Y:S01]  /*70f0*/  SEL R125, R235, R152, !P1 ;  /* 0x00000098eb7d7207 */ /* 0x000fe20004800000 */
[----:B------:R-:W-:Y:S01]  /*7100*/  IMAD R43, R43, UR8, RZ ;  /* 0x000000082b2b7c24 */ /* 0x000fe2000f8e02ff */
        /* <DEDUP_REMOVED lines=109> */
[----:B------:R-:W-:Y:S01]  /*77e0*/  IMAD R28, R5, 0x2, R208 ;  /* 0x00000002051c7824 */ /* 0x000fe200078e02d0 */
[----:B------:R-:W-:Y:S01]  /*77f0*/  @!P0 LOP3.LUT R2, RZ, R8, RZ, 0x33, !PT ;  /* 0x00000008ff028212 */ /* 0x000fe200078e33ff */
[----:B------:R-:W-:Y:S01]  /*7800*/  IMAD R157, R157, UR8, RZ ;  /* 0x000000089d9d7c24 */ /* 0x000fe2000f8e02ff */
[C---:B------:R-:W-:Y:S01]  /*7810*/  LEA R234, P0, R4.reuse, UR18, 0x2 ;  /* 0x0000001204ea7c11 */ /* 0x040fe2000f8010ff */
[----:B------:R-:W-:Y:S01]  /*7820*/  IMAD R8, R5, 0x2, R28 ;  /* 0x0000000205087824 */ /* 0x000fe200078e021c */
[----:B------:R1:W-:Y:S01]  /*7830*/  STL [R1+0x260], R28 ;  /* 0x0002601c01007387 */ /* 0x0003e20000100800 */
[----:B------:R-:W-:Y:S01]  /*7840*/  IMAD R159, R159, UR8, RZ ;  /* 0x000000089f9f7c24 */ /* 0x000fe2000f8e02ff */
[----:B------:R-:W-:Y:S01]  /*7850*/  LEA.HI.X.SX32 R4, R4, UR19, 0x2, P0 ;  /* 0x0000001304047c11 */ /* 0x000fe200080f16ff */
[----:B------:R-:W-:Y:S01]  /*7860*/  IMAD R163, R163, UR8, RZ ;  /* 0x00000008a3a37c24 */ /* 0x000fe2000f8e02ff */
[----:B------:R2:W-:Y:S01]  /*7870*/  STL [R1+0x25c], R8 ;  /* 0x00025c0801007387 */ /* 0x0005e20000100800 */
[-C--:B------:R-:W-:Y:S01]  /*7880*/  LEA R32, P0, R33, R234.reuse, 0x2 ;  /* 0x000000ea21207211 */ /* 0x080fe200078010ff */
[----:B------:R-:W-:Y:S01]  /*7890*/  IMAD R165, R165, UR8, RZ ;  /* 0x00000008a5a57c24 */ /* 0x000fe2000f8e02ff */
[----:B------:R-:W-:Y:S01]  /*78a0*/  LEA R242, P3, R243, R234, 0x2 ;  /* 0x000000eaf3f27211 */ /* 0x000fe200078610ff */
[----:B------:R-:W-:Y:S01]  /*78b0*/  IMAD R175, R175, UR8, RZ ;  /* 0x00000008afaf7c24 */ /* 0x000fe2000f8e02ff */
[-C--:B------:R-:W-:Y:S01]  /*78c0*/  LEA.HI.X.SX32 R33, R33, R4.reuse, 0x2, P0 ;  /* 0x0000000421217211 */ /* 0x080fe200000f16ff */
[----:B------:R-:W-:Y:S01]  /*78d0*/  IMAD R167, R167, UR8, RZ ;  /* 0x00000008a7a77c24 */ /* 0x000fe2000f8e02ff */
[----:B------:R-:W-:Y:S01]  /*78e0*/  LEA.HI.X.SX32 R243, R243, R4, 0x2, P3 ;  /* 0x00000004f3f37211 */ /* 0x000fe200018f16ff */
[----:B------:R-:W-:Y:S01]  /*78f0*/  IMAD R169, R169, UR8, RZ ;  /* 0x00000008a9a97c24 */ /* 0x000fe2000f8e02ff */
[-C--:B-1----:R-:W-:Y:S01]  /*7900*/  LEA R28, P4, R29, R234.reuse, 0x2 ;  /* 0x000000ea1d1c7211 */ /* 0x082fe200078810ff */
[----:B--2---:R-:W-:Y:S01]  /*7910*/  IMAD R8, R5, 0x2, R8 ;  /* 0x0000000205087824 */ /* 0x004fe200078e0208 */
[----:B------:R-:W-:Y:S01]  /*7920*/  LEA R240, P5, R241, R234, 0x2 ;  /* 0x000000eaf1f07211 */ /* 0x000fe200078a10ff */
[----:B------:R-:W-:Y:S01]  /*7930*/  IMAD R171, R171, UR8, RZ ;  /* 0x00000008abab7c24 */ /* 0x000fe2000f8e02ff */
[----:B------:R-:W-:Y:S01]  /*7940*/  LEA.HI.X.SX32 R29, R29, R4, 0x2, P4 ;  /* 0x000000041d1d7211 */ /* 0x000fe200020f16ff */
[----:B------:R-:W-:Y:S01]  /*7950*/  IMAD R173, R173, UR8, RZ ;  /* 0x00000008adad7c24 */ /* 0x000fe2000f8e02ff */
[----:B------:R1:W-:Y:S01]  /*7960*/  STL [R1+0x26c], R8 ;  /* 0x00026c0801007387 */ /* 0x0003e20000100800 */
[-C--:B------:R-:W-:Y:S01]  /*7970*/  LEA R30, P6, R31, R234.reuse, 0x2 ;  /* 0x000000ea1f1e7211 */ /* 0x080fe200078c10ff */
[----:B------:R-:W-:Y:S01]  /*7980*/  IMAD R177, R177, UR8, RZ ;  /* 0x00000008b1b17c24 */ /* 0x000fe2000f8e02ff */
[----:B------:R-:W-:Y:S01]  /*7990*/  LEA R238, P0, R239, R234, 0x2 ;  /* 0x000000eaefee7211 */ /* 0x000fe200078010ff */
[----:B------:R2:W-:Y:S01]  /*79a0*/  STL.64 [R1+0x648], R32 ;  /* 0x0006482001007387 */ /* 0x0005e20000100a00 */
[-C--:B------:R-:W-:Y:S01]  /*79b0*/  LEA.HI.X.SX32 R241, R241, R4.reuse, 0x2, P5 ;  /* 0x00000004f1f17211 */ /* 0x080fe200028f16ff */
[----:B------:R-:W-:Y:S01]  /*79c0*/  IMAD R179, R179, UR8, RZ ;  /* 0x00000008b3b37c24 */ /* 0x000fe2000f8e02ff */
[-C--:B------:R-:W-:Y:S01]  /*79d0*/  LEA.HI.X.SX32 R31, R31, R4.reuse, 0x2, P6 ;  /* 0x000000041f1f7211 */ /* 0x080fe200030f16ff */
[----:B------:R-:W-:Y:S01]  /*79e0*/  IMAD R189, R189, UR8, RZ ;  /* 0x00000008bdbd7c24 */ /* 0x000fe2000f8e02ff */
[----:B------:R-:W-:Y:S01]  /*79f0*/  LEA.HI.X.SX32 R239, R239, R4, 0x2, P0 ;  /* 0x00000004efef7211 */ /* 0x000fe200000f16ff */
[----:B------:R-:W-:Y:S01]  /*7a00*/  IMAD R181, R181, UR8, RZ ;  /* 0x00000008b5b57c24 */ /* 0x000fe2000f8e02ff */
[----:B-1----:R-:W-:Y:S01]  /*7a10*/  LEA R8, P1, R9, R234, 0x2 ;  /* 0x000000ea09087211 */ /* 0x002fe200078210ff */
[----:B------:R-:W-:-:S02]  /*7a20*/  IMAD R183, R183, UR8, RZ ;  /* 0x00000008b7b77c24 */ /* 0x000fc4000f8e02ff */
[----:B------:R-:W-:Y:S01]  /*7a30*/  IMAD R185, R185, UR8, RZ ;  /* 0x00000008b9b97c24 */ /* 0x000fe2000f8e02ff */
[----:B------:R-:W-:Y:S01]  /*7a40*/  LEA.HI.X.SX32 R9, R9, R4, 0x2, P1 ;  /* 0x0000000409097211 */ /* 0x000fe200008f16ff */
[----:B------:R1:W-:Y:S01]  /*7a50*/  STL [R1+0x668], R8 ;  /* 0x0006680801007387 */ /* 0x0003e20000100800 */
[-C--:B------:R-:W-:Y:S01]  /*7a60*/  LEA R236, P1, R237, R234.reuse, 0x2 ;  /* 0x000000eaedec7211 */ /* 0x080fe200078210ff */
[----:B------:R-:W-:Y:S01]  /*7a70*/  IMAD R187, R187, UR8, RZ ;  /* 0x00000008bbbb7c24 */ /* 0x000fe2000f8e02ff */
[C---:B--2---:R-:W-:Y:S01]  /*7a80*/  LEA R32, P2, R42.reuse, R234, 0x2 ;  /* 0x000000ea2a207211 */ /* 0x044fe200078410ff */
[----:B------:R2:W-:Y:S01]  /*7a90*/  STL [R1+0x650], R9 ;  /* 0x0006500901007387 */ /* 0x0005e20000100800 */
[-C--:B------:R-:W-:Y:S01]  /*7aa0*/  LEA.HI.X.SX32 R237, R237, R4.reuse, 0x2, P1 ;  /* 0x00000004eded7211 */ /* 0x080fe200008f16ff */
[----:B------:R-:W-:Y:S01]  /*7ab0*/  IMAD R191, R191, UR8, RZ ;  /* 0x00000008bfbf7c24 */ /* 0x000fe2000f8e02ff */
[----:B------:R-:W-:Y:S01]  /*7ac0*/  LEA.HI.X.SX32 R33, R42, R4, 0x2, P2 ;  /* 0x000000042a217211 */ /* 0x000fe200010f16ff */
[----:B------:R3:W-:Y:S01]  /*7ad0*/  STL.64 [R1+0x658], R242 ;  /* 0x000658f201007387 */ /* 0x0007e20000100a00 */
[----:B------:R-:W-:Y:S01]  /*7ae0*/  IMAD R193, R193, UR8, RZ ;  /* 0x00000008c1c17c24 */ /* 0x000fe2000f8e02ff */
[C---:B-1----:R-:W-:Y:S01]  /*7af0*/  LEA R8, P5, R36.reuse, R234, 0x2 ;  /* 0x000000ea24087211 */ /* 0x042fe200078a10ff */
[----:B------:R-:W-:Y:S01]  /*7b00*/  IMAD R203, R203, UR8, RZ ;  /* 0x00000008cbcb7c24 */ /* 0x000fe2000f8e02ff */
[----:B------:R1:W-:Y:S01]  /*7b10*/  STL.64 [R1+0x660], R28 ;  /* 0x0006601c01007387 */ /* 0x0003e20000100a00 */
[----:B------:R-:W-:Y:S01]  /*7b20*/  IMAD R195, R195, UR8, RZ ;  /* 0x00000008c3c37c24 */ /* 0x000fe2000f8e02ff */
[----:B--2---:R-:W-:Y:S01]  /*7b30*/  LEA.HI.X.SX32 R9, R36, R4, 0x2, P5 ;  /* 0x0000000424097211 */ /* 0x004fe200028f16ff */
[----:B------:R-:W-:-:S02]  /*7b40*/  IMAD R197, R197, UR8, RZ ;  /* 0x00000008c5c57c24 */ /* 0x000fc4000f8e02ff */
[----:B------:R-:W-:Y:S02]  /*7b50*/  IMAD R199, R199, UR8, RZ ;  /* 0x00000008c7c77c24 */ /* 0x000fe4000f8e02ff */
[----:B------:R-:W-:Y:S01]  /*7b60*/  IMAD R201, R201, UR8, RZ ;  /* 0x00000008c9c97c24 */ /* 0x000fe2000f8e02ff */
[-C--:B---3--:R-:W-:Y:S01]  /*7b70*/  LEA R242, P3, R40, R234.reuse, 0x2 ;  /* 0x000000ea28f27211 */ /* 0x088fe200078610ff */
[----:B------:R-:W-:Y:S02]  /*7b80*/  IMAD R205, R205, UR8, RZ ;  /* 0x00000008cdcd7c24 */ /* 0x000fe4000f8e02ff */
[----:B------:R-:W-:Y:S01]  /*7b90*/  IMAD R207, R207, UR8, RZ ;  /* 0x00000008cfcf7c24 */ /* 0x000fe2000f8e02ff */
[C---:B-1----:R-:W-:Y:S01]  /*7ba0*/  LEA R28, P4, R38.reuse, R234, 0x2 ;  /* 0x000000ea261c7211 */ /* 0x042fe200078810ff */
[----:B------:R-:W-:Y:S01]  /*7bb0*/  STL [R1+0x120], R242 ;  /* 0x000120f201007387 */ /* 0x000fe20000100800 */
[----:B------:R-:W-:Y:S02]  /*7bc0*/  IMAD R217, R217, UR8, RZ ;  /* 0x00000008d9d97c24 */ /* 0x000fe4000f8e02ff */
[----:B------:R-:W-:Y:S01]  /*7bd0*/  LEA.HI.X.SX32 R29, R38, R4, 0x2, P4 ;  /* 0x00000004261d7211 */ /* 0x000fe200020f16ff */
[----:B------:R1:W-:Y:S01]  /*7be0*/  STL [R1+0x670], R240 ;  /* 0x000670f001007387 */ /* 0x0003e20000100800 */
[----:B------:R-:W-:-:S02]  /*7bf0*/  IMAD R209, R209, UR8, RZ ;  /* 0x00000008d1d17c24 */ /* 0x000fc4000f8e02ff */
[----:B------:R-:W-:Y:S01]  /*7c00*/  IMAD R211, R211, UR8, RZ ;  /* 0x00000008d3d37c24 */ /* 0x000fe2000f8e02ff */
[----:B------:R-:W-:Y:S01]  /*7c10*/  STL [R1+0x66c], R241 ;  /* 0x00066cf101007387 */ /* 0x000fe20000100800 */
[----:B------:R-:W-:Y:S02]  /*7c20*/  IMAD R213, R213, UR8, RZ ;  /* 0x00000008d5d57c24 */ /* 0x000fe4000f8e02ff */
[----:B------:R-:W-:Y:S01]  /*7c30*/  IMAD R215, R215, UR8, RZ ;  /* 0x00000008d7d77c24 */ /* 0x000fe2000f8e02ff */
[----:B------:R2:W-:Y:S01]  /*7c40*/  STL [R1+0x678], R30 ;  /* 0x0006781e01007387 */ /* 0x0005e20000100800 */
[----:B------:R-:W-:Y:S01]  /*7c50*/  IMAD R219, R219, UR8, RZ ;  /* 0x00000008dbdb7c24 */ /* 0x000fe2000f8e02ff */
[----:B-1----:R-:W-:Y:S01]  /*7c60*/  LEA R240, P6, R26, R234, 0x2 ;  /* 0x000000ea1af07211 */ /* 0x002fe200078c10ff */
[----:B------:R-:W-:Y:S01]  /*7c70*/  IMAD R221, R221, UR8, RZ ;  /* 0x00000008dddd7c24 */ /* 0x000fe2000f8e02ff */
[----:B------:R1:W-:Y:S01]  /*7c80*/  STL [R1+0x674], R31 ;  /* 0x0006741f01007387 */ /* 0x0003e20000100800 */
[----:B------:R-:W-:-:S02]  /*7c90*/  IMAD R231, R231, UR8, RZ ;  /* 0x00000008e7e77c24 */ /* 0x000fc4000f8e02ff */
[----:B------:R-:W-:Y:S01]  /*7ca0*/  IMAD R223, R223, UR8, RZ ;  /* 0x00000008dfdf7c24 */ /* 0x000fe2000f8e02ff */
[----:B------:R3:W-:Y:S01]  /*7cb0*/  STL [R1+0x680], R238 ;  /* 0x000680ee01007387 */ /* 0x0007e20000100800 */
[----:B------:R-:W-:Y:S02]  /*7cc0*/  IMAD R225, R225, UR8, RZ ;  /* 0x00000008e1e17c24 */ /* 0x000fe4000f8e02ff */
[----:B--2---:R-:W-:Y:S01]  /*7cd0*/  IMAD.MOV.U32 R30, RZ, RZ, R242 ;  /* 0x000000ffff1e7224 */ /* 0x004fe200078e00f2 */
[----:B------:R2:W-:Y:S01]  /*7ce0*/  STL [R1+0x67c], R239 ;  /* 0x00067cef01007387 */ /* 0x0005e20000100800 */
[----:B------:R-:W-:Y:S01]  /*7cf0*/  LEA R242, P1, R18, R234, 0x2 ;  /* 0x000000ea12f27211 */ /* 0x000fe200078210ff */
[----:B-1----:R-:W-:Y:S01]  /*7d00*/  IMAD.MOV.U32 R31, RZ, RZ, R243 ;  /* 0x000000ffff1f7224 */ /* 0x002fe200078e00f3 */
[----:B------:R-:W-:Y:S01]  /*7d10*/  LEA.HI.X.SX32 R31, R40, R4, 0x2, P3 ;  /* 0x00000004281f7211 */ /* 0x000fe200018f16ff */
[----:B------:R1:W-:Y:S01]  /*7d20*/  STL [R1+0x108], R240 ;  /* 0x000108f001007387 */ /* 0x0003e20000100800 */
[----:B------:R-:W-:Y:S01]  /*7d30*/  LEA R30, P3, R10, R234, 0x2 ;  /* 0x000000ea0a1e7211 */ /* 0x000fe200078610ff */
[----:B---3--:R-:W-:Y:S01]  /*7d40*/  IMAD.MOV.U32 R238, RZ, RZ, R240 ;  /* 0x000000ffffee7224 */ /* 0x008fe200078e00f0 */
[----:B------:R-:W-:Y:S01]  /*7d50*/  LEA.HI.X.SX32 R243, R18, R4, 0x2, P1 ;  /* 0x0000000412f37211 */ /* 0x000fe200008f16ff */
[----:B------:R-:W-:Y:S01]  /*7d60*/  STL [R1+0x688], R236 ;  /* 0x000688ec01007387 */ /* 0x000fe20000100800 */
[----:B------:R-:W-:Y:S01]  /*7d70*/  LEA R246, P1, R247, R234, 0x2 ;  /* 0x000000eaf7f67211 */ /* 0x000fe200078210ff */
[----:B--2---:R-:W-:Y:S01]  /*7d80*/  IMAD.MOV.U32 R239, RZ, RZ, R241 ;  /* 0x000000ffffef7224 */ /* 0x004fe200078e00f1 */
[----:B------:R-:W-:Y:S01]  /*7d90*/  LEA.HI.X.SX32 R239, R26, R4, 0x2, P6 ;  /* 0x000000041aef7211 */ /* 0x000fe200030f16ff */
[----:B------:R-:W-:Y:S01]  /*7da0*/  STL [R1+0x684], R237 ;  /* 0x000684ed01007387 */ /* 0x000fe20000100800 */
[-C--:B------:R-:W-:Y:S01]  /*7db0*/  LEA R250, P6, R251, R234.reuse, 0x2 ;  /* 0x000000eafbfa7211 */ /* 0x080fe200078c10ff */
[----:B------:R-:W-:Y:S01]  /*7dc0*/  IMAD.MOV.U32 R238, RZ, RZ, R206 ;  /* 0x000000ffffee7224 */ /* 0x000fe200078e00ce */
[----:B-1----:R-:W-:Y:S01]  /*7dd0*/  LEA R240, P0, R20, R234, 0x2 ;  /* 0x000000ea14f07211 */ /* 0x002fe200078010ff */
[----:B------:R1:W-:Y:S01]  /*7de0*/  STL.64 [R1+0x128], R32 ;  /* 0x0001282001007387 */ /* 0x0003e20000100a00 */
[----:B------:R-:W-:-:S02]  /*7df0*/  IMAD R227, R227, UR8, RZ ;  /* 0x00000008e3e37c24 */ /* 0x000fc4000f8e02ff */
[-C--:B------:R-:W-:Y:S01]  /*7e00*/  LEA.HI.X.SX32 R241, R20, R4.reuse, 0x2, P0 ;  /* 0x0000000414f17211 */ /* 0x080fe200000f16ff */
[----:B------:R2:W-:Y:S01]  /*7e10*/  STL [R1+0x124], R31 ;  /* 0x0001241f01007387 */ /* 0x0005e20000100800 */
[----:B------:R-:W-:Y:S01]  /*7e20*/  LEA.HI.X.SX32 R251, R251, R4, 0x2, P6 ;  /* 0x00000004fbfb7211 */ /* 0x000fe200030f16ff */
[----:B------:R-:W-:Y:S01]  /*7e30*/  IMAD R229, R229, UR8, RZ ;  /* 0x00000008e5e57c24 */ /* 0x000fe2000f8e02ff */
[-C--:B------:R-:W-:Y:S01]  /*7e40*/  LEA R248, P0, R249, R234.reuse, 0x2 ;  /* 0x000000eaf9f87211 */ /* 0x080fe200078010ff */
[----:B------:R3:W-:Y:S01]  /*7e50*/  STL.64 [R1+0x118], R28 ;  /* 0x0001181c01007387 */ /* 0x0007e20000100a00 */
[----:B------:R-:W-:Y:S02]  /*7e60*/  IMAD R233, R233, UR8, RZ ;  /* 0x00000008e9e97c24 */ /* 0x000fe4000f8e02ff */
[----:B------:R-:W-:Y:S01]  /*7e70*/  IMAD R235, R235, UR8, RZ ;  /* 0x00000008ebeb7c24 */ /* 0x000fe2000f8e02ff */
[----:B-1----:R-:W-:Y:S01]  /*7e80*/  LEA R32, P2, R16, R234, 0x2 ;  /* 0x000000ea10207211 */ /* 0x002fe200078410ff */
[----:B------:R1:W-:Y:S01]  /*7e90*/  STL.64 [R1+0x110], R8 ;  /* 0x0001100801007387 */ /* 0x0003e20000100a00 */
[----:B--2---:R-:W-:-:S02]  /*7ea0*/  LEA.HI.X.SX32 R31, R10, R4, 0x2, P3 ;  /* 0x000000040a1f7211 */ /* 0x004fc400018f16ff */
[----:B------:R-:W-:Y:S01]  /*7eb0*/  LEA.HI.X.SX32 R33, R16, R4, 0x2, P2 ;  /* 0x0000000410217211 */ /* 0x000fe200010f16ff */
[----:B------:R-:W-:Y:S01]  /*7ec0*/  STL [R1+0x10c], R239 ;  /* 0x00010cef01007387 */ /* 0x000fe20000100800 */
[-C--:B------:R-:W-:Y:S02]  /*7ed0*/  LEA R244, P2, R245, R234.reuse, 0x2 ;  /* 0x000000eaf5f47211 */ /* 0x080fe400078410ff */
[C---:B---3--:R-:W-:Y:S01]  /*7ee0*/  LEA R28, P4, R12.reuse, R234, 0x2 ;  /* 0x000000ea0c1c7211 */ /* 0x048fe200078810ff */
[----:B------:R2:W-:Y:S01]  /*7ef0*/  STL.64 [R1+0x28], R240 ;  /* 0x000028f001007387 */ /* 0x0005e20000100a00 */
[-C--:B------:R-:W-:Y:S02]  /*7f00*/  LEA.HI.X.SX32 R249, R249, R4.reuse, 0x2, P0 ;  /* 0x00000004f9f97211 */ /* 0x080fe400000f16ff */
[----:B------:R-:W-:Y:S01]  /*7f10*/  LEA.HI.X.SX32 R29, R12, R4, 0x2, P4 ;  /* 0x000000040c1d7211 */ /* 0x000fe200020f16ff */
[----:B------:R-:W-:Y:S01]  /*7f20*/  STL.64 [R1+0x20], R242 ;  /* 0x000020f201007387 */ /* 0x000fe20000100a00 */
[----:B-1----:R-:W-:-:S02]  /*7f30*/  LEA R8, P5, R14, R234, 0x2 ;  /* 0x000000ea0e087211 */ /* 0x002fc400078a10ff */
[----:B------:R-:W-:Y:S01]  /*7f40*/  LEA R18, P0, R19, R234, 0x2 ;  /* 0x000000ea13127211 */ /* 0x000fe200078010ff */
[----:B------:R1:W-:Y:S01]  /*7f50*/  STL.64 [R1+0x18], R32 ;  /* 0x0000182001007387 */ /* 0x0003e20000100a00 */
[-C--:B------:R-:W-:Y:S02]  /*7f60*/  LEA.HI.X.SX32 R9, R14, R4.reuse, 0x2, P5 ;  /* 0x000000040e097211 */ /* 0x080fe400028f16ff */
[----:B------:R-:W-:Y:S01]  /*7f70*/  LEA.HI.X.SX32 R247, R247, R4, 0x2, P1 ;  /* 0x00000004f7f77211 */ /* 0x000fe200008f16ff */
[----:B------:R-:W-:Y:S01]  /*7f80*/  STL.64 [R1+0x10], R30 ;  /* 0x0000101e01007387 */ /* 0x000fe20000100a00 */
[-C--:B------:R-:W-:Y:S01]  /*7f90*/  LEA R10, P3, R11, R234.reuse, 0x2 ;  /* 0x000000ea0b0a7211 */ /* 0x080fe200078610ff */
[----:B--2---:R-:W-:Y:S01]  /*7fa0*/  IMAD.MOV.U32 R241, RZ, RZ, R200 ;  /* 0x000000fffff17224 */ /* 0x004fe200078e00c8 */
[-C--:B------:R-:W-:Y:S01]  /*7fb0*/  LEA R12, P4, R13, R234.reuse, 0x2 ;  /* 0x000000ea0d0c7211 */ /* 0x080fe200078810ff */
[----:B------:R-:W-:Y:S01]  /*7fc0*/  STL.64 [R1+0x8], R28 ;  /* 0x0000081c01007387 */ /* 0x000fe20000100a00 */
[----:B------:R-:W-:Y:S01]  /*7fd0*/  LEA R14, P5, R15, R234, 0x2 ;  /* 0x000000ea0f0e7211 */ /* 0x000fe200078a10ff */
[----:B------:R-:W-:-:S02]  /*7fe0*/  IMAD R200, R5, 0x2, R3 ;  /* 0x0000000205c87824 */ /* 0x000fc400078e0203 */
[----:B------:R2:W-:Y:S01]  /*7ff0*/  STL.64 [R1], R8 ;  /* 0x0000000801007387 */ /* 0x0005e20000100a00 */
[-C--:B------:R-:W-:Y:S01]  /*8000*/  LEA R16, P6, R17, R234.reuse, 0x2 ;  /* 0x000000ea11107211 */ /* 0x080fe200078c10ff */
[----:B-1----:R-:W-:Y:S01]  /*8010*/  IMAD.MOV.U32 R33, RZ, RZ, R204 ;  /* 0x000000ffff217224 */ /* 0x002fe200078e00cc */
[----:B------:R-:W-:Y:S01]  /*8020*/  LEA R20, P1, R21, R234, 0x2 ;  /* 0x000000ea15147211 */ /* 0x000fe200078210ff */
[----:B------:R-:W-:Y:S01]  /*8030*/  IMAD R204, R5, 0x2, R3 ;  /* 0x0000000205cc7824 */ /* 0x000fe200078e0203 */
[-C--:B------:R-:W-:Y:S01]  /*8040*/  LEA.HI.X.SX32 R245, R245, R4.reuse, 0x2, P2 ;  /* 0x00000004f5f57211 */ /* 0x080fe200010f16ff */
[----:B------:R-:W-:Y:S01]  /*8050*/  IMAD R200, R5, 0x2, R200 ;  /* 0x0000000205c87824 */ /* 0x000fe200078e02c8 */
[-C--:B------:R-:W-:Y:S01]  /*8060*/  LEA.HI.X.SX32 R19, R19, R4.reuse, 0x2, P0 ;  /* 0x0000000413137211 */ /* 0x080fe200000f16ff */
[----:B------:R-:W-:Y:S01]  /*8070*/  IMAD R204, R5, 0x2, R204 ;  /* 0x0000000205cc7824 */ /* 0x000fe200078e02cc */
[----:B------:R-:W-:Y:S01]  /*8080*/  LEA.HI.X.SX32 R11, R11, R4, 0x2, P3 ;  /* 0x000000040b0b7211 */ /* 0x000fe200018f16ff */
[----:B------:R-:W-:Y:S01]  /*8090*/  IMAD R200, R5, 0x2, R200 ;  /* 0x0000000205c87824 */ /* 0x000fe200078e02c8 */
[----:B--2---:R-:W2:Y:S01]  /*80a0*/  LDL.LU R9, [R1+0x26c] ;  /* 0x00026c0001097983 */ /* 0x004ea20000300800 */
[----:B------:R-:W-:Y:S01]  /*80b0*/  LEA R26, P2, R27, R234, 0x2 ;  /* 0x000000ea1b1a7211 */ /* 0x000fe200078410ff */
[----:B------:R-:W-:-:S02]  /*80c0*/  IMAD R204, R5, 0x2, R204 ;  /* 0x0000000205cc7824 */ /* 0x000fc400078e02cc */
[----:B------:R-:W-:Y:S01]  /*80d0*/  STL [R1+0x690], R250 ;  /* 0x000690fa01007387 */ /* 0x000fe20000100800 */
[----:B------:R-:W-:Y:S01]  /*80e0*/  LEA R44, P0, R45, R234, 0x2 ;  /* 0x000000ea2d2c7211 */ /* 0x000fe200078010ff */
[----:B------:R-:W-:Y:S02]  /*80f0*/  IMAD R204, R5, 0x2, R204 ;  /* 0x0000000205cc7824 */ /* 0x000fe400078e02cc */
[----:B------:R1:W-:Y:S01]  /*8100*/  STL [R1+0x68c], R251 ;  /* 0x00068cfb01007387 */ /* 0x0003e20000100800 */
[-C--:B------:R-:W-:Y:S01]  /*8110*/  LEA.HI.X.SX32 R13, R13, R4.reuse, 0x2, P4 ;  /* 0x000000040d0d7211 */ /* 0x080fe200020f16ff */
[----:B------:R-:W-:Y:S01]  /*8120*/  IMAD.MOV.U32 R29, RZ, RZ, R202 ;  /* 0x000000ffff1d7224 */ /* 0x000fe200078e00ca */
[-C--:B------:R-:W-:Y:S01]  /*8130*/  LEA.HI.X.SX32 R15, R15, R4.reuse, 0x2, P5 ;  /* 0x000000040f0f7211 */ /* 0x080fe200028f16ff */
[----:B------:R-:W-:Y:S01]  /*8140*/  IMAD.MOV.U32 R243, RZ, RZ, R204 ;  /* 0x000000fffff37224 */ /* 0x000fe200078e00cc */
[----:B------:R-:W-:Y:S01]  /*8150*/  LEA.HI.X.SX32 R17, R17, R4, 0x2, P6 ;  /* 0x0000000411117211 */ /* 0x000fe200030f16ff */
[----:B------:R-:W-:-:S02]  /*8160*/  IMAD.MOV.U32 R32, RZ, RZ, R200 ;  /* 0x000000ffff207224 */ /* 0x000fc400078e00c8 */
[----:B------:R-:W-:Y:S01]  /*8170*/  IMAD.MOV.U32 R8, RZ, RZ, R198 ;  /* 0x000000ffff087224 */ /* 0x000fe200078e00c6 */
[----:B-1----:R-:W3:Y:S01]  /*8180*/  LDL.LU R251, [R1+0x78] ;  /* 0x0000780001fb7983 */ /* 0x002ee20000300800 */
[----:B------:R-:W-:Y:S01]  /*8190*/  LEA.HI.X.SX32 R21, R21, R4, 0x2, P1 ;  /* 0x0000000415157211 */ /* 0x000fe200008f16ff */
[----:B------:R-:W-:Y:S01]  /*81a0*/  IMAD R30, R2, UR4, RZ ;  /* 0x00000004021e7c24 */ /* 0x000fe2000f8e02ff */
[-C--:B------:R-:W-:Y:S01]  /*81b0*/  LEA R36, P3, R37, R234.reuse, 0x2 ;  /* 0x000000ea25247211 */ /* 0x080fe200078610ff */
[----:B------:R-:W-:Y:S01]  /*81c0*/  IMAD R239, R5, 0x2, R6 ;  /* 0x0000000205ef7824 */ /* 0x000fe200078e0206 */
[-C--:B------:R-:W-:Y:S01]  /*81d0*/  LEA R38, P4, R39, R234.reuse, 0x2 ;  /* 0x000000ea27267211 */ /* 0x080fe200078810ff */
[----:B------:R-:W-:Y:S01]  /*81e0*/  IMAD.MOV.U32 R28, RZ, RZ, R3 ;  /* 0x000000ffff1c7224 */ /* 0x000fe200078e0003 */
[-C--:B------:R-:W-:Y:S01]  /*81f0*/  LEA R40, P5, R41, R234.reuse, 0x2 ;  /* 0x000000ea29287211 */ /* 0x080fe200078a10ff */
[----:B------:R-:W-:Y:S01]  /*8200*/  IMAD.MOV.U32 R242, RZ, RZ, R0 ;  /* 0x000000fffff27224 */ /* 0x000fe200078e0000 */
[----:B------:R-:W-:-:S02]  /*8210*/  LEA R42, P6, R43, R234, 0x2 ;  /* 0x000000ea2b2a7211 */ /* 0x000fc400078c10ff */
[----:B------:R-:W-:Y:S02]  /*8220*/  LEA R46, P1, R47, R234, 0x2 ;  /* 0x000000ea2f2e7211 */ /* 0x000fe400078210ff */
[----:B------:R-:W-:Y:S02]  /*8230*/  LEA.HI.X.SX32 R27, R27, R4, 0x2, P2 ;  /* 0x000000041b1b7211 */ /* 0x000fe400010f16ff */
[----:B------:R-:W-:Y:S02]  /*8240*/  LEA R48, P2, R49, R234, 0x2 ;  /* 0x000000ea31307211 */ /* 0x000fe400078410ff */
[----:B------:R-:W-:Y:S02]  /*8250*/  LEA.HI.X.SX32 R45, R45, R4, 0x2, P0 ;  /* 0x000000042d2d7211 */ /* 0x000fe400000f16ff */
[----:B------:R-:W-:Y:S02]  /*8260*/  LEA R58, P0, R59, R234, 0x2 ;  /* 0x000000ea3b3a7211 */ /* 0x000fe400078010ff */
[----:B------:R-:W-:-:S02]  /*8270*/  LEA.HI.X.SX32 R37, R37, R4, 0x2, P3 ;  /* 0x0000000425257211 */ /* 0x000fc400018f16ff */
[-C--:B------:R-:W-:Y:S02]  /*8280*/  LEA.HI.X.SX32 R39, R39, R4.reuse, 0x2, P4 ;  /* 0x0000000427277211 */ /* 0x080fe400020f16ff */
[-C--:B------:R-:W-:Y:S02]  /*8290*/  LEA.HI.X.SX32 R41, R41, R4.reuse, 0x2, P5 ;  /* 0x0000000429297211 */ /* 0x080fe400028f16ff */
[-C--:B------:R-:W-:Y:S02]  /*82a0*/  LEA.HI.X.SX32 R43, R43, R4.reuse, 0x2, P6 ;  /* 0x000000042b2b7211 */ /* 0x080fe400030f16ff */
[----:B------:R-:W-:Y:S02]  /*82b0*/  LEA.HI.X.SX32 R47, R47, R4, 0x2, P1 ;  /* 0x000000042f2f7211 */ /* 0x000fe400008f16ff */
[-C--:B------:R-:W-:Y:S02]  /*82c0*/  LEA R50, P3, R51, R234.reuse, 0x2 ;  /* 0x000000ea33327211 */ /* 0x080fe400078610ff */
[----:B------:R-:W-:-:S02]  /*82d0*/  LEA R52, P4, R53, R234, 0x2 ;  /* 0x000000ea35347211 */ /* 0x000fc400078810ff */
[-C--:B------:R-:W-:Y:S02]  /*82e0*/  LEA R54, P5, R55, R234.reuse, 0x2 ;  /* 0x000000ea37367211 */ /* 0x080fe400078a10ff */
[-C--:B------:R-:W-:Y:S02]  /*82f0*/  LEA R56, P6, R57, R234.reuse, 0x2 ;  /* 0x000000ea39387211 */ /* 0x080fe400078c10ff */
[----:B------:R-:W-:Y:S02]  /*8300*/  LEA R60, P1, R61, R234, 0x2 ;  /* 0x000000ea3d3c7211 */ /* 0x000fe400078210ff */
[----:B------:R-:W-:Y:S02]  /*8310*/  LEA.HI.X.SX32 R49, R49, R4, 0x2, P2 ;  /* 0x0000000431317211 */ /* 0x000fe400010f16ff */
[----:B------:R-:W-:Y:S02]  /*8320*/  LEA R62, P2, R63, R234, 0x2 ;  /* 0x000000ea3f3e7211 */ /* 0x000fe400078410ff */
[----:B------:R-:W-:-:S02]  /*8330*/  LEA.HI.X.SX32 R59, R59, R4, 0x2, P0 ;  /* 0x000000043b3b7211 */ /* 0x000fc400000f16ff */
[----:B------:R-:W-:Y:S02]  /*8340*/  LEA R72, P0, R73, R234, 0x2 ;  /* 0x000000ea49487211 */ /* 0x000fe400078010ff */
[-C--:B------:R-:W-:Y:S02]  /*8350*/  LEA.HI.X.SX32 R51, R51, R4.reuse, 0x2, P3 ;  /* 0x0000000433337211 */ /* 0x080fe400018f16ff */
[-C--:B------:R-:W-:Y:S02]  /*8360*/  LEA.HI.X.SX32 R53, R53, R4.reuse, 0x2, P4 ;  /* 0x0000000435357211 */ /* 0x080fe400020f16ff */
[-C--:B------:R-:W-:Y:S02]  /*8370*/  LEA.HI.X.SX32 R55, R55, R4.reuse, 0x2, P5 ;  /* 0x0000000437377211 */ /* 0x080fe400028f16ff */
[-C--:B------:R-:W-:Y:S02]  /*8380*/  LEA.HI.X.SX32 R57, R57, R4.reuse, 0x2, P6 ;  /* 0x0000000439397211 */ /* 0x080fe400030f16ff */
[----:B------:R-:W-:-:S02]  /*8390*/  LEA.HI.X.SX32 R61, R61, R4, 0x2, P1 ;  /* 0x000000043d3d7211 */ /* 0x000fc400008f16ff */
[-C--:B------:R-:W-:Y:S02]  /*83a0*/  LEA R64, P3, R65, R234.reuse, 0x2 ;  /* 0x000000ea41407211 */ /* 0x080fe400078610ff */
[-C--:B------:R-:W-:Y:S02]  /*83b0*/  LEA R66, P4, R67, R234.reuse, 0x2 ;  /* 0x000000ea43427211 */ /* 0x080fe400078810ff */
[-C--:B------:R-:W-:Y:S02]  /*83c0*/  LEA R68, P5, R69, R234.reuse, 0x2 ;  /* 0x000000ea45447211 */ /* 0x080fe400078a10ff */
[-C--:B------:R-:W-:Y:S02]  /*83d0*/  LEA R70, P6, R71, R234.reuse, 0x2 ;  /* 0x000000ea47467211 */ /* 0x080fe400078c10ff */
[----:B------:R-:W-:Y:S02]  /*83e0*/  LEA R74, P1, R75, R234, 0x2 ;  /* 0x000000ea4b4a7211 */ /* 0x000fe400078210ff */
[----:B------:R-:W-:-:S02]  /*83f0*/  LEA.HI.X.SX32 R63, R63, R4, 0x2, P2 ;  /* 0x000000043f3f7211 */ /* 0x000fc400010f16ff */
[----:B------:R-:W-:Y:S02]  /*8400*/  LEA R76, P2, R77, R234, 0x2 ;  /* 0x000000ea4d4c7211 */ /* 0x000fe400078410ff */
[----:B------:R-:W-:Y:S02]  /*8410*/  LEA.HI.X.SX32 R73, R73, R4, 0x2, P0 ;  /* 0x0000000449497211 */ /* 0x000fe400000f16ff */
[----:B------:R-:W-:Y:S02]  /*8420*/  LEA R86, P0, R87, R234, 0x2 ;  /* 0x000000ea57567211 */ /* 0x000fe400078010ff */
[-C--:B------:R-:W-:Y:S02]  /*8430*/  LEA.HI.X.SX32 R65, R65, R4.reuse, 0x2, P3 ;  /* 0x0000000441417211 */ /* 0x080fe400018f16ff */
[-C--:B------:R-:W-:Y:S02]  /*8440*/  LEA.HI.X.SX32 R67, R67, R4.reuse, 0x2, P4 ;  /* 0x0000000443437211 */ /* 0x080fe400020f16ff */
[----:B------:R-:W-:-:S02]  /*8450*/  LEA.HI.X.SX32 R69, R69, R4, 0x2, P5 ;  /* 0x0000000445457211 */ /* 0x000fc400028f16ff */
[-C--:B------:R-:W-:Y:S02]  /*8460*/  LEA.HI.X.SX32 R71, R71, R4.reuse, 0x2, P6 ;  /* 0x0000000447477211 */ /* 0x080fe400030f16ff */
[----:B------:R-:W-:Y:S02]  /*8470*/  LEA.HI.X.SX32 R75, R75, R4, 0x2, P1 ;  /* 0x000000044b4b7211 */ /* 0x000fe400008f16ff */
[-C--:B------:R-:W-:Y:S02]  /*8480*/  LEA R78, P3, R79, R234.reuse, 0x2 ;  /* 0x000000ea4f4e7211 */ /* 0x080fe400078610ff */
[-C--:B------:R-:W-:Y:S02]  /*8490*/  LEA R80, P4, R81, R234.reuse, 0x2 ;  /* 0x000000ea51507211 */ /* 0x080fe400078810ff */
[-C--:B------:R-:W-:Y:S02]  /*84a0*/  LEA R82, P5, R83, R234.reuse, 0x2 ;  /* 0x000000ea53527211 */ /* 0x080fe400078a10ff */
        /* <DEDUP_REMOVED lines=144> */
[-C--:B------:R-:W-:Y:S01]  /*8db0*/  LEA.HI.X.SX32 R231, R231, R4.reuse, 0x2, P0 ;  /* 0x00000004e7e77211 */ /* 0x080fe200000f16ff */
[----:B------:R-:W-:Y:S01]  /*8dc0*/  IMAD R250, R5, 0x2, R6 ;  /* 0x0000000205fa7824 */ /* 0x000fe200078e0206 */
[----:B------:R-:W-:Y:S01]  /*8dd0*/  LEA R2, P0, R30, UR16, 0x2 ;  /* 0x000000101e027c11 */ /* 0x000fe2000f8010ff */
[----:B------:R-:W-:Y:S01]  /*8de0*/  STL.64 [R1+0x698], R248 ;  /* 0x000698f801007387 */ /* 0x000fe20000100a00 */
[----:B------:R-:W-:-:S02]  /*8df0*/  LEA.HI.X.SX32 R223, R223, R4, 0x2, P3 ;  /* 0x00000004dfdf7211 */ /* 0x000fc400018f16ff */
[-C--:B------:R-:W-:Y:S01]  /*8e00*/  LEA.HI.X.SX32 R225, R225, R4.reuse, 0x2, P4 ;  /* 0x00000004e1e17211 */ /* 0x080fe200020f16ff */
[----:B------:R-:W-:Y:S01]  /*8e10*/  STL [R1+0x6a4], R246 ;  /* 0x0006a4f601007387 */ /* 0x000fe20000100800 */
[-C--:B------:R-:W-:Y:S02]  /*8e20*/  LEA.HI.X.SX32 R227, R227, R4.reuse, 0x2, P5 ;  /* 0x00000004e3e37211 */ /* 0x080fe400028f16ff */
[-C--:B------:R-:W-:Y:S01]  /*8e30*/  LEA.HI.X.SX32 R229, R229, R4.reuse, 0x2, P6 ;  /* 0x00000004e5e57211 */ /* 0x080fe200030f16ff */
[----:B------:R-:W-:Y:S01]  /*8e40*/  STL [R1+0x6a0], R247 ;  /* 0x0006a0f701007387 */ /* 0x000fe20000100800 */
[-C--:B------:R-:W-:Y:S02]  /*8e50*/  LEA.HI.X.SX32 R233, R233, R4.reuse, 0x2, P1 ;  /* 0x00000004e9e97211 */ /* 0x080fe400008f16ff */
[----:B------:R-:W-:Y:S01]  /*8e60*/  LEA.HI.X.SX32 R235, R235, R4, 0x2, P2 ;  /* 0x00000004ebeb7211 */ /* 0x000fe200010f16ff */
[----:B------:R1:W-:Y:S01]  /*8e70*/  STL.64 [R1+0x6a8], R244 ;  /* 0x0006a8f401007387 */ /* 0x0003e20000100a00 */
[----:B------:R-:W-:Y:S01]  /*8e80*/  LEA.HI.X.SX32 R4, R30, UR17, 0x2, P0 ;  /* 0x000000111e047c11 */ /* 0x000fe200080f16ff */
[----:B------:R-:W-:Y:S01]  /*8e90*/  IMAD R239, R5, 0x2, R239 ;  /* 0x0000000205ef7824 */ /* 0x000fe200078e02ef */
[----:B------:R-:W-:Y:S01]  /*8ea0*/  LEA R236, P1, R6, R2, 0x2 ;  /* 0x0000000206ec7211 */ /* 0x000fe200078210ff */
[----:B------:R-:W-:-:S03]  /*8eb0*/  IMAD.MOV.U32 R240, RZ, RZ, R8 ;  /* 0x000000fffff07224 */ /* 0x000fc600078e0008 */
[----:B------:R-:W-:Y:S02]  /*8ec0*/  LEA.HI.X.SX32 R237, R6, R4, 0x2, P1 ;  /* 0x0000000406ed7211 */ /* 0x000fe400008f16ff */
[CC--:B-1----:R-:W-:Y:S01]  /*8ed0*/  LEA R244, P6, R250.reuse, R2.reuse, 0x2 ;  /* 0x00000002faf47211 */ /* 0x0c2fe200078c10ff */
[----:B------:R1:W-:Y:S01]  /*8ee0*/  STL.64 [R1+0x6b0], R10 ;  /* 0x0006b00a01007387 */ /* 0x0003e20000100a00 */
[----:B------:R-:W-:Y:S01]  /*8ef0*/  LEA R248, P0, R239, R2, 0x2 ;  /* 0x00000002eff87211 */ /* 0x000fe200078010ff */
[----:B------:R-:W-:Y:S01]  /*8f00*/  IMAD.MOV.U32 R8, RZ, RZ, R32 ;  /* 0x000000ffff087224 */ /* 0x000fe200078e0020 */
[----:B------:R-:W-:Y:S01]  /*8f10*/  LEA.HI.X.SX32 R245, R250, R4, 0x2, P6 ;  /* 0x00000004faf57211 */ /* 0x000fe200030f16ff */
[----:B------:R-:W4:Y:S01]  /*8f20*/  LDL.LU R32, [R1+0x38] ;  /* 0x0000380001207983 */ /* 0x000f220000300800 */
[-C--:B---3--:R-:W-:Y:S02]  /*8f30*/  LEA R30, P2, R251, R2.reuse, 0x2 ;  /* 0x00000002fb1e7211 */ /* 0x088fe400078410ff */
[----:B------:R-:W-:Y:S01]  /*8f40*/  LEA R246, P4, R22, R2, 0x2 ;  /* 0x0000000216f67211 */ /* 0x000fe200078810ff */
[----:B------:R3:W-:Y:S01]  /*8f50*/  STL.64 [R1+0x100], R236 ;  /* 0x000100ec01007387 */ /* 0x0007e20000100a00 */
[----:B------:R-:W-:-:S02]  /*8f60*/  LEA.HI.X.SX32 R249, R239, R4, 0x2, P0 ;  /* 0x00000004eff97211 */ /* 0x000fc400000f16ff */
[----:B-1----:R-:W-:Y:S01]  /*8f70*/  LEA R10, P5, R7, R2, 0x2 ;  /* 0x00000002070a7211 */ /* 0x002fe200078a10ff */
[----:B------:R1:W-:Y:S01]  /*8f80*/  STL.64 [R1+0xf8], R244 ;  /* 0x0000f8f401007387 */ /* 0x0003e20000100a00 */
[-C--:B------:R-:W-:Y:S02]  /*8f90*/  LEA.HI.X.SX32 R31, R251, R4.reuse, 0x2, P2 ;  /* 0x00000004fb1f7211 */ /* 0x080fe400010f16ff */
[----:B------:R-:W-:Y:S02]  /*8fa0*/  LEA.HI.X.SX32 R11, R7, R4, 0x2, P5 ;  /* 0x00000004070b7211 */ /* 0x000fe400028f16ff */
[C---:B---3--:R-:W-:Y:S02]  /*8fb0*/  LEA R236, P3, R23.reuse, R2, 0x2 ;  /* 0x0000000217ec7211 */ /* 0x048fe400078610ff */
[----:B------:R-:W-:Y:S02]  /*8fc0*/  LEA.HI.X.SX32 R247, R22, R4, 0x2, P4 ;  /* 0x0000000416f77211 */ /* 0x000fe400020f16ff */
[C---:B-1----:R-:W-:Y:S01]  /*8fd0*/  LEA R244, P1, R24.reuse, R2, 0x2 ;  /* 0x0000000218f47211 */ /* 0x042fe200078210ff */
[----:B------:R-:W-:Y:S01]  /*8fe0*/  STL.64 [R1+0xf0], R248 ;  /* 0x0000f0f801007387 */ /* 0x000fe20000100a00 */
[-C--:B------:R-:W-:Y:S01]  /*8ff0*/  LEA.HI.X.SX32 R237, R23, R4.reuse, 0x2, P3 ;  /* 0x0000000417ed7211 */ /* 0x080fe200018f16ff */
[----:B------:R-:W-:Y:S01]  /*9000*/  IMAD.MOV.U32 R250, RZ, RZ, R238 ;  /* 0x000000fffffa7224 */ /* 0x000fe200078e00ee */
[----:B------:R-:W-:Y:S01]  /*9010*/  LEA.HI.X.SX32 R245, R24, R4, 0x2, P1 ;  /* 0x0000000418f57211 */ /* 0x000fe200008f16ff */
[----:B------:R1:W-:Y:S01]  /*9020*/  STL.64 [R1+0xe8], R30 ;  /* 0x0000e81e01007387 */ /* 0x0003e20000100a00 */
[----:B------:R-:W-:-:S03]  /*9030*/  LEA R238, P0, R25, R2, 0x2 ;  /* 0x0000000219ee7211 */ /* 0x000fc600078010ff */
[----:B------:R3:W-:Y:S01]  /*9040*/  STL.64 [R1+0xe0], R10 ;  /* 0x0000e00a01007387 */ /* 0x0007e20000100a00 */
[----:B------:R-:W-:-:S03]  /*9050*/  LEA.HI.X.SX32 R239, R25, R4, 0x2, P0 ;  /* 0x0000000419ef7211 */ /* 0x000fc600000f16ff */
[----:B------:R2:W-:Y:S04]  /*9060*/  STL.64 [R1+0xd8], R246 ;  /* 0x0000d8f601007387 */ /* 0x0005e80000100a00 */
[----:B------:R2:W-:Y:S04]  /*9070*/  STL.64 [R1+0xd0], R236 ;  /* 0x0000d0ec01007387 */ /* 0x0005e80000100a00 */
[----:B------:R-:W4:Y:S01]  /*9080*/  LDL.LU R24, [R1+0x3c] ;  /* 0x00003c0001187983 */ /* 0x000f220000300800 */
[----:B-1----:R-:W-:-:S03]  /*9090*/  LEA R30, P2, R34, R2, 0x2 ;  /* 0x00000002221e7211 */ /* 0x002fc600078410ff */
[----:B------:R-:W-:Y:S04]  /*90a0*/  STL.64 [R1+0xc8], R244 ;  /* 0x0000c8f401007387 */ /* 0x000fe80000100a00 */
[----:B------:R-:W4:Y:S01]  /*90b0*/  LDL.LU R25, [R1+0x34] ;  /* 0x0000340001197983 */ /* 0x000f220000300800 */
[C---:B---3--:R-:W-:Y:S02]  /*90c0*/  LEA R10, P5, R35.reuse, R2, 0x2 ;  /* 0x00000002230a7211 */ /* 0x048fe400078a10ff */
[-C--:B------:R-:W-:Y:S02]  /*90d0*/  LEA.HI.X.SX32 R31, R34, R4.reuse, 0x2, P2 ;  /* 0x00000004221f7211 */ /* 0x080fe400010f16ff */
[----:B------:R-:W-:Y:S01]  /*90e0*/  LEA.HI.X.SX32 R11, R35, R4, 0x2, P5 ;  /* 0x00000004230b7211 */ /* 0x000fe200028f16ff */
[----:B------:R1:W-:Y:S01]  /*90f0*/  STL.64 [R1+0x158], R238 ;  /* 0x000158ee01007387 */ /* 0x0003e20000100a00 */
[----:B------:R-:W-:-:S03]  /*9100*/  LEA R6, P4, R120, R2, 0x2 ;  /* 0x0000000278067211 */ /* 0x000fc600078810ff */
[----:B------:R3:W-:Y:S01]  /*9110*/  STL.64 [R1+0x160], R30 ;  /* 0x0001601e01007387 */ /* 0x0007e20000100a00 */
[----:B------:R-:W-:-:S03]  /*9120*/  LEA.HI.X.SX32 R7, R120, R4, 0x2, P4 ;  /* 0x0000000478077211 */ /* 0x000fc600020f16ff */
[----:B--2---:R-:W2:Y:S04]  /*9130*/  LDL.LU R246, [R1+0x54] ;  /* 0x0000540001f67983 */ /* 0x004ea80000300800 */
[----:B------:R-:W-:Y:S04]  /*9140*/  STL.64 [R1+0x198], R10 ;  /* 0x0001980a01007387 */ /* 0x000fe80000100a00 */
[----:B------:R-:W2:Y:S01]  /*9150*/  LDL.LU R120, [R1+0x40] ;  /* 0x0000400001787983 */ /* 0x000ea20000300800 */
[-C--:B------:R-:W-:Y:S02]  /*9160*/  LEA R236, P3, R121, R2.reuse, 0x2 ;  /* 0x0000000279ec7211 */ /* 0x080fe400078610ff */
[-C--:B------:R-:W-:Y:S01]  /*9170*/  LEA R22, P1, R122, R2.reuse, 0x2 ;  /* 0x000000027a167211 */ /* 0x080fe200078210ff */
[----:B------:R-:W2:Y:S01]  /*9180*/  LDL.LU R247, [R1+0x58] ;  /* 0x0000580001f77983 */ /* 0x000ea20000300800 */
[----:B-1----:R-:W-:-:S02]  /*9190*/  LEA R238, P0, R123, R2, 0x2 ;  /* 0x000000027bee7211 */ /* 0x002fc400078010ff */
[----:B------:R-:W-:Y:S01]  /*91a0*/  LEA.HI.X.SX32 R237, R121, R4, 0x2, P3 ;  /* 0x0000000479ed7211 */ /* 0x000fe200018f16ff */
[----:B------:R1:W-:Y:S01]  /*91b0*/  STL.64 [R1+0x1a0], R6 ;  /* 0x0001a00601007387 */ /* 0x0003e20000100a00 */
[----:B---3--:R-:W-:Y:S01]  /*91c0*/  LEA R30, P2, R252, R2, 0x2 ;  /* 0x00000002fc1e7211 */ /* 0x008fe200078410ff */
[----:B------:R-:W-:Y:S01]  /*91d0*/  IMAD.MOV.U32 R251, RZ, RZ, R241 ;  /* 0x000000fffffb7224 */ /* 0x000fe200078e00f1 */
[-C--:B------:R-:W-:Y:S01]  /*91e0*/  LEA.HI.X.SX32 R23, R122, R4.reuse, 0x2, P1 ;  /* 0x000000047a177211 */ /* 0x080fe200008f16ff */
[----:B------:R-:W3:Y:S01]  /*91f0*/  LDL.LU R35, [R1+0x5c] ;  /* 0x00005c0001237983 */ /* 0x000ee20000300800 */
[-C--:B------:R-:W-:Y:S01]  /*9200*/  LEA.HI.X.SX32 R239, R123, R4.reuse, 0x2, P0 ;  /* 0x000000047bef7211 */ /* 0x080fe200000f16ff */
[----:B------:R-:W-:Y:S02]  /*9210*/  IMAD.MOV.U32 R241, RZ, RZ, R240 ;  /* 0x000000fffff17224 */ /* 0x000fe400078e00f0 */
[----:B------:R1:W-:Y:S01]  /*9220*/  STL.64 [R1+0x1d8], R236 ;  /* 0x0001d8ec01007387 */ /* 0x0003e20000100a00 */
[----:B------:R-:W-:Y:S01]  /*9230*/  IMAD.MOV.U32 R240, RZ, RZ, R242 ;  /* 0x000000fffff07224 */ /* 0x000fe200078e00f2 */
[----:B------:R-:W-:Y:S01]  /*9240*/  LEA.HI.X.SX32 R31, R252, R4, 0x2, P2 ;  /* 0x00000004fc1f7211 */ /* 0x000fe200010f16ff */
[----:B------:R-:W-:-:S02]  /*9250*/  IMAD.U32 R242, RZ, RZ, UR10 ;  /* 0x0000000afff27e24 */ /* 0x000fc4000f8e00ff */
[----:B-1----:R-:W-:Y:S02]  /*9260*/  IMAD.MOV.U32 R7, RZ, RZ, R251 ;  /* 0x000000ffff077224 */ /* 0x002fe400078e00fb */
[----:B------:R-:W-:Y:S02]  /*9270*/  IMAD.MOV.U32 R237, RZ, RZ, R28 ;  /* 0x000000ffffed7224 */ /* 0x000fe400078e001c */
[----:B------:R-:W3:Y:S04]  /*9280*/  LDL.LU R28, [R1+0x60] ;  /* 0x00006000011c7983 */ /* 0x000ee80000300800 */
[----:B------:R-:W-:Y:S01]  /*9290*/  STL.64 [R1+0x1e0], R22 ;  /* 0x0001e01601007387 */ /* 0x000fe20000100a00 */
[----:B------:R-:W-:-:S03]  /*92a0*/  IMAD R242, R242, 0x2, R252 ;  /* 0x00000002f2f27824 */ /* 0x000fc600078e02fc */
[----:B------:R1:W-:Y:S04]  /*92b0*/  STL.64 [R1+0x218], R238 ;  /* 0x000218ee01007387 */ /* 0x0003e80000100a00 */
[----:B------:R-:W3:Y:S04]  /*92c0*/  LDL.LU R251, [R1+0x6c] ;  /* 0x00006c0001fb7983 */ /* 0x000ee80000300800 */
[----:B------:R-:W3:Y:S04]  /*92d0*/  LDL.LU R236, [R1+0x74] ;  /* 0x0000740001ec7983 */ /* 0x000ee80000300800 */
[----:B------:R1:W-:Y:S04]  /*92e0*/  STL.64 [R1+0x220], R30 ;  /* 0x0002201e01007387 */ /* 0x0003e80000100a00 */
[----:B------:R-:W3:Y:S04]  /*92f0*/  LDL.LU R252, [R1+0x64] ;  /* 0x0000640001fc7983 */ /* 0x000ee80000300800 */
[----:B-1----:R-:W3:Y:S01]  /*9300*/  LDL.LU R238, [R1+0x7c] ;  /* 0x00007c0001ee7983 */ /* 0x002ee20000300800 */
[----:B------:R-:W-:-:S03]  /*9310*/  LEA R10, P5, R242, R2, 0x2 ;  /* 0x00000002f20a7211 */ /* 0x000fc600078a10ff */
[----:B------:R-:W3:Y:S01]  /*9320*/  LDL.LU R30, [R1+0x84] ;  /* 0x00008400011e7983 */ /* 0x000ee20000300800 */
[----:B------:R-:W-:Y:S01]  /*9330*/  IMAD.MOV.U32 R31, RZ, RZ, R240 ;  /* 0x000000ffff1f7224 */ /* 0x000fe200078e00f0 */
[----:B------:R-:W-:Y:S02]  /*9340*/  LEA.HI.X.SX32 R11, R242, R4, 0x2, P5 ;  /* 0x00000004f20b7211 */ /* 0x000fe400028f16ff */
[----:B------:R-:W3:Y:S01]  /*9350*/  LDL.LU R240, [R1+0x13c] ;  /* 0x00013c0001f07983 */ /* 0x000ee20000300800 */
[----:B------:R-:W-:Y:S01]  /*9360*/  IMAD.MOV.U32 R239, RZ, RZ, R241 ;  /* 0x000000ffffef7224 */ /* 0x000fe200078e00f1 */
[-C--:B------:R-:W-:Y:S01]  /*9370*/  LEA R248, P2, R29, R2.reuse, 0x2 ;  /* 0x000000021df87211 */ /* 0x080fe200078410ff */
[----:B------:R-:W-:Y:S02]  /*9380*/  IMAD.MOV.U32 R241, RZ, RZ, R8 ;  /* 0x000000fffff17224 */ /* 0x000fe400078e0008 */
[----:B------:R-:W3:Y:S01]  /*9390*/  LDL.LU R8, [R1+0x144] ;  /* 0x0001440001087983 */ /* 0x000ee20000300800 */
[----:B------:R-:W-:Y:S01]  /*93a0*/  IMAD.MOV.U32 R249, RZ, RZ, R29 ;  /* 0x000000fffff97224 */ /* 0x000fe200078e001d */
[----:B------:R-:W-:Y:S01]  /*93b0*/  LEA R242, P5, R7, R2, 0x2 ;  /* 0x0000000207f27211 */ /* 0x000fe200078a10ff */
[----:B------:R-:W-:Y:S01]  /*93c0*/  IMAD.MOV.U32 R29, RZ, RZ, R243 ;  /* 0x000000ffff1d7224 */ /* 0x000fe200078e00f3 */
[----:B------:R1:W-:Y:S01]  /*93d0*/  STL.64 [R1+0xc0], R10 ;  /* 0x0000c00a01007387 */ /* 0x0003e20000100a00 */
[----:B------:R-:W-:-:S03]  /*93e0*/  IMAD.MOV.U32 R243, RZ, RZ, R7 ;  /* 0x000000fffff37224 */ /* 0x000fc600078e0007 */
[----:B-1----:R1:W5:Y:S04]  /*93f0*/  LDL.LU.64 R10, [R1+0x6b0] ;  /* 0x0006b000010a7983 */ /* 0x0023680000300a00 */
[----:B------:R-:W3:Y:S01]  /*9400*/  LDL.LU R34, [R1+0x148] ;  /* 0x0001480001227983 */ /* 0x000ee20000300800 */
[----:B----4-:R-:W-:-:S04]  /*9410*/  LEA R244, P3, R32, R2, 0x2 ;  /* 0x0000000220f47211 */ /* 0x010fc800078610ff */
[----:B------:R-:W-:Y:S02]  /*9420*/  LEA.HI.X.SX32 R245, R32, R4, 0x2, P3 ;  /* 0x0000000420f57211 */ /* 0x000fe400018f16ff */
[----:B------:R-:W-:-:S04]  /*9430*/  LEA R6, P4, R25, R2, 0x2 ;  /* 0x0000000219067211 */ /* 0x000fc800078810ff */
[----:B------:R-:W-:-:S05]  /*9440*/  LEA.HI.X.SX32 R7, R25, R4, 0x2, P4 ;  /* 0x0000000419077211 */ /* 0x000fca00020f16ff */
[----:B------:R-:W-:Y:S04]  /*9450*/  STL.64 [R1+0xb8], R6 ;  /* 0x0000b80601007387 */ /* 0x000fe80000100a00 */
[----:B------:R4:W-:Y:S01]  /*9460*/  STL.64 [R1+0xb0], R244 ;  /* 0x0000b0f401007387 */ /* 0x0009e20000100a00 */
[----:B--2---:R-:W-:-:S03]  /*9470*/  LEA R122, P0, R120, R2, 0x2 ;  /* 0x00000002787a7211 */ /* 0x004fc600078010ff */
[----:B----4-:R1:W5:Y:S04]  /*9480*/  LDL.LU.64 R244, [R1+0x6a8] ;  /* 0x0006a80001f47983 */ /* 0x0103680000300a00 */
[----:B------:R-:W2:Y:S01]  /*9490*/  LDL.LU R121, [R1+0x150] ;  /* 0x0001500001797983 */ /* 0x000ea20000300800 */
[----:B------:R-:W-:-:S03]  /*94a0*/  LEA.HI.X.SX32 R123, R120, R4, 0x2, P0 ;  /* 0x00000004787b7211 */ /* 0x000fc600000f16ff */
[----:B------:R-:W4:Y:S01]  /*94b0*/  LDL.LU R120, [R1+0x154] ;  /* 0x0001540001787983 */ /* 0x000f220000300800 */
[-C--:B------:R-:W-:Y:S01]  /*94c0*/  LEA R22, P1, R24, R2.reuse, 0x2 ;  /* 0x0000000218167211 */ /* 0x080fe200078210ff */
[----:B------:R-:W-:Y:S01]  /*94d0*/  IMAD.MOV.U32 R7, RZ, RZ, R250 ;  /* 0x000000ffff077224 */ /* 0x000fe200078e00fa */
[----:B------:R-:W-:Y:S02]  /*94e0*/  LEA R6, P4, R250, R2, 0x2 ;  /* 0x00000002fa067211 */ /* 0x000fe400078810ff */
[-C--:B------:R-:W-:Y:S02]  /*94f0*/  LEA.HI.X.SX32 R23, R24, R4.reuse, 0x2, P1 ;  /* 0x0000000418177211 */ /* 0x080fe400008f16ff */
[----:B------:R-:W-:Y:S01]  /*9500*/  LEA.HI.X.SX32 R249, R249, R4, 0x2, P2 ;  /* 0x00000004f9f97211 */ /* 0x000fe200010f16ff */
[----:B------:R3:W-:Y:S01]  /*9510*/  STL.64 [R1+0xa0], R122 ;  /* 0x0000a07a01007387 */ /* 0x0007e20000100a00 */
[C---:B------:R-:W-:Y:S02]  /*9520*/  LEA R32, P3, R246.reuse, R2, 0x2 ;  /* 0x00000002f6207211 */ /* 0x040fe400078610ff */
[----:B------:R-:W-:Y:S01]  /*9530*/  LEA.HI.X.SX32 R243, R243, R4, 0x2, P5 ;  /* 0x00000004f3f37211 */ /* 0x000fe200028f16ff */
[----:B------:R-:W-:Y:S01]  /*9540*/  STL.64 [R1+0xa8], R22 ;  /* 0x0000a81601007387 */ /* 0x000fe20000100a00 */
[----:B------:R-:W-:Y:S01]  /*9550*/  LEA R24, P1, R247, R2, 0x2 ;  /* 0x00000002f7187211 */ /* 0x000fe200078210ff */
[----:B------:R-:W-:Y:S01]  /*9560*/  IMAD.MOV.U32 R250, RZ, RZ, R33 ;  /* 0x000000fffffa7224 */ /* 0x000fe200078e0021 */
[-C--:B------:R-:W-:Y:S01]  /*9570*/  LEA.HI.X.SX32 R7, R7, R4.reuse, 0x2, P4 ;  /* 0x0000000407077211 */ /* 0x080fe200020f16ff */
[----:B------:R1:W-:Y:S01]  /*9580*/  STL.64 [R1+0x98], R248 ;  /* 0x000098f801007387 */ /* 0x0003e20000100a00 */
[----:B------:R-:W-:-:S02]  /*9590*/  LEA.HI.X.SX32 R33, R246, R4, 0x2, P3 ;  /* 0x00000004f6217211 */ /* 0x000fc400018f16ff */
[----:B---3--:R-:W-:Y:S01]  /*95a0*/  LEA R122, P0, R35, R2, 0x2 ;  /* 0x00000002237a7211 */ /* 0x008fe200078010ff */
[----:B------:R-:W-:Y:S01]  /*95b0*/  STL.64 [R1+0x90], R242 ;  /* 0x000090f201007387 */ /* 0x000fe20000100a00 */
[-C--:B------:R-:W-:Y:S02]  /*95c0*/  LEA.HI.X.SX32 R25, R247, R4.reuse, 0x2, P1 ;  /* 0x00000004f7197211 */ /* 0x080fe400008f16ff */
[----:B------:R-:W-:Y:S01]  /*95d0*/  LEA.HI.X.SX32 R123, R35, R4, 0x2, P0 ;  /* 0x00000004237b7211 */ /* 0x000fe200000f16ff */
[----:B------:R3:W-:Y:S01]  /*95e0*/  STL.64 [R1+0x130], R6 ;  /* 0x0001300601007387 */ /* 0x0007e20000100a00 */
[----:B-1----:R-:W-:-:S03]  /*95f0*/  LEA R248, P2, R28, R2, 0x2 ;  /* 0x000000021cf87211 */ /* 0x002fc600078410ff */
[----:B------:R1:W5:Y:S01]  /*9600*/  LDL.LU R246, [R1+0x6a4] ;  /* 0x0006a40001f67983 */ /* 0x0003620000300800 */
[----:B------:R-:W-:-:S03]  /*9610*/  LEA.HI.X.SX32 R249, R28, R4, 0x2, P2 ;  /* 0x000000041cf97211 */ /* 0x000fc600010f16ff */
[----:B------:R1:W-:Y:S01]  /*9620*/  STL.64 [R1+0x168], R32 ;  /* 0x0001682001007387 */ /* 0x0003e20000100a00 */
[----:B---3--:R-:W-:-:S03]  /*9630*/  LEA R6, P4, R251, R2, 0x2 ;  /* 0x00000002fb067211 */ /* 0x008fc600078810ff */
[----:B------:R3:W5:Y:S01]  /*9640*/  LDL.LU R247, [R1+0x6a0] ;  /* 0x0006a00001f77983 */ /* 0x0007620000300800 */
[----:B------:R-:W-:-:S03]  /*9650*/  LEA R242, P5, R252, R2, 0x2 ;  /* 0x00000002fcf27211 */ /* 0x000fc600078a10ff */
[----:B------:R1:W-:Y:S01]  /*9660*/  STL.64 [R1+0x170], R24 ;  /* 0x0001701801007387 */ /* 0x0003e20000100a00 */
[-C--:B------:R-:W-:Y:S02]  /*9670*/  LEA.HI.X.SX32 R7, R251, R4.reuse, 0x2, P4 ;  /* 0x00000004fb077211 */ /* 0x080fe400020f16ff */
[----:B------:R-:W-:Y:S01]  /*9680*/  LEA.HI.X.SX32 R243, R252, R4, 0x2, P5 ;  /* 0x00000004fcf37211 */ /* 0x000fe200028f16ff */
[----:B------:R-:W-:Y:S01]  /*9690*/  STL.64 [R1+0x1a8], R122 ;  /* 0x0001a87a01007387 */ /* 0x000fe20000100a00 */
[C---:B-1----:R-:W-:Y:S01]  /*96a0*/  LEA R32, P3, R236.reuse, R2, 0x2 ;  /* 0x00000002ec207211 */ /* 0x042fe200078610ff */
[----:B------:R-:W-:Y:S02]  /*96b0*/  IMAD.MOV.U32 R252, RZ, RZ, R250 ;  /* 0x000000fffffc7224 */ /* 0x000fe400078e00fa */
[----:B------:R1:W-:Y:S01]  /*96c0*/  STL.64 [R1+0x1b0], R248 ;  /* 0x0001b0f801007387 */ /* 0x0003e20000100a00 */
[----:B------:R-:W-:Y:S02]  /*96d0*/  LEA.HI.X.SX32 R33, R236, R4, 0x2, P3 ;  /* 0x00000004ec217211 */ /* 0x000fe400018f16ff */
[-C--:B------:R-:W-:Y:S01]  /*96e0*/  LEA R24, P1, R238, R2.reuse, 0x2 ;  /* 0x00000002ee187211 */ /* 0x080fe200078210ff */
[----:B-1----:R3:W5:Y:S04]  /*96f0*/  LDL.LU.64 R248, [R1+0x698] ;  /* 0x0006980001f87983 */ /* 0x0027680000300a00 */
[----:B------:R1:W-:Y:S04]  /*9700*/  STL.64 [R1+0x1e8], R242 ;  /* 0x0001e8f201007387 */ /* 0x0003e80000100a00 */
[----:B------:R-:W3:Y:S04]  /*9710*/  LDL.LU R250, [R1+0x190] ;  /* 0x0001900001fa7983 */ /* 0x000ee80000300800 */
[----:B------:R-:W-:Y:S04]  /*9720*/  STL.64 [R1+0x1f0], R6 ;  /* 0x0001f00601007387 */ /* 0x000fe80000100a00 */
[----:B------:R-:W3:Y:S04]  /*9730*/  LDL.LU R251, [R1+0x194] ;  /* 0x0001940001fb7983 */ /* 0x000ee80000300800 */
[----:B------:R-:W3:Y:S01]  /*9740*/  LDL.LU R236, [R1+0x1c8] ;  /* 0x0001c80001ec7983 */ /* 0x000ee20000300800 */
[----:B------:R-:W-:-:S02]  /*9750*/  LEA R122, P0, R30, R2, 0x2 ;  /* 0x000000021e7a7211 */ /* 0x000fc400078010ff */
[-C--:B------:R-:W-:Y:S01]  /*9760*/  LEA.HI.X.SX32 R25, R238, R4.reuse, 0x2, P1 ;  /* 0x00000004ee197211 */ /* 0x080fe200008f16ff */
[----:B------:R1:W-:Y:S01]  /*9770*/  STL.64 [R1+0x228], R32 ;  /* 0x0002282001007387 */ /* 0x0003e20000100a00 */
[----:B------:R-:W-:Y:S02]  /*9780*/  LEA.HI.X.SX32 R123, R30, R4, 0x2, P0 ;  /* 0x000000041e7b7211 */ /* 0x000fe400000f16ff */
[-C--:B------:R-:W-:Y:S01]  /*9790*/  LEA R28, P2, R240, R2.reuse, 0x2 ;  /* 0x00000002f01c7211 */ /* 0x080fe200078410ff */
[----:B------:R-:W-:Y:S01]  /*97a0*/  IMAD.MOV.U32 R35, RZ, RZ, R29 ;  /* 0x000000ffff237224 */ /* 0x000fe200078e001d */
[-C--:B-1----:R-:W-:Y:S02]  /*97b0*/  LEA R242, P5, R8, R2.reuse, 0x2 ;  /* 0x0000000208f27211 */ /* 0x082fe400078a10ff */
[----:B------:R-:W-:Y:S01]  /*97c0*/  LEA R32, P3, R237, R2, 0x2 ;  /* 0x00000002ed207211 */ /* 0x000fe200078610ff */
[----:B------:R-:W-:Y:S02]  /*97d0*/  IMAD.MOV.U32 R33, RZ, RZ, R237 ;  /* 0x000000ffff217224 */ /* 0x000fe400078e00ed */
[----:B------:R-:W3:Y:S04]  /*97e0*/  LDL.LU R237, [R1+0x1cc] ;  /* 0x0001cc0001ed7983 */ /* 0x000ee80000300800 */
[----:B------:R-:W3:Y:S04]  /*97f0*/  LDL.LU R238, [R1+0x1d0] ;  /* 0x0001d00001ee7983 */ /* 0x000ee80000300800 */
[----:B------:R1:W-:Y:S01]  /*9800*/  STL.64 [R1+0x230], R24 ;  /* 0x0002301801007387 */ /* 0x0003e20000100a00 */
[----:B------:R-:W-:-:S02]  /*9810*/  LEA.HI.X.SX32 R29, R240, R4, 0x2, P2 ;  /* 0x00000004f01d7211 */ /* 0x000fc400010f16ff */
[----:B------:R-:W-:Y:S02]  /*9820*/  LEA R6, P4, R34, R2, 0x2 ;  /* 0x0000000222067211 */ /* 0x000fe400078810ff */
[-C--:B------:R-:W-:Y:S01]  /*9830*/  LEA.HI.X.SX32 R243, R8, R4.reuse, 0x2, P5 ;  /* 0x0000000408f37211 */ /* 0x080fe200028f16ff */
[----:B-1----:R-:W-:Y:S02]  /*9840*/  IMAD.MOV.U32 R25, RZ, RZ, R239 ;  /* 0x000000ffff197224 */ /* 0x002fe400078e00ef */
[----:B------:R-:W3:Y:S04]  /*9850*/  LDL.LU R239, [R1+0x1d4] ;  /* 0x0001d40001ef7983 */ /* 0x000ee80000300800 */
[----:B------:R-:W3:Y:S04]  /*9860*/  LDL.LU R30, [R1+0x208] ;  /* 0x00020800011e7983 */ /* 0x000ee80000300800 */
[----:B------:R1:W-:Y:S01]  /*9870*/  STL.64 [R1+0x88], R122 ;  /* 0x0000887a01007387 */ /* 0x0003e20000100a00 */
[----:B------:R-:W-:Y:S01]  /*9880*/  LEA.HI.X.SX32 R7, R34, R4, 0x2, P4 ;  /* 0x0000000422077211 */ /* 0x000fe200020f16ff */
[----:B-1----:R-:W-:-:S02]  /*9890*/  IMAD.MOV.U32 R123, RZ, RZ, R31 ;  /* 0x000000ffff7b7224 */ /* 0x002fc400078e001f */
[----:B------:R-:W3:Y:S04]  /*98a0*/  LDL.LU R31, [R1+0x20c] ;  /* 0x00020c00011f7983 */ /* 0x000ee80000300800 */
[----:B------:R-:W3:Y:S04]  /*98b0*/  LDL.LU R240, [R1+0x210] ;  /* 0x0002100001f07983 */ /* 0x000ee80000300800 */
[----:B------:R1:W-:Y:S01]  /*98c0*/  STL.64 [R1+0x80], R28 ;  /* 0x0000801c01007387 */ /* 0x0003e20000100a00 */
[----:B------:R-:W-:Y:S02]  /*98d0*/  LEA.HI.X.SX32 R33, R33, R4, 0x2, P3 ;  /* 0x0000000421217211 */ /* 0x000fe400018f16ff */
[----:B-1----:R-:W-:Y:S01]  /*98e0*/  LEA R28, P2, R241, R2, 0x2 ;  /* 0x00000002f11c7211 */ /* 0x002fe200078410ff */
[----:B------:R-:W-:-:S02]  /*98f0*/  IMAD.MOV.U32 R29, RZ, RZ, R241 ;  /* 0x000000ffff1d7224 */ /* 0x000fc400078e00f1 */
[----:B------:R-:W3:Y:S04]  /*9900*/  LDL.LU R241, [R1+0x214] ;  /* 0x0002140001f17983 */ /* 0x000ee80000300800 */
[----:B------:R-:W3:Y:S04]  /*9910*/  LDL.LU R8, [R1+0x248] ;  /* 0x0002480001087983 */ /* 0x000ee80000300800 */
[----:B------:R1:W-:Y:S02]  /*9920*/  STL.64 [R1+0x78], R242 ;  /* 0x000078f201007387 */ /* 0x0003e40000100a00 */
[----:B-1----:R-:W-:Y:S01]  /*9930*/  LEA R242, P5, R35, R2, 0x2 ;  /* 0x0000000223f27211 */ /* 0x002fe200078a10ff */
[----:B------:R-:W-:-:S02]  /*9940*/  IMAD.MOV.U32 R243, RZ, RZ, R35 ;  /* 0x000000fffff37224 */ /* 0x000fc400078e0023 */
[----:B------:R-:W3:Y:S04]  /*9950*/  LDL.LU R35, [R1+0x24c] ;  /* 0x00024c0001237983 */ /* 0x000ee80000300800 */
[----:B------:R-:W3:Y:S04]  /*9960*/  LDL.LU R34, [R1+0x250] ;  /* 0x0002500001227983 */ /* 0x000ee80000300800 */
[----:B------:R1:W-:Y:S04]  /*9970*/  STL.64 [R1+0x70], R6 ;  /* 0x0000700601007387 */ /* 0x0003e80000100a00 */
[----:B------:R1:W-:Y:S02]  /*9980*/  STL.64 [R1+0x68], R32 ;  /* 0x0000682001007387 */ /* 0x0003e40000100a00 */
[-C--:B-1----:R-:W-:Y:S01]  /*9990*/  LEA R6, P4, R25, R2.reuse, 0x2 ;  /* 0x0000000219067211 */ /* 0x082fe200078810ff */
[----:B------:R-:W-:Y:S01]  /*99a0*/  IMAD.MOV.U32 R7, RZ, RZ, R25 ;  /* 0x000000ffff077224 */ /* 0x000fe200078e0019 */
[----:B------:R-:W-:Y:S01]  /*99b0*/  LEA R32, P3, R252, R2, 0x2 ;  /* 0x00000002fc207211 */ /* 0x000fe200078610ff */
[----:B------:R-:W-:-:S02]  /*99c0*/  IMAD.MOV.U32 R33, RZ, RZ, R252 ;  /* 0x000000ffff217224 */ /* 0x000fc400078e00fc */
[----:B------:R-:W3:Y:S01]  /*99d0*/  LDL.LU R252, [R1+0x264] ;  /* 0x0002640001fc7983 */ /* 0x000ee20000300800 */
[----:B--2---:R-:W-:-:S04]  /*99e0*/  LEA R24, P1, R121, R2, 0x2 ;  /* 0x0000000279187211 */ /* 0x004fc800078210ff */
[----:B------:R-:W-:Y:S02]  /*99f0*/  LEA.HI.X.SX32 R25, R121, R4, 0x2, P1 ;  /* 0x0000000479197211 */ /* 0x000fe400008f16ff */
[C---:B----4-:R-:W-:Y:S01]  /*9a00*/  LEA R122, P0, R120.reuse, R2, 0x2 ;  /* 0x00000002787a7211 */ /* 0x050fe200078010ff */
[----:B------:R-:W2:Y:S04]  /*9a10*/  LDL.LU R121, [R1+0x260] ;  /* 0x0002600001797983 */ /* 0x000ea80000300800 */
[----:B------:R1:W-:Y:S02]  /*9a20*/  STL.64 [R1+0x60], R24 ;  /* 0x0000601801007387 */ /* 0x0003e40000100a00 */
[----:B-1----:R-:W-:Y:S01]  /*9a30*/  IMAD.MOV.U32 R25, RZ, RZ, R123 ;  /* 0x000000ffff197224 */ /* 0x002fe200078e007b */
[----:B------:R-:W-:-:S02]  /*9a40*/  LEA.HI.X.SX32 R123, R120, R4, 0x2, P0 ;  /* 0x00000004787b7211 */ /* 0x000fc400000f16ff */
[----:B------:R-:W4:Y:S01]  /*9a50*/  LDL.LU R120, [R1+0x25c] ;  /* 0x00025c0001787983 */ /* 0x000f220000300800 */
[-C--:B------:R-:W-:Y:S02]  /*9a60*/  LEA.HI.X.SX32 R29, R29, R4.reuse, 0x2, P2 ;  /* 0x000000041d1d7211 */ /* 0x080fe400010f16ff */
[-C--:B------:R-:W-:Y:S01]  /*9a70*/  LEA.HI.X.SX32 R243, R243, R4.reuse, 0x2, P5 ;  /* 0x00000004f3f37211 */ /* 0x080fe200028f16ff */
[----:B------:R-:W-:Y:S01]  /*9a80*/  STL.64 [R1+0x138], R122 ;  /* 0x0001387a01007387 */ /* 0x000fe20000100a00 */
[-C--:B------:R-:W-:Y:S02]  /*9a90*/  LEA.HI.X.SX32 R7, R7, R4.reuse, 0x2, P4 ;  /* 0x0000000407077211 */ /* 0x080fe400020f16ff */
[----:B------:R-:W-:Y:S01]  /*9aa0*/  LEA.HI.X.SX32 R33, R33, R4, 0x2, P3 ;  /* 0x0000000421217211 */ /* 0x000fe200018f16ff */
[----:B------:R-:W-:Y:S04]  /*9ab0*/  STL.64 [R1+0x140], R28 ;  /* 0x0001401c01007387 */ /* 0x000fe80000100a00 */
[----:B------:R1:W-:Y:S04]  /*9ac0*/  STL.64 [R1+0x178], R242 ;  /* 0x000178f201007387 */ /* 0x0003e80000100a00 */
[----:B------:R3:W-:Y:S04]  /*9ad0*/  STL.64 [R1+0x180], R6 ;  /* 0x0001800601007387 */ /* 0x0007e80000100a00 */
[----:B------:R-:W-:Y:S01]  /*9ae0*/  STL.64 [R1+0x1b8], R32 ;  /* 0x0001b82001007387 */ /* 0x000fe20000100a00 */
[----:B-1----:R-:W-:Y:S01]  /*9af0*/  IMAD.MOV.U32 R243, RZ, RZ, R25 ;  /* 0x000000fffff37224 */ /* 0x002fe200078e0019 */
[----:B---3--:R-:W-:-:S04]  /*9b00*/  LEA R24, P1, R250, R2, 0x2 ;  /* 0x00000002fa187211 */ /* 0x008fc800078210ff */
[----:B------:R-:W-:Y:S02]  /*9b10*/  LEA.HI.X.SX32 R25, R250, R4, 0x2, P1 ;  /* 0x00000004fa197211 */ /* 0x000fe400008f16ff */
[----:B------:R1:W5:Y:S01]  /*9b20*/  LDL.LU R250, [R1+0x690] ;  /* 0x0006900001fa7983 */ /* 0x0003620000300800 */
[CC--:B------:R-:W-:Y:S02]  /*9b30*/  LEA R122, P0, R251.reuse, R2.reuse, 0x2 ;  /* 0x00000002fb7a7211 */ /* 0x0c0fe400078010ff */
[C---:B------:R-:W-:Y:S02]  /*9b40*/  LEA R28, P2, R236.reuse, R2, 0x2 ;  /* 0x00000002ec1c7211 */ /* 0x040fe400078410ff */
[-C--:B------:R-:W-:Y:S01]  /*9b50*/  LEA.HI.X.SX32 R123, R251, R4.reuse, 0x2, P0 ;  /* 0x00000004fb7b7211 */ /* 0x080fe200000f16ff */
[----:B------:R-:W-:Y:S01]  /*9b60*/  STL.64 [R1+0x1c0], R24 ;  /* 0x0001c01801007387 */ /* 0x000fe20000100a00 */
[----:B------:R-:W-:-:S03]  /*9b70*/  LEA.HI.X.SX32 R29, R236, R4, 0x2, P2 ;  /* 0x00000004ec1d7211 */ /* 0x000fc600010f16ff */
[----:B------:R1:W5:Y:S04]  /*9b80*/  LDL.LU R251, [R1+0x68c] ;  /* 0x00068c0001fb7983 */ /* 0x0003680000300800 */
[----:B------:R-:W-:Y:S04]  /*9b90*/  STL.64 [R1+0x1f8], R122 ;  /* 0x0001f87a01007387 */ /* 0x000fe80000100a00 */
[----:B------:R1:W5:Y:S01]  /*9ba0*/  LDL.LU R236, [R1+0x688] ;  /* 0x0006880001ec7983 */ /* 0x0003620000300800 */
[----:B------:R-:W-:-:S03]  /*9bb0*/  LEA R242, P5, R237, R2, 0x2 ;  /* 0x00000002edf27211 */ /* 0x000fc600078a10ff */
[----:B------:R3:W-:Y:S01]  /*9bc0*/  STL.64 [R1+0x200], R28 ;  /* 0x0002001c01007387 */ /* 0x0007e20000100a00 */
[----:B------:R-:W-:-:S04]  /*9bd0*/  LEA R6, P4, R238, R2, 0x2 ;  /* 0x00000002ee067211 */ /* 0x000fc800078810ff */
[-C--:B------:R-:W-:Y:S01]  /*9be0*/  LEA.HI.X.SX32 R7, R238, R4.reuse, 0x2, P4 ;  /* 0x00000004ee077211 */ /* 0x080fe200020f16ff */
[----:B---3--:R-:W-:Y:S01]  /*9bf0*/  IMAD.MOV.U32 R29, RZ, RZ, R243 ;  /* 0x000000ffff1d7224 */ /* 0x008fe200078e00f3 */
[----:B------:R-:W-:Y:S02]  /*9c00*/  LEA.HI.X.SX32 R243, R237, R4, 0x2, P5 ;  /* 0x00000004edf37211 */ /* 0x000fe400028f16ff */
[----:B------:R1:W5:Y:S01]  /*9c10*/  LDL.LU R237, [R1+0x684] ;  /* 0x0006840001ed7983 */ /* 0x0003620000300800 */
[----:B------:R-:W-:-:S03]  /*9c20*/  LEA R32, P3, R239, R2, 0x2 ;  /* 0x00000002ef207211 */ /* 0x000fc600078610ff */
[----:B------:R3:W-:Y:S01]  /*9c30*/  STL.64 [R1+0x238], R242 ;  /* 0x000238f201007387 */ /* 0x0007e20000100a00 */
[----:B------:R-:W-:-:S03]  /*9c40*/  LEA R24, P1, R30, R2, 0x2 ;  /* 0x000000021e187211 */ /* 0x000fc600078210ff */
[----:B------:R1:W5:Y:S01]  /*9c50*/  LDL.LU R238, [R1+0x680] ;  /* 0x0006800001ee7983 */ /* 0x0003620000300800 */
[-C--:B------:R-:W-:Y:S02]  /*9c60*/  LEA.HI.X.SX32 R33, R239, R4.reuse, 0x2, P3 ;  /* 0x00000004ef217211 */ /* 0x080fe400018f16ff */
[----:B------:R-:W-:Y:S01]  /*9c70*/  LEA.HI.X.SX32 R25, R30, R4, 0x2, P1 ;  /* 0x000000041e197211 */ /* 0x000fe200008f16ff */
[----:B------:R-:W-:Y:S04]  /*9c80*/  STL.64 [R1+0x240], R6 ;  /* 0x0002400601007387 */ /* 0x000fe80000100a00 */
[----:B------:R1:W5:Y:S04]  /*9c90*/  LDL.LU R239, [R1+0x67c] ;  /* 0x00067c0001ef7983 */ /* 0x0003680000300800 */
[----:B------:R-:W-:Y:S04]  /*9ca0*/  STL.64 [R1+0x58], R32 ;  /* 0x0000582001007387 */ /* 0x000fe80000100a00 */
[----:B------:R1:W5:Y:S01]  /*9cb0*/  LDL.LU R30, [R1+0x678] ;  /* 0x00067800011e7983 */ /* 0x0003620000300800 */
[----:B------:R-:W-:-:S04]  /*9cc0*/  LEA R122, P0, R31, R2, 0x2 ;  /* 0x000000021f7a7211 */ /* 0x000fc800078010ff */
[----:B------:R-:W-:Y:S01]  /*9cd0*/  LEA.HI.X.SX32 R123, R31, R4, 0x2, P0 ;  /* 0x000000041f7b7211 */ /* 0x000fe200000f16ff */
[----:B------:R-:W-:Y:S01]  /*9ce0*/  STL.64 [R1+0x50], R24 ;  /* 0x0000501801007387 */ /* 0x000fe20000100a00 */
[----:B------:R-:W-:-:S03]  /*9cf0*/  LEA R28, P2, R240, R2, 0x2 ;  /* 0x00000002f01c7211 */ /* 0x000fc600078410ff */
[----:B------:R1:W5:Y:S04]  /*9d00*/  LDL.LU R31, [R1+0x674] ;  /* 0x00067400011f7983 */ /* 0x0003680000300800 */
[----:B------:R1:W-:Y:S01]  /*9d10*/  STL.64 [R1+0x48], R122 ;  /* 0x0000487a01007387 */ /* 0x0003e20000100a00 */
[-C--:B---3--:R-:W-:Y:S02]  /*9d20*/  LEA R242, P5, R241, R2.reuse, 0x2 ;  /* 0x00000002f1f27211 */ /* 0x088fe400078a10ff */
[-C--:B-1----:R-:W-:Y:S01]  /*9d30*/  LEA R122, P0, R29, R2.reuse, 0x2 ;  /* 0x000000021d7a7211 */ /* 0x082fe200078010ff */
[----:B------:R-:W-:Y:S01]  /*9d40*/  IMAD.MOV.U32 R123, RZ, RZ, R29 ;  /* 0x000000ffff7b7224 */ /* 0x000fe200078e001d */
[----:B------:R-:W-:Y:S02]  /*9d50*/  LEA R6, P4, R8, R2, 0x2 ;  /* 0x0000000208067211 */ /* 0x000fe400078810ff */
[----:B------:R-:W-:-:S02]  /*9d60*/  LEA.HI.X.SX32 R29, R240, R4, 0x2, P2 ;  /* 0x00000004f01d7211 */ /* 0x000fc400010f16ff */
[-C--:B------:R-:W-:Y:S01]  /*9d70*/  LEA.HI.X.SX32 R243, R241, R4.reuse, 0x2, P5 ;  /* 0x00000004f1f37211 */ /* 0x080fe200028f16ff */
[----:B------:R1:W5:Y:S01]  /*9d80*/  LDL.LU R240, [R1+0x670] ;  /* 0x0006700001f07983 */ /* 0x0003620000300800 */
[----:B------:R-:W-:-:S03]  /*9d90*/  LEA.HI.X.SX32 R7, R8, R4, 0x2, P4 ;  /* 0x0000000408077211 */ /* 0x000fc600020f16ff */
[----:B------:R3:W-:Y:S01]  /*9da0*/  STL.64 [R1+0x40], R28 ;  /* 0x0000401c01007387 */ /* 0x0007e20000100a00 */
[----:B------:R-:W-:-:S03]  /*9db0*/  LEA.HI.X.SX32 R123, R123, R4, 0x2, P0 ;  /* 0x000000047b7b7211 */ /* 0x000fc600000f16ff */
[----:B------:R1:W5:Y:S01]  /*9dc0*/  LDL.LU R241, [R1+0x66c] ;  /* 0x00066c0001f17983 */ /* 0x0003620000300800 */
[----:B------:R-:W-:-:S03]  /*9dd0*/  LEA R32, P3, R35, R2, 0x2 ;  /* 0x0000000223207211 */ /* 0x000fc600078610ff */
[----:B------:R-:W-:Y:S01]  /*9de0*/  STL.64 [R1+0x38], R242 ;  /* 0x000038f201007387 */ /* 0x000fe20000100a00 */
[----:B------:R-:W-:-:S03]  /*9df0*/  LEA R24, P1, R34, R2, 0x2 ;  /* 0x0000000222187211 */ /* 0x000fc600078210ff */
[----:B------:R1:W5:Y:S01]  /*9e00*/  LDL.LU R8, [R1+0x668] ;  /* 0x0006680001087983 */ /* 0x0003620000300800 */
[-C--:B------:R-:W-:Y:S01]  /*9e10*/  LEA.HI.X.SX32 R33, R35, R4.reuse, 0x2, P3 ;  /* 0x0000000423217211 */ /* 0x080fe200018f16ff */
[----:B------:R-:W-:Y:S01]  /*9e20*/  IMAD R0, R5, 0x2, R9 ;  /* 0x0000000205007824 */ /* 0x000fe200078e0209 */
[----:B------:R-:W-:Y:S01]  /*9e30*/  LEA.HI.X.SX32 R25, R34, R4, 0x2, P1 ;  /* 0x0000000422197211 */ /* 0x000fe200008f16ff */
[----:B------:R-:W-:Y:S04]  /*9e40*/  STL.64 [R1+0x30], R6 ;  /* 0x0000300601007387 */ /* 0x000fe80000100a00 */
[----:B------:R1:W-:Y:S01]  /*9e50*/  STL.64 [R1+0x148], R32 ;  /* 0x0001482001007387 */ /* 0x0003e20000100a00 */
[----:B------:R-:W-:-:S03]  /*9e60*/  LEA R34, P1, R0, R2, 0x2 ;  /* 0x0000000200227211 */ /* 0x000fc600078210ff */
[----:B------:R-:W-:Y:S01]  /*9e70*/  STL.64 [R1+0x188], R122 ;  /* 0x0001887a01007387 */ /* 0x000fe20000100a00 */
[CC--:B---3--:R-:W-:Y:S02]  /*9e80*/  LEA R28, P2, R252.reuse, R2.reuse, 0x2 ;  /* 0x00000002fc1c7211 */ /* 0x0c8fe400078410ff */
[C---:B-1----:R-:W-:Y:S02]  /*9e90*/  LEA R32, P3, R9.reuse, R2, 0x2 ;  /* 0x0000000209207211 */ /* 0x042fe400078610ff */
[-C--:B------:R-:W-:Y:S01]  /*9ea0*/  LEA.HI.X.SX32 R29, R252, R4.reuse, 0x2, P2 ;  /* 0x00000004fc1d7211 */ /* 0x080fe200010f16ff */
[----:B------:R-:W-:Y:S01]  /*9eb0*/  STL.64 [R1+0x150], R24 ;  /* 0x0001501801007387 */ /* 0x000fe20000100a00 */
[----:B------:R-:W-:-:S03]  /*9ec0*/  LEA.HI.X.SX32 R33, R9, R4, 0x2, P3 ;  /* 0x0000000409217211 */ /* 0x000fc600018f16ff */
[----:B------:R1:W-:Y:S01]  /*9ed0*/  STL.64 [R1+0x190], R28 ;  /* 0x0001901c01007387 */ /* 0x0003e20000100a00 */
[----:B------:R-:W-:Y:S01]  /*9ee0*/  LEA.HI.X.SX32 R35, R0, R4, 0x2, P1 ;  /* 0x0000000400237211 */ /* 0x000fe200008f16ff */
[----:B------:R-:W-:Y:S02]  /*9ef0*/  IMAD R3, R5, 0x2, R0 ;  /* 0x0000000205037824 */ /* 0x000fe400078e0200 */
[----:B-1----:R1:W5:Y:S01]  /*9f00*/  LDL.LU.64 R28, [R1+0x660] ;  /* 0x00066000011c7983 */ /* 0x0023620000300a00 */
[----:B--2---:R-:W-:-:S04]  /*9f10*/  LEA R242, P5, R121, R2, 0x2 ;  /* 0x0000000279f27211 */ /* 0x004fc800078a10ff */
[----:B------:R-:W-:Y:S02]  /*9f20*/  LEA.HI.X.SX32 R243, R121, R4, 0x2, P5 ;  /* 0x0000000479f37211 */ /* 0x000fe400028f16ff */
[----:B----4-:R-:W-:-:S03]  /*9f30*/  LEA R6, P4, R120, R2, 0x2 ;  /* 0x0000000278067211 */ /* 0x010fc600078810ff */
[----:B------:R2:W-:Y:S01]  /*9f40*/  STL.64 [R1+0x1c8], R242 ;  /* 0x0001c8f201007387 */ /* 0x0005e20000100a00 */
[----:B------:R-:W-:Y:S01]  /*9f50*/  LEA R122, P0, R3, R2, 0x2 ;  /* 0x00000002037a7211 */ /* 0x000fe200078010ff */
[----:B------:R-:W-:Y:S01]  /*9f60*/  IMAD R5, R5, 0x2, R3 ;  /* 0x0000000205057824 */ /* 0x000fe200078e0203 */
[-C--:B------:R-:W-:Y:S01]  /*9f70*/  LEA.HI.X.SX32 R7, R120, R4.reuse, 0x2, P4 ;  /* 0x0000000478077211 */ /* 0x080fe200020f16ff */
[----:B------:R-:W3:Y:S01]  /*9f80*/  LDC R121, c[0x0][0x3a0] ;  /* 0x0000e800ff797b82 */ /* 0x000ee20000000800 */
[----:B--2---:R1:W5:Y:S04]  /*9f90*/  LDL.LU.64 R242, [R1+0x658] ;  /* 0x0006580001f27983 */ /* 0x0043680000300a00 */
[----:B------:R-:W-:Y:S04]  /*9fa0*/  STL.64 [R1+0x1d0], R6 ;  /* 0x0001d00601007387 */ /* 0x000fe80000100a00 */
[----:B------:R1:W5:Y:S04]  /*9fb0*/  LDL.LU R9, [R1+0x650] ;  /* 0x0006500001097983 */ /* 0x0003680000300800 */
[----:B------:R2:W-:Y:S04]  /*9fc0*/  STL.64 [R1+0x208], R32 ;  /* 0x0002082001007387 */ /* 0x0005e80000100a00 */
[----:B--2---:R1:W5:Y:S04]  /*9fd0*/  LDL.LU.64 R32, [R1+0x648] ;  /* 0x0006480001207983 */ /* 0x0043680000300a00 */
[----:B------:R1:W5:Y:S04]  /*9fe0*/  LDL.LU R0, [R1+0x640] ;  /* 0x0006400001007983 */ /* 0x0003680000300800 */
[----:B------:R2:W-:Y:S04]  /*9ff0*/  STL.64 [R1+0x210], R34 ;  /* 0x0002102201007387 */ /* 0x0005e80000100a00 */
[----:B--2---:R-:W2:Y:S01]  /*a000*/  LDL.LU R35, [R1+0x270] ;  /* 0x0002700001237983 */ /* 0x004ea20000300800 */
[----:B------:R-:W-:-:S02]  /*a010*/  LEA.HI.X.SX32 R123, R3, R4, 0x2, P0 ;  /* 0x00000004037b7211 */ /* 0x000fc400000f16ff */
[----:B------:R-:W4:Y:S01]  /*a020*/  S2R R3, SR_TID.X ;  /* 0x0000000000037919 */ /* 0x000f220000002100 */
[----:B------:R-:W-:Y:S01]  /*a030*/  LEA R6, P2, R5, R2, 0x2 ;  /* 0x0000000205067211 */ /* 0x000fe200078410ff */
[----:B---3--:R-:W-:-:S03]  /*a040*/  VIADD R252, R121, 0x7f ;  /* 0x0000007f79fc7836 */ /* 0x008fc60000000000 */
[----:B------:R-:W-:Y:S01]  /*a050*/  LEA.HI.X.SX32 R7, R5, R4, 0x2, P2 ;  /* 0x0000000405077211 */ /* 0x000fe200010f16ff */
[----:B------:R-:W-:Y:S01]  /*a060*/  STL.64 [R1+0x250], R122 ;  /* 0x0002507a01007387 */ /* 0x000fe20000100a00 */
[----:B------:R-:W-:-:S03]  /*a070*/  ISETP.GT.AND P0, PT, R252, 0x7f, PT ;  /* 0x0000007ffc00780c */ /* 0x000fc60003f04270 */
[----:B------:R3:W-:Y:S01]  /*a080*/  STL.64 [R1+0x248], R6 ;  /* 0x0002480601007387 */ /* 0x0007e20000100a00 */
[----:B------:R-:W-:Y:S02]  /*a090*/  SEL R2, RZ, 0x4, !P0 ;  /* 0x00000004ff027807 */ /* 0x000fe40004000000 */
[----:B----4-:R-:W-:-:S04]  /*a0a0*/  SHF.R.U32.HI R3, RZ, 0x6, R3 ;  /* 0x00000006ff037819 */ /* 0x010fc80000011603 */
[----:B------:R-:W-:-:S04]  /*a0b0*/  SGXT.U32 R3, R3, 0x1 ;  /* 0x000000010303781a */ /* 0x000fc80000000000 */
[C---:B---3--:R-:W-:Y:S02]  /*a0c0*/  LOP3.LUT R7, R3.reuse, 0x20, RZ, 0xfc, !PT ;  /* 0x0000002003077812 */ /* 0x048fe400078efcff */
[----:B------:R-:W-:Y:S02]  /*a0d0*/  LOP3.LUT R34, R3, 0x2, RZ, 0xfc, !PT ;  /* 0x0000000203227812 */ /* 0x000fe400078efcff */
[-C--:B------:R-:W-:Y:S02]  /*a0e0*/  ISETP.GE.AND P2, PT, R7, R121.reuse, PT ;  /* 0x000000790700720c */ /* 0x080fe40003f46270 */
[-C--:B------:R-:W-:Y:S01]  /*a0f0*/  ISETP.GE.AND P0, PT, R34, R121.reuse, PT ;  /* 0x000000792200720c */ /* 0x080fe20003f06270 */
[----:B------:R-:W3:Y:S01]  /*a100*/  S2R R7, SR_TID.X ;  /* 0x0000000000077919 */ /* 0x000ee20000002100 */
[----:B------:R-:W4:Y:S01]  /*a110*/  S2R R34, SR_TID.X ;  /* 0x0000000000227919 */ /* 0x000f220000002100 */
[C---:B------:R-:W-:Y:S02]  /*a120*/  ISETP.GE.AND P1, PT, R3.reuse, R121, PT ;  /* 0x000000790300720c */ /* 0x040fe40003f26270 */
[----:B------:R-:W-:-:S02]  /*a130*/  LOP3.LUT R6, R3, 0x22, RZ, 0xfc, !PT ;  /* 0x0000002203067812 */ /* 0x000fc400078efcff */
[----:B------:R-:W-:Y:S02]  /*a140*/  SEL R4, R2, RZ, !P1 ;  /* 0x000000ff02047207 */ /* 0x000fe40004800000 */
[----:B------:R-:W-:Y:S02]  /*a150*/  ISETP.GE.AND P3, PT, R6, R121, PT ;  /* 0x000000790600720c */ /* 0x000fe40003f66270 */
[C---:B------:R-:W-:Y:S02]  /*a160*/  LOP3.LUT R122, R3.reuse, 0x40, RZ, 0xfc, !PT ;  /* 0x00000040037a7812 */ /* 0x040fe400078efcff */
[----:B------:R-:W-:Y:S02]  /*a170*/  LOP3.LUT R120, R3, 0x42, RZ, 0xfc, !PT ;  /* 0x0000004203787812 */ /* 0x000fe400078efcff */
[----:B------:R-:W-:Y:S02]  /*a180*/  ISETP.NE.U32.AND P1, PT, R4, RZ, PT ;  /* 0x000000ff0400720c */ /* 0x000fe40003f25070 */
[----:B------:R-:W-:-:S02]  /*a190*/  SEL R5, R2, RZ, !P2 ;  /* 0x000000ff02057207 */ /* 0x000fc40005000000 */
[C---:B------:R-:W-:Y:S02]  /*a1a0*/  SEL R4, R2.reuse, RZ, !P3 ;  /* 0x000000ff02047207 */ /* 0x040fe40005800000 */
[----:B------:R-:W-:Y:S02]  /*a1b0*/  SEL R6, R2, RZ, !P0 ;  /* 0x000000ff02067207 */ /* 0x000fe40004000000 */
[-C--:B------:R-:W-:Y:S02]  /*a1c0*/  ISETP.GE.AND P4, PT, R122, R121.reuse, PT ;  /* 0x000000797a00720c */ /* 0x080fe40003f86270 */
[----:B------:R-:W-:Y:S01]  /*a1d0*/  ISETP.GE.AND P6, PT, R120, R121, PT ;  /* 0x000000797800720c */ /* 0x000fe20003fc6270 */
[----:B------:R-:W-:Y:S01]  /*a1e0*/  USHF.L.U32 UR4, UR14, 0x15, URZ ;  /* 0x000000150e047899 */ /* 0x000fe200080006ff */
[----:B---3--:R-:W-:Y:S02]  /*a1f0*/  LOP3.LUT R7, R7, 0x3f, RZ, 0xc0, !PT ;  /* 0x0000003f07077812 */ /* 0x008fe400078ec0ff */
[----:B----4-:R-:W-:-:S02]  /*a200*/  LOP3.LUT R123, R34, 0x7f, RZ, 0xc0, !PT ;  /* 0x0000007f227b7812 */ /* 0x010fc400078ec0ff */
[----:B------:R-:W-:Y:S02]  /*a210*/  ISETP.NE.U32.AND P3, PT, R5, RZ, PT ;  /* 0x000000ff0500720c */ /* 0x000fe40003f65070 */
[----:B------:R-:W-:Y:S02]  /*a220*/  ISETP.NE.U32.AND P2, PT, R4, RZ, PT ;  /* 0x000000ff0400720c */ /* 0x000fe40003f45070 */
[----:B------:R-:W-:Y:S02]  /*a230*/  ISETP.NE.U32.AND P5, PT, R6, RZ, PT ;  /* 0x000000ff0600720c */ /* 0x000fe40003fa5070 */
[----:B------:R-:W-:Y:S02]  /*a240*/  ISETP.NE.U32.AND P0, PT, R123, RZ, PT ;  /* 0x000000ff7b00720c */ /* 0x000fe40003f05070 */
[C---:B------:R-:W-:Y:S02]  /*a250*/  SEL R5, R2.reuse, RZ, !P4 ;  /* 0x000000ff02057207 */ /* 0x040fe40006000000 */
[----:B------:R-:W-:Y:S01]  /*a260*/  SEL R4, R2, RZ, !P6 ;  /* 0x000000ff02047207 */ /* 0x000fe20007000000 */
[----:B------:R-:W3:Y:S01]  /*a270*/  LDCU.64 UR28, c[0x0][0x358] ;  /* 0x00006b00ff1c77ac */ /* 0x000ee20008000a00 */
[----:B------:R-:W-:Y:S01]  /*a280*/  ULOP3.LUT UR4, UR4, 0x600000, URZ, 0xc0, !UPT ;  /* 0x0060000004047892 */ /* 0x000fe2000f8ec0ff */
[----:B------:R-:W-:Y:S01]  /*a290*/  UMOV UR9, 0x1 ;  /* 0x0000000100097882 */ /* 0x000fe20000000000 */
[----:B--2---:R-:W-:Y:S01]  /*a2a0*/  IMAD R122, R7, 0x80, R35 ;  /* 0x00000080077a7824 */ /* 0x004fe200078e0223 */
[----:B-1-3--:R-:W-:Y:S09]  /*a2b0*/  BRA.U UP0, `(.L_x_5) ;  /* 0x0000000100187547 */ /* 0x00aff2000b800000 */
[----:B------:R-:W-:Y:S01]  /*a2c0*/  ELECT P4, URZ, PT ;  /* 0x0000000000ff782f */ /* 0x000fe20003880000 */
[----:B------:R-:W-:Y:S01]  /*a2d0*/  IMAD.MOV.U32 R6, RZ, RZ, 0x1 ;  /* 0x00000001ff067424 */ /* 0x000fe200078e00ff */
[----:B------:R-:W-:Y:S01]  /*a2e0*/  UMOV UR8, 0x40 ;  /* 0x0000004000087882 */ /* 0x000fe20000000000 */
[----:B------:R-:W-:Y:S01]  /*a2f0*/  UVIRTCOUNT.DEALLOC.SMPOOL 0x80 ;  /* 0x000000800000784c */ /* 0x000fe20000000000 */
[----:B------:R-:W-:-:S09]  /*a300*/  ULEA UR8, UR5, UR8, 0x18 ;  /* 0x0000000805087291 */ /* 0x000fd2000f8ec0ff */
[----:B------:R1:W-:Y:S03]  /*a310*/  @P4 STS.U8 [UR8], R6 ;  /* 0x00000006ff004988 */ /* 0x0003e60008000008 */
.L_x_5:
[----:B------:R2:W-:Y:S04]  /*a320*/  STL.64 [R1+0x770], R88 ;  /* 0x0007705801007387 */ /* 0x0005e80000100a00 */
[----:B--2---:R-:W2:Y:S04]  /*a330*/  LDL.64 R88, [R1+0xb8] ;  /* 0x0000b80001587983 */ /* 0x004ea80000100a00 */
[----:B------:R3:W-:Y:S04]  /*a340*/  STL.64 [R1+0x768], R104 ;  /* 0x0007686801007387 */ /* 0x0007e80000100a00 */
[----:B---3--:R-:W3:Y:S04]  /*a350*/  LDL.64 R104, [R1+0xf8] ;  /* 0x0000f80001687983 */ /* 0x008ee80000100a00 */
[----:B------:R4:W-:Y:S04]  /*a360*/  STL.64 [R1+0x760], R124 ;  /* 0x0007607c01007387 */ /* 0x0009e80000100a00 */
[----:B----4-:R-:W4:Y:S04]  /*a370*/  LDL.64 R124, [R1+0x80] ;  /* 0x00008000017c7983 */ /* 0x010f280000100a00 */
[----:B------:R1:W-:Y:S04]  /*a380*/  STL.64 [R1+0x758], R140 ;  /* 0x0007588c01007387 */ /* 0x0003e80000100a00 */
[----:B-1----:R-:W2:Y:S04]  /*a390*/  LDL.64 R140, [R1+0xc0] ;  /* 0x0000c000018c7983 */ /* 0x002ea80000100a00 */
[----:B------:R1:W-:Y:S04]  /*a3a0*/  STL.64 [R1+0x750], R156 ;  /* 0x0007509c01007387 */ /* 0x0003e80000100a00 */
[----:B-1----:R-:W2:Y:S01]  /*a3b0*/  LDL.64 R156, [R1+0x100] ;  /* 0x00010000019c7983 */ /* 0x002ea20000100a00 */
[----:B------:R-:W-:Y:S01]  /*a3c0*/  UIADD3 UR17, UPT, UPT, UR7, UR4, URZ ;  /* 0x0000000407117290 */ /* 0x000fe2000fffe0ff */
[----:B------:R-:W-:Y:S01]  /*a3d0*/  VOTEU.ALL UP1, P0 ;  /* 0x0000000000ff7886 */ /* 0x000fe20000020000 */
[----:B------:R-:W-:Y:S01]  /*a3e0*/  UIADD3 UR13, UPT, UPT, UR6, 0x48000, URZ ;  /* 0x00048000060d7890 */ /* 0x000fe2000fffe0ff */
[----:B------:R1:W-:Y:S06]  /*a3f0*/  STL.64 [R1+0x748], R172 ;  /* 0x000748ac01007387 */ /* 0x0003ec0000100a00 */
[----:B------:R-:W-:Y:S01]  /*a400*/  STTM.16dp32bit_t0_t15.x64 tmem[UR17], RZ ;  /* 0x000000ff000079ed */ /* 0x000fe20008b00011 */
[----:B------:R-:W-:Y:S01]  /*a410*/  STTM.16dp32bit_t16_t31.x64 tmem[UR17+0x40], RZ ;  /* 0x000040ff000079ed */ /* 0x000fe20008b20011 */
[----:B------:R-:W1:Y:S01]  /*a420*/  FENCE.VIEW.ASYNC.T ;  /* 0x00000000000073c6 */ /* 0x000e620000000200 */
[----:B------:R-:W-:-:S04]  /*a430*/  @!UP1 UIADD3 UR18, UPT, UPT, -UR9, 0x100000, URZ ;  /* 0x0010000009129890 */ /* 0x000fc8000fffe1ff */
[----:B------:R-:W-:Y:S02]  /*a440*/  @!UP1 USHF.L.U32 UR19, UR18, 0xb, URZ ;  /* 0x0000000b12139899 */ /* 0x000fe400080006ff */
[----:B------:R-:W-:Y:S01]  /*a450*/  @!UP1 USHF.L.U32 UR18, UR18, 0x1, URZ ;  /* 0x0000000112129899 */ /* 0x000fe200080006ff */
[----:B------:R-:W-:Y:S01]  /*a460*/  UMOV UR8, UR13 ;  /* 0x0000000d00087c82 */ /* 0x000fe20008000000 */
[----:B------:R-:W-:-:S04]  /*a470*/  @!UP1 UIADD3 UR4, UPT, UPT, -UR9, 0x100000, URZ ;  /* 0x0010000009049890 */ /* 0x000fc8000fffe1ff */
[----:B------:R-:W-:Y:S02]  /*a480*/  @!UP1 USHF.L.U32 UR5, UR4, 0xb, URZ ;  /* 0x0000000b04059899 */ /* 0x000fe400080006ff */
[----:B------:R-:W-:Y:S01]  /*a490*/  @!UP1 USHF.L.U32 UR4, UR4, 0x1, URZ ;  /* 0x0000000104049899 */ /* 0x000fe200080006ff */
[----:B-1----:R-:W-:Y:S01]  /*a4a0*/  VOTEU.ALL UP1, P0 ;  /* 0x0000000000ff7886 */ /* 0x002fe20000020000 */
[----:B------:R-:W-:Y:S06]  /*a4b0*/  BAR.SYNC.DEFER_BLOCKING 0x0 ;  /* 0x0000000000007b1d */ /* 0x000fec0000010000 */
[----:B------:R-:W4:Y:S01]  /*a4c0*/  LDL.64 R172, [R1+0x88] ;  /* 0x0000880001ac7983 */ /* 0x000f220000100a00 */
[----:B------:R-:W-:Y:S01]  /*a4d0*/  VOTEU.ALL UP2, P0 ;  /* 0x0000000000ff7886 */ /* 0x000fe20000040000 */
[----:B------:R-:W-:Y:S01]  /*a4e0*/  VIADD R120, R122, UR6 ;  /* 0x000000067a787c36 */ /* 0x000fe20008000000 */
[----:B------:R-:W-:Y:S01]  /*a4f0*/  LOP3.LUT R35, R3, 0x60, RZ, 0xfc, !PT ;  /* 0x0000006003237812 */ /* 0x000fe200078efcff */
[----:B------:R-:W-:Y:S01]  /*a500*/  STL.64 [R1+0x740], R188 ;  /* 0x000740bc01007387 */ /* 0x000fe20000100a00 */
[----:B------:R-:W-:-:S02]  /*a510*/  ISETP.NE.U32.AND P4, PT, R5, RZ, PT ;  /* 0x000000ff0500720c */ /* 0x000fc40003f85070 */
[C---:B------:R-:W-:Y:S01]  /*a520*/  LOP3.LUT R7, R3.reuse, 0x62, RZ, 0xfc, !PT ;  /* 0x0000006203077812 */ /* 0x040fe200078efcff */
[----:B------:R-:W-:Y:S01]  /*a530*/  STL.64 [R1+0x738], R204 ;  /* 0x000738cc01007387 */ /* 0x000fe20000100a00 */
[----:B------:R-:W-:Y:S02]  /*a540*/  ISETP.NE.U32.AND P6, PT, R4, RZ, PT ;  /* 0x000000ff0400720c */ /* 0x000fe40003fc5070 */
[----:B------:R-:W-:Y:S01]  /*a550*/  LOP3.LUT R6, R3, 0x4, RZ, 0xfc, !PT ;  /* 0x0000000403067812 */ /* 0x000fe200078efcff */
[----:B------:R-:W-:Y:S04]  /*a560*/  STL.64 [R1+0x730], R220 ;  /* 0x000730dc01007387 */ /* 0x000fe80000100a00 */
[----:B------:R-:W1:Y:S02]  /*a570*/  FENCE.VIEW.ASYNC.S ;  /* 0x00000000000073c6 */ /* 0x000e640000000000 */
[----:B-1----:R-:W1:Y:S02]  /*a580*/  @!UP1 SYNCS.EXCH.64 URZ, [UR8], UR18 ;  /* 0x0000001208ff95b2 */ /* 0x002e640008000100 */
[----:B-1----:R-:W-:Y:S06]  /*a590*/  BAR.SYNC.DEFER_BLOCKING 0x0 ;  /* 0x0000000000007b1d */ /* 0x002fec0000010000 */
[----:B-----5:R1:W-:Y:S01]  /*a5a0*/  STL.64 [R1+0x728], R8 ;  /* 0x0007280801007387 */ /* 0x0203e20000100a00 */
[----:B------:R1:W2:Y:S03]  /*a5b0*/  @!UP2 SYNCS.EXCH.64 URZ, [UR6+0x48008], UR4 ;  /* 0x0480080406ffa5b2 */ /* 0x0002a60008000100 */
[----:B------:R-:W-:Y:S01]  /*a5c0*/  @!PT LDS RZ, [RZ] ;  /* 0x00000000fffff984 */ /* 0x000fe20000000800 */
[----:B------:R-:W-:Y:S01]  /*a5d0*/  @!PT LDS RZ, [RZ] ;  /* 0x00000000fffff984 */ /* 0x000fe20000000800 */
[----:B------:R-:W-:Y:S01]  /*a5e0*/  @!PT LDS RZ, [RZ] ;  /* 0x00000000fffff984 */ /* 0x000fe20000000800 */
[----:B--2---:R-:W-:Y:S01]  /*a5f0*/  LDGSTS.E [R120+0x30000], desc[UR28][R156.64], P1 ;  /* 0x300000009c787fae */ /* 0x004fe200089a101c */
[----:B------:R-:W-:-:S03]  /*a600*/  ISETP.GE.AND P1, PT, R35, R121, PT ;  /* 0x000000792300720c */ /* 0x000fc60003f26270 */
[----:B---3--:R-:W-:Y:S04]  /*a610*/  LDGSTS.E [R120+0x30008], desc[UR28][R104.64], P5 ;  /* 0x3000800068787fae */ /* 0x008fe8000a9a101c */
[----:B------:R-:W-:Y:S04]  /*a620*/  LDGSTS.E [R120+0x32000], desc[UR28][R140.64], P3 ;  /* 0x320000008c787fae */ /* 0x000fe800099a101c */
[----:B------:R-:W2:Y:S01]  /*a630*/  LDL.64 R156, [R1+0x58] ;  /* 0x00005800019c7983 */ /* 0x000ea20000100a00 */
[----:B------:R-:W-:Y:S02]  /*a640*/  ISETP.GE.AND P5, PT, R7, R121, PT ;  /* 0x000000790700720c */ /* 0x000fe40003fa6270 */
[----:B------:R-:W-:Y:S01]  /*a650*/  LOP3.LUT R5, R3, 0x6, RZ, 0xfc, !PT ;  /* 0x0000000603057812 */ /* 0x000fe200078efcff */
[----:B------:R-:W3:Y:S01]  /*a660*/  LDL.64 R104, [R1+0x50] ;  /* 0x0000500001687983 */ /* 0x000ee20000100a00 */
[----:B------:R-:W-:-:S02]  /*a670*/  SEL R4, R2, RZ, !P1 ;  /* 0x000000ff02047207 */ /* 0x000fc40004800000 */
[----:B------:R-:W-:Y:S01]  /*a680*/  ISETP.GE.AND P1, PT, R6, R121, PT ;  /* 0x000000790600720c */ /* 0x000fe20003f26270 */
[----:B------:R-:W-:Y:S04]  /*a690*/  LDGSTS.E [R120+0x32008], desc[UR28][R88.64], P2 ;  /* 0x3200800058787fae */ /* 0x000fe800091a101c */
[----:B------:R-:W3:Y:S01]  /*a6a0*/  LDL.64 R140, [R1+0xf0] ;  /* 0x0000f000018c7983 */ /* 0x000ee20000100a00 */
[----:B------:R-:W-:-:S03]  /*a6b0*/  SEL R6, R2, RZ, !P5 ;  /* 0x000000ff02067207 */ /* 0x000fc60006800000 */
[----:B------:R-:W3:Y:S01]  /*a6c0*/  LDL.64 R88, [R1+0xe8] ;  /* 0x0000e80001587983 */ /* 0x000ee20000100a00 */
[----:B------:R-:W-:Y:S02]  /*a6d0*/  ISETP.GE.AND P5, PT, R5, R121, PT ;  /* 0x000000790500720c */ /* 0x000fe40003fa6270 */
[C---:B-1----:R-:W-:Y:S01]  /*a6e0*/  LOP3.LUT R8, R3.reuse, 0x24, RZ, 0xfc, !PT ;  /* 0x0000002403087812 */ /* 0x042fe200078efcff */
[----:B----4-:R-:W-:Y:S01]  /*a6f0*/  LDGSTS.E [R120+0x34000], desc[UR28][R172.64], P4 ;  /* 0x34000000ac787fae */ /* 0x010fe2000a1a101c */
[----:B------:R-:W-:Y:S02]  /*a700*/  ISETP.NE.U32.AND P3, PT, R4, RZ, PT ;  /* 0x000000ff0400720c */ /* 0x000fe40003f65070 */
[----:B------:R-:W-:Y:S01]  /*a710*/  LOP3.LUT R7, R3, 0x26, RZ, 0xfc, !PT ;  /* 0x0000002603077812 */ /* 0x000fe200078efcff */
[----:B------:R-:W-:Y:S01]  /*a720*/  LDGSTS.E [R120+0x34008], desc[UR28][R124.64], P6 ;  /* 0x340080007c787fae */ /* 0x000fe2000b1a101c */
[C---:B------:R-:W-:Y:S02]  /*a730*/  SEL R5, R2.reuse, RZ, !P1 ;  /* 0x000000ff02057207 */ /* 0x040fe40004800000 */
[----:B------:R-:W-:-:S02]  /*a740*/  SEL R4, R2, RZ, !P5 ;  /* 0x000000ff02047207 */ /* 0x000fc40006800000 */
[----:B------:R-:W-:Y:S02]  /*a750*/  ISETP.NE.U32.AND P1, PT, R6, RZ, PT ;  /* 0x000000ff0600720c */ /* 0x000fe40003f25070 */
[-C--:B------:R-:W-:Y:S02]  /*a760*/  ISETP.GE.AND P4, PT, R8, R121.reuse, PT ;  /* 0x000000790800720c */ /* 0x080fe40003f86270 */
[----:B------:R-:W-:Y:S02]  /*a770*/  LOP3.LUT R6, R3, 0x44, RZ, 0xfc, !PT ;  /* 0x0000004403067812 */ /* 0x000fe400078efcff */
[----:B------:R-:W-:Y:S01]  /*a780*/  ISETP.GE.AND P6, PT, R7, R121, PT ;  /* 0x000000790700720c */ /* 0x000fe20003fc6270 */
[----:B------:R-:W4:Y:S01]  /*a790*/  LDL.64 R124, [R1+0xb0] ;  /* 0x0000b000017c7983 */ /* 0x000f220000100a00 */
[----:B------:R-:W-:Y:S02]  /*a7a0*/  ISETP.NE.U32.AND P2, PT, R5, RZ, PT ;  /* 0x000000ff0500720c */ /* 0x000fe40003f45070 */
[----:B------:R-:W-:-:S02]  /*a7b0*/  ISETP.NE.U32.AND P5, PT, R4, RZ, PT ;  /* 0x000000ff0400720c */ /* 0x000fc40003fa5070 */
[----:B------:R-:W-:Y:S02]  /*a7c0*/  LOP3.LUT R5, R3, 0x46, RZ, 0xfc, !PT ;  /* 0x0000004603057812 */ /* 0x000fe400078efcff */
[----:B------:R-:W-:Y:S02]  /*a7d0*/  SEL R4, R2, RZ, !P4 ;  /* 0x000000ff02047207 */ /* 0x000fe40006000000 */
[-C--:B------:R-:W-:Y:S02]  /*a7e0*/  ISETP.GE.AND P4, PT, R6, R121.reuse, PT ;  /* 0x000000790600720c */ /* 0x080fe40003f86270 */
[----:B------:R-:W-:Y:S02]  /*a7f0*/  SEL R6, R2, RZ, !P6 ;  /* 0x000000ff02067207 */ /* 0x000fe40007000000 */
[----:B------:R-:W-:Y:S02]  /*a800*/  LOP3.LUT R7, R122, 0x10, RZ, 0x3c, !PT ;  /* 0x000000107a077812 */ /* 0x000fe400078e3cff */
[----:B------:R-:W-:-:S02]  /*a810*/  ISETP.GE.AND P6, PT, R5, R121, PT ;  /* 0x000000790500720c */ /* 0x000fc40003fc6270 */
[----:B------:R-:W-:Y:S02]  /*a820*/  SEL R5, R2, RZ, !P4 ;  /* 0x000000ff02057207 */ /* 0x000fe40006000000 */
[----:B------:R-:W-:Y:S01]  /*a830*/  ISETP.NE.U32.AND P4, PT, R6, RZ, PT ;  /* 0x000000ff0600720c */ /* 0x000fe20003f85070 */
[----:B------:R-:W-:Y:S01]  /*a840*/  VIADD R6, R7, UR6 ;  /* 0x0000000607067c36 */ /* 0x000fe20008000000 */
[----:B--2---:R-:W-:Y:S04]  /*a850*/  LDGSTS.E [R120+0x36000], desc[UR28][R156.64], P3 ;  /* 0x360000009c787fae */ /* 0x004fe800099a101c */
[----:B---3--:R-:W-:Y:S04]  /*a860*/  LDGSTS.E [R120+0x36008], desc[UR28][R104.64], P1 ;  /* 0x3600800068787fae */ /* 0x008fe800089a101c */
[----:B------:R-:W2:Y:S04]  /*a870*/  LDL.64 R156, [R1+0x78] ;  /* 0x00007800019c7983 */ /* 0x000ea80000100a00 */
[----:B------:R1:W-:Y:S04]  /*a880*/  STL [R1+0x538], R7 ;  /* 0x0005380701007387 */ /* 0x0003e80000100800 */
[----:B------:R-:W3:Y:S04]  /*a890*/  LDL.64 R104, [R1+0x70] ;  /* 0x0000700001687983 */ /* 0x000ee80000100a00 */
[----:B------:R-:W-:Y:S04]  /*a8a0*/  LDGSTS.E [R6+0x30000], desc[UR28][R140.64], P2 ;  /* 0x300000008c067fae */ /* 0x000fe800091a101c */
[----:B------:R-:W-:Y:S04]  /*a8b0*/  LDGSTS.E [R6+0x30008], desc[UR28][R88.64], P5 ;  /* 0x3000800058067fae */ /* 0x000fe8000a9a101c */
[----:B------:R-:W3:Y:S04]  /*a8c0*/  LDL.64 R140, [R1+0x40] ;  /* 0x00004000018c7983 */ /* 0x000ee80000100a00 */
[----:B------:R-:W3:Y:S01]  /*a8d0*/  LDL.64 R88, [R1+0x48] ;  /* 0x0000480001587983 */ /* 0x000ee20000100a00 */
[----:B------:R-:W-:-:S02]  /*a8e0*/  ISETP.NE.U32.AND P3, PT, R4, RZ, PT ;  /* 0x000000ff0400720c */ /* 0x000fc40003f65070 */
[----:B------:R-:W-:Y:S02]  /*a8f0*/  SEL R4, R2, RZ, !P6 ;  /* 0x000000ff02047207 */ /* 0x000fe40007000000 */
[----:B------:R-:W-:Y:S02]  /*a900*/  ISETP.NE.U32.AND P1, PT, R5, RZ, PT ;  /* 0x000000ff0500720c */ /* 0x000fe40003f25070 */
[C---:B------:R-:W-:Y:S02]  /*a910*/  LOP3.LUT R5, R3.reuse, 0x64, RZ, 0xfc, !PT ;  /* 0x0000006403057812 */ /* 0x040fe400078efcff */
[----:B------:R-:W-:Y:S02]  /*a920*/  ISETP.NE.U32.AND P6, PT, R4, RZ, PT ;  /* 0x000000ff0400720c */ /* 0x000fe40003fc5070 */
[----:B------:R-:W-:Y:S02]  /*a930*/  LOP3.LUT R4, R3, 0x66, RZ, 0xfc, !PT ;  /* 0x0000006603047812 */ /* 0x000fe400078efcff */
[-C--:B------:R-:W-:Y:S01]  /*a940*/  ISETP.GE.AND P2, PT, R5, R121.reuse, PT ;  /* 0x000000790500720c */ /* 0x080fe20003f46270 */
[----:B----4-:R-:W-:Y:S01]  /*a950*/  LDGSTS.E [R6+0x32000], desc[UR28][R124.64], P3 ;  /* 0x320000007c067fae */ /* 0x010fe200099a101c */
[----:B------:R-:W-:-:S02]  /*a960*/  ISETP.GE.AND P5, PT, R4, R121, PT ;  /* 0x000000790400720c */ /* 0x000fc40003fa6270 */
[----:B------:R-:W-:Y:S01]  /*a970*/  SEL R4, R2, RZ, !P2 ;  /* 0x000000ff02047207 */ /* 0x000fe20005000000 */
[----:B------:R-:W-:Y:S03]  /*a980*/  LDGSTS.E [R6+0x32008], desc[UR28][R22.64], P4 ;  /* 0x3200800016067fae */ /* 0x000fe6000a1a101c */
[----:B------:R-:W-:Y:S01]  /*a990*/  ISETP.NE.U32.AND P3, PT, R4, RZ, PT ;  /* 0x000000ff0400720c */ /* 0x000fe20003f65070 */
[----:B------:R-:W4:Y:S04]  /*a9a0*/  LDL.64 R124, [R1+0xe0] ;  /* 0x0000e000017c7983 */ /* 0x000f280000100a00 */
[----:B------:R-:W4:Y:S01]  /*a9b0*/  LDL.64 R22, [R1+0xd8] ;  /* 0x0000d80001167983 */ /* 0x000f220000100a00 */
[----:B-1----:R-:W-:-:S02]  /*a9c0*/  LOP3.LUT R7, R3, 0x8, RZ, 0xfc, !PT ;  /* 0x0000000803077812 */ /* 0x002fc400078efcff */
[----:B------:R-:W-:Y:S02]  /*a9d0*/  LOP3.LUT R5, R3, 0xa, RZ, 0xfc, !PT ;  /* 0x0000000a03057812 */ /* 0x000fe400078efcff */
[-C--:B------:R-:W-:Y:S02]  /*a9e0*/  ISETP.GE.AND P2, PT, R7, R121.reuse, PT ;  /* 0x000000790700720c */ /* 0x080fe40003f46270 */
[C---:B------:R-:W-:Y:S02]  /*a9f0*/  SEL R7, R2.reuse, RZ, !P5 ;  /* 0x000000ff02077207 */ /* 0x040fe40006800000 */
[----:B------:R-:W-:Y:S02]  /*aa00*/  ISETP.GE.AND P5, PT, R5, R121, PT ;  /* 0x000000790500720c */ /* 0x000fe40003fa6270 */
[----:B------:R-:W-:Y:S02]  /*aa10*/  SEL R5, R2, RZ, !P2 ;  /* 0x000000ff02057207 */ /* 0x000fe40005000000 */
[----:B------:R-:W-:-:S02]  /*aa20*/  ISETP.NE.U32.AND P2, PT, R7, RZ, PT ;  /* 0x000000ff0700720c */ /* 0x000fc40003f45070 */
[----:B------:R-:W-:Y:S01]  /*aa30*/  LOP3.LUT R8, R3, 0x2a, RZ, 0xfc, !PT ;  /* 0x0000002a03087812 */ /* 0x000fe200078efcff */
[----:B--2---:R-:W-:Y:S04]  /*aa40*/  LDGSTS.E [R6+0x34000], desc[UR28][R156.64], P1 ;  /* 0x340000009c067fae */ /* 0x004fe800089a101c */
[----:B---3--:R-:W-:Y:S04]  /*aa50*/  LDGSTS.E [R6+0x34008], desc[UR28][R104.64], P6 ;  /* 0x3400800068067fae */ /* 0x008fe8000b1a101c */
[----:B------:R-:W2:Y:S04]  /*aa60*/  LDL.64 R156, [R1+0x68] ;  /* 0x00006800019c7983 */ /* 0x000ea80000100a00 */
[----:B------:R-:W3:Y:S04]  /*aa70*/  LDL.64 R104, [R1+0xa0] ;  /* 0x0000a00001687983 */ /* 0x000ee80000100a00 */
[----:B------:R-:W-:Y:S01]  /*aa80*/  LDGSTS.E [R6+0x36000], desc[UR28][R88.64], P3 ;  /* 0x3600000058067fae */ /* 0x000fe200099a101c */
[----:B------:R-:W-:-:S03]  /*aa90*/  ISETP.GE.AND P6, PT, R8, R121, PT ;  /* 0x000000790800720c */ /* 0x000fc60003fc6270 */
[----:B------:R-:W2:Y:S01]  /*aaa0*/  LDL.64 R88, [R1+0x98] ;  /* 0x0000980001587983 */ /* 0x000ea20000100a00 */
[----:B------:R-:W-:-:S03]  /*aab0*/  LOP3.LUT R8, R122, 0x20, RZ, 0x3c, !PT ;  /* 0x000000207a087812 */ /* 0x000fc600078e3cff */
[----:B------:R-:W-:Y:S04]  /*aac0*/  LDGSTS.E [R6+0x36008], desc[UR28][R140.64], P2 ;  /* 0x360080008c067fae */ /* 0x000fe800091a101c */
[----:B------:R1:W-:Y:S01]  /*aad0*/  STL [R1+0x534], R8 ;  /* 0x0005340801007387 */ /* 0x0003e20000100800 */
[----:B------:R-:W-:Y:S02]  /*aae0*/  LOP3.LUT R9, R3, 0x28, RZ, 0xfc, !PT ;  /* 0x0000002803097812 */ /* 0x000fe400078efcff */
[----:B------:R-:W-:Y:S01]  /*aaf0*/  SEL R4, R2, RZ, !P5 ;  /* 0x000000ff02047207 */ /* 0x000fe20006800000 */
[----:B------:R-:W2:Y:S04]  /*ab00*/  LDL.64 R172, [R1+0xc8] ;  /* 0x0000c80001ac7983 */ /* 0x000ea80000100a00 */
[----:B------:R-:W2:Y:S01]  /*ab10*/  LDL.64 R140, [R1+0x60] ;  /* 0x00006000018c7983 */ /* 0x000ea20000100a00 */
[----:B------:R-:W-:-:S02]  /*ab20*/  ISETP.GE.AND P1, PT, R9, R121, PT ;  /* 0x000000790900720c */ /* 0x000fc40003f26270 */
[----:B------:R-:W-:Y:S02]  /*ab30*/  LOP3.LUT R7, R3, 0x48, RZ, 0xfc, !PT ;  /* 0x0000004803077812 */ /* 0x000fe400078efcff */
[----:B------:R-:W-:Y:S02]  /*ab40*/  ISETP.NE.U32.AND P4, PT, R5, RZ, PT ;  /* 0x000000ff0500720c */ /* 0x000fe40003f85070 */
[----:B------:R-:W-:Y:S02]  /*ab50*/  ISETP.NE.U32.AND P5, PT, R4, RZ, PT ;  /* 0x000000ff0400720c */ /* 0x000fe40003fa5070 */
[----:B------:R-:W-:Y:S02]  /*ab60*/  LOP3.LUT R5, R3, 0x4a, RZ, 0xfc, !PT ;  /* 0x0000004a03057812 */ /* 0x000fe400078efcff */
[----:B------:R-:W-:Y:S02]  /*ab70*/  SEL R4, R2, RZ, !P1 ;  /* 0x000000ff02047207 */ /* 0x000fe40004800000 */
[----:B------:R-:W-:-:S02]  /*ab80*/  ISETP.GE.AND P1, PT, R7, R121, PT ;  /* 0x000000790700720c */ /* 0x000fc40003f26270 */
[C---:B------:R-:W-:Y:S02]  /*ab90*/  SEL R7, R2.reuse, RZ, !P6 ;  /* 0x000000ff02077207 */ /* 0x040fe40007000000 */
[----:B------:R-:W-:Y:S02]  /*aba0*/  ISETP.GE.AND P6, PT, R5, R121, PT ;  /* 0x000000790500720c */ /* 0x000fe40003fc6270 */
[----:B------:R-:W-:-:S04]  /*abb0*/  SEL R5, R2, RZ, !P1 ;  /* 0x000000ff02057207 */ /* 0x000fc80004800000 */
[----:B------:R-:W-:Y:S01]  /*abc0*/  ISETP.NE.U32.AND P2, PT, R5, RZ, PT ;  /* 0x000000ff0500720c */ /* 0x000fe20003f45070 */
[----:B------:R-:W-:Y:S01]  /*abd0*/  VIADD R5, R8, UR6 ;  /* 0x0000000608057c36 */ /* 0x000fe20008000000 */
[----:B------:R-:W-:Y:S02]  /*abe0*/  ISETP.NE.U32.AND P3, PT, R4, RZ, PT ;  /* 0x000000ff0400720c */ /* 0x000fe40003f65070 */
[----:B------:R-:W-:Y:S02]  /*abf0*/  ISETP.NE.U32.AND P1, PT, R7, RZ, PT ;  /* 0x000000ff0700720c */ /* 0x000fe40003f25070 */
[----:B----4-:R-:W-:Y:S04]  /*ac00*/  LDGSTS.E [R5+0x30000], desc[UR28][R124.64], P4 ;  /* 0x300000007c057fae */ /* 0x010fe8000a1a101c */
[----:B------:R4:W-:Y:S04]  /*ac10*/  LDGSTS.E [R5+0x30008], desc[UR28][R22.64], P5 ;  /* 0x3000800016057fae */ /* 0x0009e8000a9a101c */
[----:B------:R-:W4:Y:S01]  /*ac20*/  LDL.64 R124, [R1+0x38] ;  /* 0x00003800017c7983 */ /* 0x000f220000100a00 */
[----:B------:R-:W-:-:S04]  /*ac30*/  SEL R4, R2, RZ, !P6 ;  /* 0x000000ff02047207 */ /* 0x000fc80007000000 */
[----:B------:R-:W-:Y:S01]  /*ac40*/  ISETP.NE.U32.AND P6, PT, R4, RZ, PT ;  /* 0x000000ff0400720c */ /* 0x000fe20003fc5070 */
[----:B---3--:R-:W-:Y:S04]  /*ac50*/  LDGSTS.E [R5+0x32000], desc[UR28][R104.64], P3 ;  /* 0x3200000068057fae */ /* 0x008fe800099a101c */
[----:B------:R-:W3:Y:S04]  /*ac60*/  LDL.64 R104, [R1+0x30] ;  /* 0x0000300001687983 */ /* 0x000ee80000100a00 */
[----:B--2---:R-:W-:Y:S04]  /*ac70*/  LDGSTS.E [R5+0x32008], desc[UR28][R88.64], P1 ;  /* 0x3200800058057fae */ /* 0x004fe800089a101c */
[----:B------:R-:W-:Y:S04]  /*ac80*/  LDGSTS.E [R5+0x34000], desc[UR28][R156.64], P2 ;  /* 0x340000009c057fae */ /* 0x000fe800091a101c */
[----:B------:R-:W2:Y:S04]  /*ac90*/  LDL.64 R88, [R1+0xd0] ;  /* 0x0000d00001587983 */ /* 0x000ea80000100a00 */
[----:B------:R-:W-:Y:S04]  /*aca0*/  LDGSTS.E [R5+0x34008], desc[UR28][R140.64], P6 ;  /* 0x340080008c057fae */ /* 0x000fe8000b1a101c */
[----:B------:R-:W2:Y:S04]  /*acb0*/  LDL.64 R156, [R1+0x90] ;  /* 0x00009000019c7983 */ /* 0x000ea80000100a00 */
[----:B------:R-:W2:Y:S01]  /*acc0*/  LDL.64 R140, [R1+0x130] ;  /* 0x00013000018c7983 */ /* 0x000ea20000100a00 */
[----:B------:R-:W-:-:S02]  /*acd0*/  LOP3.LUT R7, R3, 0x68, RZ, 0xfc, !PT ;  /* 0x0000006803077812 */ /* 0x000fc400078efcff */
[----:B------:R-:W-:Y:S02]  /*ace0*/  LOP3.LUT R4, R3, 0x6a, RZ, 0xfc, !PT ;  /* 0x0000006a03047812 */ /* 0x000fe400078efcff */
[-C--:B------:R-:W-:Y:S02]  /*acf0*/  ISETP.GE.AND P4, PT, R7, R121.reuse, PT ;  /* 0x000000790700720c */ /* 0x080fe40003f86270 */
[C---:B-1----:R-:W-:Y:S02]  /*ad00*/  LOP3.LUT R8, R3.reuse, 0xc, RZ, 0xfc, !PT ;  /* 0x0000000c03087812 */ /* 0x042fe400078efcff */
[----:B------:R-:W-:Y:S02]  /*ad10*/  ISETP.GE.AND P5, PT, R4, R121, PT ;  /* 0x000000790400720c */ /* 0x000fe40003fa6270 */
[----:B------:R-:W-:Y:S02]  /*ad20*/  LOP3.LUT R7, R3, 0xe, RZ, 0xfc, !PT ;  /* 0x0000000e03077812 */ /* 0x000fe400078efcff */
[----:B------:R-:W-:-:S02]  /*ad30*/  SEL R4, R2, RZ, !P4 ;  /* 0x000000ff02047207 */ /* 0x000fc40006000000 */
[-C--:B------:R-:W-:Y:S02]  /*ad40*/  ISETP.GE.AND P4, PT, R8, R121.reuse, PT ;  /* 0x000000790800720c */ /* 0x080fe40003f86270 */
[----:B----4-:R-:W-:Y:S02]  /*ad50*/  SEL R22, R2, RZ, !P5 ;  /* 0x000000ff02167207 */ /* 0x010fe40006800000 */
[----:B------:R-:W-:Y:S02]  /*ad60*/  ISETP.GE.AND P5, PT, R7, R121, PT ;  /* 0x000000790700720c */ /* 0x000fe40003fa6270 */
[----:B------:R-:W-:Y:S02]  /*ad70*/  ISETP.NE.U32.AND P3, PT, R4, RZ, PT ;  /* 0x000000ff0400720c */ /* 0x000fe40003f65070 */
[----:B------:R-:W-:Y:S02]  /*ad80*/  SEL R7, R2, RZ, !P4 ;  /* 0x000000ff02077207 */ /* 0x000fe40006000000 */
[----:B------:R-:W-:-:S02]  /*ad90*/  ISETP.NE.U32.AND P4, PT, R22, RZ, PT ;  /* 0x000000ff1600720c */ /* 0x000fc40003f85070 */
[C---:B------:R-:W-:Y:S02]  /*ada0*/  LOP3.LUT R22, R3.reuse, 0x2c, RZ, 0xfc, !PT ;  /* 0x0000002c03167812 */ /* 0x040fe400078efcff */
[----:B------:R-:W-:Y:S02]  /*adb0*/  LOP3.LUT R9, R3, 0x2e, RZ, 0xfc, !PT ;  /* 0x0000002e03097812 */ /* 0x000fe400078efcff */
[----:B------:R-:W-:Y:S02]  /*adc0*/  SEL R4, R2, RZ, !P5 ;  /* 0x000000ff02047207 */ /* 0x000fe40006800000 */
[----:B------:R-:W-:Y:S01]  /*add0*/  ISETP.NE.U32.AND P1, PT, R7, RZ, PT ;  /* 0x000000ff0700720c */ /* 0x000fe20003f25070 */
[----:B------:R-:W-:Y:S01]  /*ade0*/  LDGSTS.E [R5+0x36000], desc[UR28][R124.64], P3 ;  /* 0x360000007c057fae */ /* 0x000fe200099a101c */
[-C--:B------:R-:W-:Y:S02]  /*adf0*/  ISETP.GE.AND P2, PT, R22, R121.reuse, PT ;  /* 0x000000791600720c */ /* 0x080fe40003f46270 */
[----:B------:R-:W-:-:S02]  /*ae00*/  ISETP.GE.AND P6, PT, R9, R121, PT ;  /* 0x000000790900720c */ /* 0x000fc40003fc6270 */
[C---:B------:R-:W-:Y:S02]  /*ae10*/  LOP3.LUT R7, R3.reuse, 0x4e, RZ, 0xfc, !PT ;  /* 0x0000004e03077812 */ /* 0x040fe400078efcff */
[----:B------:R-:W-:Y:S02]  /*ae20*/  ISETP.NE.U32.AND P5, PT, R4, RZ, PT ;  /* 0x000000ff0400720c */ /* 0x000fe40003fa5070 */
[----:B------:R-:W-:Y:S02]  /*ae30*/  LOP3.LUT R8, R3, 0x4c, RZ, 0xfc, !PT ;  /* 0x0000004c03087812 */ /* 0x000fe400078efcff */
[C---:B------:R-:W-:Y:S01]  /*ae40*/  SEL R4, R2.reuse, RZ, !P2 ;  /* 0x000000ff02047207 */ /* 0x040fe20005000000 */
[----:B------:R-:W4:Y:S01]  /*ae50*/  LDL.64 R124, [R1+0x138] ;  /* 0x00013800017c7983 */ /* 0x000f220000100a00 */
[----:B------:R-:W-:Y:S02]  /*ae60*/  SEL R22, R2, RZ, !P6 ;  /* 0x000000ff02167207 */ /* 0x000fe40007000000 */
[----:B------:R-:W-:-:S02]  /*ae70*/  ISETP.GE.AND P6, PT, R7, R121, PT ;  /* 0x000000790700720c */ /* 0x000fc40003fc6270 */
[----:B------:R-:W-:Y:S02]  /*ae80*/  ISETP.GE.AND P2, PT, R8, R121, PT ;  /* 0x000000790800720c */ /* 0x000fe40003f46270 */
[----:B------:R-:W-:Y:S02]  /*ae90*/  ISETP.NE.U32.AND P3, PT, R4, RZ, PT ;  /* 0x000000ff0400720c */ /* 0x000fe40003f65070 */
[----:B------:R-:W-:Y:S02]  /*aea0*/  LOP3.LUT R8, R122, 0x30, RZ, 0x3c, !PT ;  /* 0x000000307a087812 */ /* 0x000fe400078e3cff */
[----:B------:R-:W-:-:S04]  /*aeb0*/  SEL R4, R2, RZ, !P6 ;  /* 0x000000ff02047207 */ /* 0x000fc80007000000 */
[----:B------:R-:W-:Y:S01]  /*aec0*/  ISETP.NE.U32.AND P6, PT, R4, RZ, PT ;  /* 0x000000ff0400720c */ /* 0x000fe20003fc5070 */
[----:B------:R-:W-:Y:S01]  /*aed0*/  VIADD R4, R8, UR6 ;  /* 0x0000000608047c36 */ /* 0x000fe20008000000 */
[----:B------:R1:W-:Y:S01]  /*aee0*/  STL [R1+0x530], R8 ;  /* 0x0005300801007387 */ /* 0x0003e20000100800 */
[----:B------:R-:W-:Y:S02]  /*aef0*/  SEL R7, R2, RZ, !P2 ;  /* 0x000000ff02077207 */ /* 0x000fe40005000000 */
[----:B------:R-:W-:Y:S01]  /*af00*/  ISETP.NE.U32.AND P2, PT, R22, RZ, PT ;  /* 0x000000ff1600720c */ /* 0x000fe20003f45070 */
[----:B---3--:R-:W-:Y:S04]  /*af10*/  LDGSTS.E [R5+0x36008], desc[UR28][R104.64], P4 ;  /* 0x3600800068057fae */ /* 0x008fe8000a1a101c */
[----:B------:R-:W3:Y:S04]  /*af20*/  LDL.64 R104, [R1+0x140] ;  /* 0x0001400001687983 */ /* 0x000ee80000100a00 */
[----:B--2---:R-:W-:Y:S04]  /*af30*/  LDGSTS.E [R4+0x30000], desc[UR28][R88.64], P1 ;  /* 0x3000000058047fae */ /* 0x004fe800089a101c */
[----:B------:R-:W-:Y:S04]  /*af40*/  LDGSTS.E [R4+0x30008], desc[UR28][R172.64], P5 ;  /* 0x30008000ac047fae */ /* 0x000fe8000a9a101c */
[----:B------:R-:W-:Y:S04]  /*af50*/  LDGSTS.E [R4+0x32000], desc[UR28][R156.64], P3 ;  /* 0x320000009c047fae */ /* 0x000fe800099a101c */
[----:B------:R-:W2:Y:S04]  /*af60*/  LDL.64 R88, [R1+0x148] ;  /* 0x0001480001587983 */ /* 0x000ea80000100a00 */
[----:B------:R-:W-:Y:S04]  /*af70*/  LDGSTS.E [R4+0x32008], desc[UR28][R140.64], P2 ;  /* 0x320080008c047fae */ /* 0x000fe800091a101c */
[----:B------:R-:W2:Y:S01]  /*af80*/  LDL.64 R156, [R1+0x158] ;  /* 0x00015800019c7983 */ /* 0x000ea20000100a00 */
[----:B-1----:R-:W-:-:S02]  /*af90*/  LOP3.LUT R8, R3, 0x6c, RZ, 0xfc, !PT ;  /* 0x0000006c03087812 */ /* 0x002fc400078efcff */
[----:B------:R-:W-:Y:S01]  /*afa0*/  ISETP.NE.U32.AND P4, PT, R7, RZ, PT ;  /* 0x000000ff0700720c */ /* 0x000fe20003f85070 */
[----:B------:R-:W2:Y:S04]  /*afb0*/  LDL.64 R172, [R1+0x178] ;  /* 0x0001780001ac7983 */ /* 0x000ea80000100a00 */
[----:B------:R-:W2:Y:S01]  /*afc0*/  LDL.64 R140, [R1+0x160] ;  /* 0x00016000018c7983 */ /* 0x000ea20000100a00 */
[----:B------:R-:W-:Y:S02]  /*afd0*/  LOP3.LUT R7, R3, 0x6e, RZ, 0xfc, !PT ;  /* 0x0000006e03077812 */ /* 0x000fe400078efcff */
[-C--:B------:R-:W-:Y:S02]  /*afe0*/  ISETP.GE.AND P1, PT, R8, R121.reuse, PT ;  /* 0x000000790800720c */ /* 0x080fe40003f26270 */
[----:B------:R-:W-:-:S02]  /*aff0*/  ISETP.GE.AND P5, PT, R7, R121, PT ;  /* 0x000000790700720c */ /* 0x000fc40003fa6270 */
[C---:B------:R-:W-:Y:S02]  /*b000*/  SEL R7, R2.reuse, RZ, !P1 ;  /* 0x000000ff02077207 */ /* 0x040fe40004800000 */
[----:B------:R-:W-:Y:S02]  /*b010*/  SEL R23, R2, RZ, !P5 ;  /* 0x000000ff02177207 */ /* 0x000fe40006800000 */
[----:B------:R-:W-:Y:S02]  /*b020*/  ISETP.NE.U32.AND P5, PT, R7, RZ, PT ;  /* 0x000000ff0700720c */ /* 0x000fe40003fa5070 */
[C---:B------:R-:W-:Y:S02]  /*b030*/  LOP3.LUT R9, R3.reuse, 0x10, RZ, 0xfc, !PT ;  /* 0x0000001003097812 */ /* 0x040fe400078efcff */
[----:B------:R-:W-:Y:S02]  /*b040*/  LOP3.LUT R8, R3, 0x12, RZ, 0xfc, !PT ;  /* 0x0000001203087812 */ /* 0x000fe400078efcff */
[----:B------:R-:W-:-:S02]  /*b050*/  ISETP.GE.AND P1, PT, R9, R121, PT ;  /* 0x000000790900720c */ /* 0x000fc40003f26270 */
[-C--:B------:R-:W-:Y:S02]  /*b060*/  ISETP.GE.AND P3, PT, R8, R121.reuse, PT ;  /* 0x000000790800720c */ /* 0x080fe40003f66270 */
[----:B------:R-:W-:Y:S02]  /*b070*/  LOP3.LUT R8, R3, 0x32, RZ, 0xfc, !PT ;  /* 0x0000003203087812 */ /* 0x000fe400078efcff */
[----:B------:R-:W-:Y:S02]  /*b080*/  SEL R22, R2, RZ, !P1 ;  /* 0x000000ff02167207 */ /* 0x000fe40004800000 */
[----:B------:R-:W-:Y:S02]  /*b090*/  ISETP.NE.U32.AND P1, PT, R23, RZ, PT ;  /* 0x000000ff1700720c */ /* 0x000fe40003f25070 */
[----:B------:R-:W-:Y:S01]  /*b0a0*/  LOP3.LUT R23, R3, 0x30, RZ, 0xfc, !PT ;  /* 0x0000003003177812 */ /* 0x000fe200078efcff */
[----:B----4-:R-:W-:Y:S03]  /*b0b0*/  LDGSTS.E [R4+0x34000], desc[UR28][R124.64], P4 ;  /* 0x340000007c047fae */ /* 0x010fe6000a1a101c */
[----:B------:R-:W-:-:S02]  /*b0c0*/  ISETP.GE.AND P4, PT, R23, R121, PT ;  /* 0x000000791700720c */ /* 0x000fc40003f86270 */
[----:B------:R-:W-:Y:S02]  /*b0d0*/  SEL R7, R2, RZ, !P3 ;  /* 0x000000ff02077207 */ /* 0x000fe40005800000 */
[----:B------:R-:W-:Y:S02]  /*b0e0*/  ISETP.NE.U32.AND P2, PT, R22, RZ, PT ;  /* 0x000000ff1600720c */ /* 0x000fe40003f45070 */
[----:B------:R-:W-:Y:S01]  /*b0f0*/  ISETP.NE.U32.AND P3, PT, R7, RZ, PT ;  /* 0x000000ff0700720c */ /* 0x000fe20003f65070 */
[----:B---3--:R-:W-:Y:S01]  /*b100*/  LDGSTS.E [R4+0x34008], desc[UR28][R104.64], P6 ;  /* 0x3400800068047fae */ /* 0x008fe2000b1a101c */
[----:B------:R-:W-:Y:S02]  /*b110*/  ISETP.GE.AND P6, PT, R8, R121, PT ;  /* 0x000000790800720c */ /* 0x000fe40003fc6270 */
[----:B------:R-:W-:Y:S01]  /*b120*/  LOP3.LUT R8, R3, 0x52, RZ, 0xfc, !PT ;  /* 0x0000005203087812 */ /* 0x000fe200078efcff */
[----:B------:R-:W3:Y:S04]  /*b130*/  LDL.64 R104, [R1+0x168] ;  /* 0x0001680001687983 */ /* 0x000ee80000100a00 */
[----:B--2---:R-:W-:Y:S01]  /*b140*/  LDGSTS.E [R4+0x36000], desc[UR28][R88.64], P5 ;  /* 0x3600000058047fae */ /* 0x004fe2000a9a101c */
[----:B------:R-:W-:-:S02]  /*b150*/  SEL R23, R2, RZ, !P6 ;  /* 0x000000ff02177207 */ /* 0x000fc40007000000 */
[----:B------:R-:W-:Y:S01]  /*b160*/  ISETP.GE.AND P6, PT, R8, R121, PT ;  /* 0x000000790800720c */ /* 0x000fe20003fc6270 */
[----:B------:R1:W-:Y:S04]  /*b170*/  LDGSTS.E [R4+0x36008], desc[UR28][R24.64], P1 ;  /* 0x3600800018047fae */ /* 0x0003e800089a101c */
[----:B------:R-:W2:Y:S01]  /*b180*/  LDL.64 R88, [R1+0x170] ;  /* 0x0001700001587983 */ /* 0x000ea20000100a00 */
[----:B------:R-:W-:-:S05]  /*b190*/  LOP3.LUT R8, R122, 0x40, RZ, 0x3c, !PT ;  /* 0x000000407a087812 */ /* 0x000fca00078e3cff */
[----:B------:R4:W-:Y:S01]  /*b1a0*/  STL [R1+0x52c], R8 ;  /* 0x00052c0801007387 */ /* 0x0009e20000100800 */
[----:B-1----:R-:W-:-:S03]  /*b1b0*/  VIADD R24, R8, UR6 ;  /* 0x0000000608187c36 */ /* 0x002fc60008000000 */
[----:B------:R-:W2:Y:S04]  /*b1c0*/  LDL.64 R124, [R1+0x180] ;  /* 0x00018000017c7983 */ /* 0x000ea80000100a00 */
[----:B------:R-:W-:Y:S04]  /*b1d0*/  LDGSTS.E [R24+0x30000], desc[UR28][R156.64], P2 ;  /* 0x300000009c187fae */ /* 0x000fe800091a101c */
[----:B------:R-:W-:Y:S01]  /*b1e0*/  LDGSTS.E [R24+0x30008], desc[UR28][R140.64], P3 ;  /* 0x300080008c187fae */ /* 0x000fe200099a101c */
[----:B------:R-:W-:Y:S02]  /*b1f0*/  LOP3.LUT R9, R3, 0x50, RZ, 0xfc, !PT ;  /* 0x0000005003097812 */ /* 0x000fe400078efcff */
[----:B------:R-:W-:-:S02]  /*b200*/  SEL R7, R2, RZ, !P4 ;  /* 0x000000ff02077207 */ /* 0x000fc40006000000 */
[----:B----4-:R-:W-:Y:S01]  /*b210*/  LOP3.LUT R8, R3, 0x70, RZ, 0xfc, !PT ;  /* 0x0000007003087812 */ /* 0x010fe200078efcff */
[----:B------:R-:W4:Y:S04]  /*b220*/  LDL.64 R156, [R1+0x198] ;  /* 0x00019800019c7983 */ /* 0x000f280000100a00 */
[----:B------:R-:W4:Y:S01]  /*b230*/  LDL.64 R140, [R1+0x188] ;  /* 0x00018800018c7983 */ /* 0x000f220000100a00 */
[----:B------:R-:W-:Y:S02]  /*b240*/  ISETP.GE.AND P4, PT, R9, R121, PT ;  /* 0x000000790900720c */ /* 0x000fe40003f86270 */
[----:B------:R-:W-:Y:S02]  /*b250*/  ISETP.NE.U32.AND P5, PT, R7, RZ, PT ;  /* 0x000000ff0700720c */ /* 0x000fe40003fa5070 */
[----:B------:R-:W-:-:S02]  /*b260*/  SEL R22, R2, RZ, !P4 ;  /* 0x000000ff02167207 */ /* 0x000fc40006000000 */
[----:B------:R-:W-:Y:S02]  /*b270*/  ISETP.NE.U32.AND P4, PT, R23, RZ, PT ;  /* 0x000000ff1700720c */ /* 0x000fe40003f85070 */
[----:B------:R-:W-:Y:S02]  /*b280*/  SEL R7, R2, RZ, !P6 ;  /* 0x000000ff02077207 */ /* 0x000fe40007000000 */
[----:B------:R-:W-:Y:S02]  /*b290*/  ISETP.NE.U32.AND P6, PT, R22, RZ, PT ;  /* 0x000000ff1600720c */ /* 0x000fe40003fc5070 */
[----:B------:R-:W-:Y:S02]  /*b2a0*/  ISETP.NE.U32.AND P1, PT, R7, RZ, PT ;  /* 0x000000ff0700720c */ /* 0x000fe40003f25070 */
[----:B------:R-:W-:Y:S02]  /*b2b0*/  LOP3.LUT R7, R3, 0x72, RZ, 0xfc, !PT ;  /* 0x0000007203077812 */ /* 0x000fe400078efcff */
[----:B------:R-:W-:-:S02]  /*b2c0*/  ISETP.GE.AND P2, PT, R8, R121, PT ;  /* 0x000000790800720c */ /* 0x000fc40003f46270 */
[----:B------:R-:W-:Y:S02]  /*b2d0*/  ISETP.GE.AND P3, PT, R7, R121, PT ;  /* 0x000000790700720c */ /* 0x000fe40003f66270 */
[C---:B------:R-:W-:Y:S02]  /*b2e0*/  SEL R7, R2.reuse, RZ, !P2 ;  /* 0x000000ff02077207 */ /* 0x040fe40005000000 */
[----:B------:R-:W-:Y:S02]  /*b2f0*/  SEL R23, R2, RZ, !P3 ;  /* 0x000000ff02177207 */ /* 0x000fe40005800000 */
[----:B------:R-:W-:Y:S01]  /*b300*/  ISETP.NE.U32.AND P3, PT, R7, RZ, PT ;  /* 0x000000ff0700720c */ /* 0x000fe20003f65070 */
[----:B---3--:R-:W-:Y:S04]  /*b310*/  LDGSTS.E [R24+0x32000], desc[UR28][R104.64], P5 ;  /* 0x3200000068187fae */ /* 0x008fe8000a9a101c */
[----:B------:R-:W3:Y:S04]  /*b320*/  LDL.64 R104, [R1+0x190] ;  /* 0x0001900001687983 */ /* 0x000ee80000100a00 */
[----:B--2---:R-:W-:Y:S04]  /*b330*/  LDGSTS.E [R24+0x32008], desc[UR28][R88.64], P4 ;  /* 0x3200800058187fae */ /* 0x004fe8000a1a101c */
[----:B------:R-:W-:Y:S04]  /*b340*/  LDGSTS.E [R24+0x34000], desc[UR28][R172.64], P6 ;  /* 0x34000000ac187fae */ /* 0x000fe8000b1a101c */
[----:B------:R-:W-:Y:S04]  /*b350*/  LDGSTS.E [R24+0x34008], desc[UR28][R124.64], P1 ;  /* 0x340080007c187fae */ /* 0x000fe800089a101c */
[----:B------:R-:W2:Y:S01]  /*b360*/  LDL.64 R88, [R1+0x1a0] ;  /* 0x0001a00001587983 */ /* 0x000ea20000100a00 */
[----:B------:R-:W-:-:S02]  /*b370*/  LOP3.LUT R9, R3, 0x14, RZ, 0xfc, !PT ;  /* 0x0000001403097812 */ /* 0x000fc400078efcff */
[----:B------:R-:W-:Y:S01]  /*b380*/  LOP3.LUT R8, R3, 0x16, RZ, 0xfc, !PT ;  /* 0x0000001603087812 */ /* 0x000fe200078efcff */
[----:B------:R-:W2:Y:S04]  /*b390*/  LDL.64 R172, [R1+0x1b8] ;  /* 0x0001b80001ac7983 */ /* 0x000ea80000100a00 */
[----:B------:R-:W2:Y:S04]  /*b3a0*/  LDL.64 R124, [R1+0x1a8] ;  /* 0x0001a800017c7983 */ /* 0x000ea80000100a00 */
[----:B----4-:R-:W-:Y:S04]  /*b3b0*/  LDGSTS.E [R24+0x36000], desc[UR28][R140.64], P3 ;  /* 0x360000008c187fae */ /* 0x010fe800099a101c */
[----:B------:R-:W4:Y:S01]  /*b3c0*/  LDL.64 R140, [R1+0x1b0] ;  /* 0x0001b000018c7983 */ /* 0x000f220000100a00 */
[----:B------:R-:W-:-:S02]  /*b3d0*/  ISETP.GE.AND P2, PT, R9, R121, PT ;  /* 0x000000790900720c */ /* 0x000fc40003f46270 */
[----:B------:R-:W-:Y:S02]  /*b3e0*/  ISETP.GE.AND P5, PT, R8, R121, PT ;  /* 0x000000790800720c */ /* 0x000fe40003fa6270 */
[C---:B------:R-:W-:Y:S02]  /*b3f0*/  SEL R22, R2.reuse, RZ, !P2 ;  /* 0x000000ff02167207 */ /* 0x040fe40005000000 */
[----:B------:R-:W-:Y:S02]  /*b400*/  ISETP.NE.U32.AND P2, PT, R23, RZ, PT ;  /* 0x000000ff1700720c */ /* 0x000fe40003f45070 */
[C---:B------:R-:W-:Y:S02]  /*b410*/  LOP3.LUT R23, R3.reuse, 0x34, RZ, 0xfc, !PT ;  /* 0x0000003403177812 */ /* 0x040fe400078efcff */
[----:B------:R-:W-:Y:S02]  /*b420*/  LOP3.LUT R8, R3, 0x36, RZ, 0xfc, !PT ;  /* 0x0000003603087812 */ /* 0x000fe400078efcff */
[----:B------:R-:W-:-:S02]  /*b430*/  SEL R7, R2, RZ, !P5 ;  /* 0x000000ff02077207 */ /* 0x000fc40006800000 */
[-C--:B------:R-:W-:Y:S02]  /*b440*/  ISETP.GE.AND P6, PT, R23, R121.reuse, PT ;  /* 0x000000791700720c */ /* 0x080fe40003fc6270 */
[----:B------:R-:W-:Y:S02]  /*b450*/  ISETP.GE.AND P1, PT, R8, R121, PT ;  /* 0x000000790800720c */ /* 0x000fe40003f26270 */
[C---:B------:R-:W-:Y:S02]  /*b460*/  LOP3.LUT R9, R3.reuse, 0x54, RZ, 0xfc, !PT ;  /* 0x0000005403097812 */ /* 0x040fe400078efcff */
[----:B------:R-:W-:Y:S02]  /*b470*/  LOP3.LUT R8, R3, 0x56, RZ, 0xfc, !PT ;  /* 0x0000005603087812 */ /* 0x000fe400078efcff */
[----:B------:R-:W-:Y:S02]  /*b480*/  ISETP.NE.U32.AND P5, PT, R22, RZ, PT ;  /* 0x000000ff1600720c */ /* 0x000fe40003fa5070 */
[----:B------:R-:W-:-:S02]  /*b490*/  ISETP.NE.U32.AND P4, PT, R7, RZ, PT ;  /* 0x000000ff0700720c */ /* 0x000fc40003f85070 */
[----:B------:R-:W-:Y:S02]  /*b4a0*/  SEL R7, R2, RZ, !P6 ;  /* 0x000000ff02077207 */ /* 0x000fe40007000000 */
[-C--:B------:R-:W-:Y:S02]  /*b4b0*/  ISETP.GE.AND P6, PT, R9, R121.reuse, PT ;  /* 0x000000790900720c */ /* 0x080fe40003fc6270 */
[----:B------:R-:W-:Y:S02]  /*b4c0*/  ISETP.GE.AND P3, PT, R8, R121, PT ;  /* 0x000000790800720c */ /* 0x000fe40003f66270 */
[----:B------:R-:W-:Y:S02]  /*b4d0*/  SEL R23, R2, RZ, !P1 ;  /* 0x000000ff02177207 */ /* 0x000fe40004800000 */
[----:B------:R-:W-:Y:S02]  /*b4e0*/  LOP3.LUT R8, R122, 0x50, RZ, 0x3c, !PT ;  /* 0x000000507a087812 */ /* 0x000fe400078e3cff */
[----:B------:R-:W-:-:S02]  /*b4f0*/  SEL R22, R2, RZ, !P6 ;  /* 0x000000ff02167207 */ /* 0x000fc40007000000 */
[----:B------:R-:W-:Y:S01]  /*b500*/  ISETP.NE.U32.AND P6, PT, R23, RZ, PT ;  /* 0x000000ff1700720c */ /* 0x000fe20003fc5070 */
[----:B------:R-:W-:Y:S01]  /*b510*/  VIADD R23, R8, UR6 ;  /* 0x0000000608177c36 */ /* 0x000fe20008000000 */
[----:B------:R1:W-:Y:S01]  /*b520*/  STL [R1+0x528], R8 ;  /* 0x0005280801007387 */ /* 0x0003e20000100800 */
[----:B------:R-:W-:-:S03]  /*b530*/  ISETP.NE.U32.AND P1, PT, R7, RZ, PT ;  /* 0x000000ff0700720c */ /* 0x000fc60003f25070 */
[----:B---3--:R-:W-:Y:S04]  /*b540*/  LDGSTS.E [R24+0x36008], desc[UR28][R104.64], P2 ;  /* 0x3600800068187fae */ /* 0x008fe800091a101c */
[----:B------:R-:W-:Y:S04]  /*b550*/  LDGSTS.E [R23+0x30000], desc[UR28][R156.64], P5 ;  /* 0x300000009c177fae */ /* 0x000fe8000a9a101c */
[----:B------:R-:W3:Y:S04]  /*b560*/  LDL.64 R104, [R1+0x1c0] ;  /* 0x0001c00001687983 */ /* 0x000ee80000100a00 */
[----:B------:R-:W3:Y:S04]  /*b570*/  LDL.64 R156, [R1+0x1d8] ;  /* 0x0001d800019c7983 */ /* 0x000ee80000100a00 */
[----:B--2---:R-:W-:Y:S04]  /*b580*/  LDGSTS.E [R23+0x30008], desc[UR28][R88.64], P4 ;  /* 0x3000800058177fae */ /* 0x004fe8000a1a101c */
[----:B------:R-:W-:Y:S04]  /*b590*/  LDGSTS.E [R23+0x32000], desc[UR28][R124.64], P1 ;  /* 0x320000007c177fae */ /* 0x000fe800089a101c */
[----:B------:R-:W2:Y:S04]  /*b5a0*/  LDL.64 R88, [R1+0x1c8] ;  /* 0x0001c80001587983 */ /* 0x000ea80000100a00 */
[----:B------:R-:W2:Y:S04]  /*b5b0*/  LDL.64 R124, [R1+0x1d0] ;  /* 0x0001d000017c7983 */ /* 0x000ea80000100a00 */
[----:B----4-:R-:W-:Y:S04]  /*b5c0*/  LDGSTS.E [R23+0x32008], desc[UR28][R140.64], P6 ;  /* 0x320080008c177fae */ /* 0x010fe8000b1a101c */
[----:B------:R-:W4:Y:S01]  /*b5d0*/  LDL.64 R140, [R1+0x1e0] ;  /* 0x0001e000018c7983 */ /* 0x000f220000100a00 */
[----:B------:R-:W-:-:S02]  /*b5e0*/  SEL R7, R2, RZ, !P3 ;  /* 0x000000ff02077207 */ /* 0x000fc40005800000 */
[----:B-1----:R-:W-:Y:S02]  /*b5f0*/  LOP3.LUT R8, R3, 0x74, RZ, 0xfc, !PT ;  /* 0x0000007403087812 */ /* 0x002fe400078efcff */
[----:B------:R-:W-:Y:S02]  /*b600*/  ISETP.NE.U32.AND P3, PT, R7, RZ, PT ;  /* 0x000000ff0700720c */ /* 0x000fe40003f65070 */
[----:B------:R-:W-:Y:S02]  /*b610*/  LOP3.LUT R7, R3, 0x76, RZ, 0xfc, !PT ;  /* 0x0000007603077812 */ /* 0x000fe400078efcff */
[-C--:B------:R-:W-:Y:S02]  /*b620*/  ISETP.GE.AND P5, PT, R8, R121.reuse, PT ;  /* 0x000000790800720c */ /* 0x080fe40003fa6270 */
[----:B------:R-:W-:Y:S02]  /*b630*/  ISETP.GE.AND P4, PT, R7, R121, PT ;  /* 0x000000790700720c */ /* 0x000fe40003f86270 */
[----:B------:R-:W-:-:S02]  /*b640*/  SEL R7, R2, RZ, !P5 ;  /* 0x000000ff02077207 */ /* 0x000fc40006800000 */
[----:B------:R-:W-:Y:S02]  /*b650*/  ISETP.NE.U32.AND P2, PT, R22, RZ, PT ;  /* 0x000000ff1600720c */ /* 0x000fe40003f45070 */
[----:B------:R-:W-:Y:S02]  /*b660*/  ISETP.NE.U32.AND P1, PT, R7, RZ, PT ;  /* 0x000000ff0700720c */ /* 0x000fe40003f25070 */
[----:B------:R-:W-:Y:S02]  /*b670*/  LOP3.LUT R9, R3, 0x18, RZ, 0xfc, !PT ;  /* 0x0000001803097812 */ /* 0x000fe400078efcff */
[----:B------:R-:W-:Y:S02]  /*b680*/  SEL R25, R2, RZ, !P4 ;  /* 0x000000ff02197207 */ /* 0x000fe40006000000 */
[----:B------:R-:W-:Y:S02]  /*b690*/  ISETP.GE.AND P5, PT, R9, R121, PT ;  /* 0x000000790900720c */ /* 0x000fe40003fa6270 */
[----:B------:R-:W-:-:S03]  /*b6a0*/  LOP3.LUT R8, R3, 0x1a, RZ, 0xfc, !PT ;  /* 0x0000001a03087812 */ /* 0x000fc600078efcff */
[----:B------:R-:W-:Y:S01]  /*b6b0*/  LDGSTS.E [R23+0x34000], desc[UR28][R172.64], P2 ;  /* 0x34000000ac177fae */ /* 0x000fe200091a101c */
[----:B------:R-:W-:Y:S02]  /*b6c0*/  SEL R22, R2, RZ, !P5 ;  /* 0x000000ff02167207 */ /* 0x000fe40006800000 */
[----:B------:R-:W-:Y:S02]  /*b6d0*/  ISETP.NE.U32.AND P5, PT, R25, RZ, PT ;  /* 0x000000ff1900720c */ /* 0x000fe40003fa5070 */
[----:B------:R-:W-:Y:S02]  /*b6e0*/  ISETP.GE.AND P4, PT, R8, R121, PT ;  /* 0x000000790800720c */ /* 0x000fe40003f86270 */
[C---:B------:R-:W-:Y:S01]  /*b6f0*/  LOP3.LUT R25, R3.reuse, 0x38, RZ, 0xfc, !PT ;  /* 0x0000003803197812 */ /* 0x040fe200078efcff */
[----:B------:R-:W4:Y:S01]  /*b700*/  LDL.64 R172, [R1+0x1e8] ;  /* 0x0001e80001ac7983 */ /* 0x000f220000100a00 */
[----:B------:R-:W-:Y:S02]  /*b710*/  LOP3.LUT R8, R3, 0x3a, RZ, 0xfc, !PT ;  /* 0x0000003a03087812 */ /* 0x000fe400078efcff */
[----:B------:R-:W-:-:S02]  /*b720*/  SEL R7, R2, RZ, !P4 ;  /* 0x000000ff02077207 */ /* 0x000fc40006000000 */
[-C--:B------:R-:W-:Y:S02]  /*b730*/  ISETP.GE.AND P2, PT, R25, R121.reuse, PT ;  /* 0x000000791900720c */ /* 0x080fe40003f46270 */
[----:B------:R-:W-:Y:S02]  /*b740*/  LOP3.LUT R9, R3, 0x58, RZ, 0xfc, !PT ;  /* 0x0000005803097812 */ /* 0x000fe400078efcff */
[----:B------:R-:W-:Y:S02]  /*b750*/  ISETP.NE.U32.AND P6, PT, R22, RZ, PT ;  /* 0x000000ff1600720c */ /* 0x000fe40003fc5070 */
[----:B------:R-:W-:Y:S02]  /*b760*/  ISETP.NE.U32.AND P4, PT, R7, RZ, PT ;  /* 0x000000ff0700720c */ /* 0x000fe40003f85070 */
[----:B------:R-:W-:Y:S02]  /*b770*/  SEL R7, R2, RZ, !P2 ;  /* 0x000000ff02077207 */ /* 0x000fe40005000000 */
[-C--:B------:R-:W-:Y:S01]  /*b780*/  ISETP.GE.AND P2, PT, R9, R121.reuse, PT ;  /* 0x000000790900720c */ /* 0x080fe20003f46270 */
[----:B---3--:R-:W-:Y:S01]  /*b790*/  LDGSTS.E [R23+0x34008], desc[UR28][R104.64], P3 ;  /* 0x3400800068177fae */ /* 0x008fe200099a101c */
[----:B------:R-:W-:-:S02]  /*b7a0*/  ISETP.GE.AND P3, PT, R8, R121, PT ;  /* 0x000000790800720c */ /* 0x000fc40003f66270 */
[----:B------:R-:W-:Y:S01]  /*b7b0*/  LOP3.LUT R8, R3, 0x5a, RZ, 0xfc, !PT ;  /* 0x0000005a03087812 */ /* 0x000fe200078efcff */
[----:B------:R-:W3:Y:S04]  /*b7c0*/  LDL.64 R104, [R1+0x1f0] ;  /* 0x0001f00001687983 */ /* 0x000ee80000100a00 */
[----:B--2---:R-:W-:Y:S01]  /*b7d0*/  LDGSTS.E [R23+0x36000], desc[UR28][R88.64], P1 ;  /* 0x3600000058177fae */ /* 0x004fe200089a101c */
[----:B------:R-:W-:-:S03]  /*b7e0*/  SEL R22, R2, RZ, !P3 ;  /* 0x000000ff02167207 */ /* 0x000fc60005800000 */
[----:B------:R-:W2:Y:S01]  /*b7f0*/  LDL.64 R88, [R1+0x1f8] ;  /* 0x0001f80001587983 */ /* 0x000ea20000100a00 */
[----:B------:R-:W-:Y:S02]  /*b800*/  ISETP.GE.AND P3, PT, R8, R121, PT ;  /* 0x000000790800720c */ /* 0x000fe40003f66270 */
[----:B------:R-:W-:Y:S01]  /*b810*/  LOP3.LUT R8, R122, 0x60, RZ, 0x3c, !PT ;  /* 0x000000607a087812 */ /* 0x000fe200078e3cff */
[----:B------:R-:W-:Y:S01]  /*b820*/  LDGSTS.E [R23+0x36008], desc[UR28][R124.64], P5 ;  /* 0x360080007c177fae */ /* 0x000fe2000a9a101c */
[----:B------:R-:W-:Y:S02]  /*b830*/  ISETP.NE.U32.AND P1, PT, R7, RZ, PT ;  /* 0x000000ff0700720c */ /* 0x000fe40003f25070 */
[----:B------:R-:W-:Y:S02]  /*b840*/  SEL R7, R2, RZ, !P2 ;  /* 0x000000ff02077207 */ /* 0x000fe40005000000 */
[----:B------:R-:W-:Y:S01]  /*b850*/  ISETP.NE.U32.AND P2, PT, R22, RZ, PT ;  /* 0x000000ff1600720c */ /* 0x000fe20003f45070 */
[----:B------:R-:W-:-:S05]  /*b860*/  VIADD R22, R8, UR6 ;  /* 0x0000000608167c36 */ /* 0x000fca0008000000 */
[----:B------:R-:W-:Y:S04]  /*b870*/  LDGSTS.E [R22+0x30000], desc[UR28][R156.64], P6 ;  /* 0x300000009c167fae */ /* 0x000fe8000b1a101c */
[----:B------:R-:W2:Y:S04]  /*b880*/  LDL.64 R124, [R1+0x200] ;  /* 0x00020000017c7983 */ /* 0x000ea80000100a00 */
[----:B------:R1:W-:Y:S04]  /*b890*/  STL [R1+0x524], R8 ;  /* 0x0005240801007387 */ /* 0x0003e80000100800 */
[----:B----4-:R-:W-:Y:S04]  /*b8a0*/  LDGSTS.E [R22+0x30008], desc[UR28][R140.64], P4 ;  /* 0x300080008c167fae */ /* 0x010fe8000a1a101c */
[----:B------:R-:W4:Y:S01]  /*b8b0*/  LDL.64 R156, [R1+0x208] ;  /* 0x00020800019c7983 */ /* 0x000f220000100a00 */
[----:B------:R-:W-:-:S02]  /*b8c0*/  SEL R25, R2, RZ, !P3 ;  /* 0x000000ff02197207 */ /* 0x000fc40005800000 */
[----:B-1----:R-:W-:Y:S01]  /*b8d0*/  LOP3.LUT R8, R3, 0x1c, RZ, 0xfc, !PT ;  /* 0x0000001c03087812 */ /* 0x002fe200078efcff */
[----:B------:R-:W4:Y:S04]  /*b8e0*/  LDL.64 R220, [R1+0x240] ;  /* 0x0002400001dc7983 */ /* 0x000f280000100a00 */
[----:B------:R-:W4:Y:S01]  /*b8f0*/  LDL.64 R140, [R1+0x210] ;  /* 0x00021000018c7983 */ /* 0x000f220000100a00 */
[----:B------:R-:W-:Y:S02]  /*b900*/  ISETP.NE.U32.AND P3, PT, R7, RZ, PT ;  /* 0x000000ff0700720c */ /* 0x000fe40003f65070 */
[----:B------:R-:W-:Y:S01]  /*b910*/  LOP3.LUT R7, R3, 0x78, RZ, 0xfc, !PT ;  /* 0x0000007803077812 */ /* 0x000fe200078efcff */
[----:B------:R-:W4:Y:S03]  /*b920*/  LDL.64 R204, [R1+0x250] ;  /* 0x0002500001cc7983 */ /* 0x000f260000100a00 */
[----:B------:R-:W-:Y:S01]  /*b930*/  ISETP.GE.AND P6, PT, R7, R121, PT ;  /* 0x000000790700720c */ /* 0x000fe20003fc6270 */
[----:B------:R-:W4:Y:S01]  /*b940*/  LDL.64 R188, [R1+0x248] ;  /* 0x0002480001bc7983 */ /* 0x000f220000100a00 */
[----:B------:R-:W-:-:S02]  /*b950*/  LOP3.LUT R7, R3, 0x7a, RZ, 0xfc, !PT ;  /* 0x0000007a03077812 */ /* 0x000fc400078efcff */
[----:B------:R-:W-:Y:S02]  /*b960*/  ISETP.NE.U32.AND P5, PT, R25, RZ, PT ;  /* 0x000000ff1900720c */ /* 0x000fe40003fa5070 */
[----:B------:R-:W-:Y:S01]  /*b970*/  ISETP.GE.AND P4, PT, R7, R121, PT ;  /* 0x000000790700720c */ /* 0x000fe20003f86270 */
[----:B------:R-:W-:Y:S01]  /*b980*/  LDGSTS.E [R22+0x32000], desc[UR28][R172.64], P1 ;  /* 0x32000000ac167fae */ /* 0x000fe200089a101c */
[----:B------:R-:W-:-:S04]  /*b990*/  SEL R7, R2, RZ, !P6 ;  /* 0x000000ff02077207 */ /* 0x000fc80007000000 */
[----:B------:R-:W-:Y:S02]  /*b9a0*/  ISETP.NE.U32.AND P6, PT, R7, RZ, PT ;  /* 0x000000ff0700720c */ /* 0x000fe40003fc5070 */
[----:B------:R-:W-:-:S04]  /*b9b0*/  SEL R7, R2, RZ, !P4 ;  /* 0x000000ff02077207 */ /* 0x000fc80006000000 */
[----:B------:R-:W-:Y:S01]  /*b9c0*/  ISETP.NE.U32.AND P4, PT, R7, RZ, PT ;  /* 0x000000ff0700720c */ /* 0x000fe20003f85070 */
[----:B------:R-:W4:Y:S01]  /*b9d0*/  LDL.64 R172, [R1+0x238] ;  /* 0x0002380001ac7983 */ /* 0x000f220000100a00 */
[-C--:B------:R-:W-:Y:S02]  /*b9e0*/  ISETP.GE.AND P1, PT, R8, R121.reuse, PT ;  /* 0x000000790800720c */ /* 0x080fe40003f26270 */
[----:B------:R-:W-:Y:S01]  /*b9f0*/  LOP3.LUT R8, R3, 0x3c, RZ, 0xfc, !PT ;  /* 0x0000003c03087812 */ /* 0x000fe200078efcff */
[----:B---3--:R-:W-:Y:S04]  /*ba00*/  LDGSTS.E [R22+0x32008], desc[UR28][R104.64], P2 ;  /* 0x3200800068167fae */ /* 0x008fe800091a101c */
[----:B------:R-:W3:Y:S04]  /*ba10*/  LDL.64 R104, [R1+0x220] ;  /* 0x0002200001687983 */ /* 0x000ee80000100a00 */
[----:B--2---:R-:W-:Y:S04]  /*ba20*/  LDGSTS.E [R22+0x34000], desc[UR28][R88.64], P3 ;  /* 0x3400000058167fae */ /* 0x004fe800099a101c */
[----:B------:R-:W2:Y:S01]  /*ba30*/  LDL.64 R88, [R1+0x218] ;  /* 0x0002180001587983 */ /* 0x000ea20000100a00 */
[----:B------:R-:W-:-:S03]  /*ba40*/  ISETP.GE.AND P3, PT, R8, R121, PT ;  /* 0x000000790800720c */ /* 0x000fc60003f66270 */
[----:B------:R-:W-:Y:S01]  /*ba50*/  LDGSTS.E [R22+0x34008], desc[UR28][R124.64], P5 ;  /* 0x340080007c167fae */ /* 0x000fe2000a9a101c */
[----:B------:R-:W-:-:S03]  /*ba60*/  LOP3.LUT R8, R3, 0x5c, RZ, 0xfc, !PT ;  /* 0x0000005c03087812 */ /* 0x000fc600078efcff */
[----:B------:R-:W3:Y:S04]  /*ba70*/  LDL.64 R124, [R1+0x228] ;  /* 0x00022800017c7983 */ /* 0x000ee80000100a00 */
[----:B----4-:R-:W-:Y:S01]  /*ba80*/  LDGSTS.E [R22+0x36000], desc[UR28][R156.64], P6 ;  /* 0x360000009c167fae */ /* 0x010fe2000b1a101c */
[----:B------:R-:W-:-:S03]  /*ba90*/  ISETP.GE.AND P6, PT, R8, R121, PT ;  /* 0x000000790800720c */ /* 0x000fc60003fc6270 */
[----:B------:R-:W-:Y:S01]  /*baa0*/  LDGSTS.E [R22+0x36008], desc[UR28][R140.64], P4 ;  /* 0x360080008c167fae */ /* 0x000fe2000a1a101c */
[----:B------:R-:W-:-:S03]  /*bab0*/  LOP3.LUT R8, R122, 0x70, RZ, 0x3c, !PT ;  /* 0x000000707a087812 */ /* 0x000fc600078e3cff */
[----:B------:R-:W4:Y:S02]  /*bac0*/  LDL.64 R140, [R1+0x230] ;  /* 0x00023000018c7983 */ /* 0x000f240000100a00 */
[----:B------:R-:W-:Y:S02]  /*bad0*/  VIADD R35, R8, UR6 ;  /* 0x0000000608237c36 */ /* 0x000fe40008000000 */
[----:B------:R1:W-:Y:S04]  /*bae0*/  STL [R1+0x520], R8 ;  /* 0x0005200801007387 */ /* 0x0003e80000100800 */
[----:B------:R-:W4:Y:S04]  /*baf0*/  LDL.LU.64 R156, [R1+0x120] ;  /* 0x00012000019c7983 */ /* 0x000f280000300a00 */
[----:B-1----:R-:W4:Y:S01]  /*bb00*/  LDL.LU.64 R8, [R1+0x8] ;  /* 0x0000080001087983 */ /* 0x002f220000300a00 */
[----:B------:R-:W-:-:S04]  /*bb10*/  LOP3.LUT R7, R3, 0x1e, RZ, 0xfc, !PT ;  /* 0x0000001e03077812 */ /* 0x000fc800078efcff */
[----:B------:R-:W-:Y:S02]  /*bb20*/  ISETP.GE.AND P2, PT, R7, R121, PT ;  /* 0x000000790700720c */ /* 0x000fe40003f46270 */
[----:B------:R-:W-:-:S04]  /*bb30*/  SEL R7, R2, RZ, !P1 ;  /* 0x000000ff02077207 */ /* 0x000fc80004800000 */
[----:B------:R-:W-:Y:S02]  /*bb40*/  ISETP.NE.U32.AND P1, PT, R7, RZ, PT ;  /* 0x000000ff0700720c */ /* 0x000fe40003f25070 */
[----:B------:R-:W-:-:S04]  /*bb50*/  SEL R7, R2, RZ, !P2 ;  /* 0x000000ff02077207 */ /* 0x000fc80005000000 */
[----:B------:R-:W-:Y:S02]  /*bb60*/  ISETP.NE.U32.AND P2, PT, R7, RZ, PT ;  /* 0x000000ff0700720c */ /* 0x000fe40003f45070 */
        /* <DEDUP_REMOVED lines=12> */
[----:B------:R-:W-:Y:S01]  /*bc30*/  LOP3.LUT R7, R3, 0x7c, RZ, 0xfc, !PT ;  /* 0x0000007c03077812 */ /* 0x000fe200078efcff */
[----:B------:R-:W-:Y:S01]  /*bc40*/  USHF.L.U32 UR12, UR11, 0x7, URZ ;  /* 0x000000070b0c7899 */ /* 0x000fe200080006ff */
[----:B--2---:R-:W-:Y:S02]  /*bc50*/  LDGSTS.E [R35+0x30000], desc[UR28][R88.64], P1 ;  /* 0x3000000058237fae */ /* 0x004fe400089a101c */
[-C--:B------:R-:W-:Y:S02]  /*bc60*/  ISETP.GE.AND P1, PT, R7, R121.reuse, PT ;  /* 0x000000790700720c */ /* 0x080fe40003f26270 */
[----:B------:R-:W-:Y:S01]  /*bc70*/  LOP3.LUT R7, R3, 0x7e, RZ, 0xfc, !PT ;  /* 0x0000007e03077812 */ /* 0x000fe200078efcff */
[----:B---3--:R-:W-:Y:S03]  /*bc80*/  LDGSTS.E [R35+0x30008], desc[UR28][R104.64], P2 ;  /* 0x3000800068237fae */ /* 0x008fe600091a101c */
[----:B------:R-:W-:-:S02]  /*bc90*/  ISETP.GE.AND P2, PT, R7, R121, PT ;  /* 0x000000790700720c */ /* 0x000fc40003f46270 */
[----:B------:R-:W-:Y:S02]  /*bca0*/  SEL R7, R2, RZ, !P1 ;  /* 0x000000ff02077207 */ /* 0x000fe40004800000 */
[----:B------:R-:W-:Y:S01]  /*bcb0*/  ISETP.GE.AND P1, PT, R123, R121, PT ;  /* 0x000000797b00720c */ /* 0x000fe20003f26270 */
[----:B------:R-:W-:Y:S01]  /*bcc0*/  IMAD.SHL.U32 R121, R34, 0x4, RZ ;  /* 0x0000000422797824 */ /* 0x000fe200078e00ff */
[C---:B------:R-:W-:Y:S01]  /*bcd0*/  SEL R25, R2.reuse, RZ, !P2 ;  /* 0x000000ff02197207 */ /* 0x040fe20005000000 */
[----:B------:R-:W2:Y:S01]  /*bce0*/  LDL.LU.64 R88, [R1+0x770] ;  /* 0x0007700001587983 */ /* 0x000ea20000300a00 */
[----:B------:R-:W-:Y:S02]  /*bcf0*/  SEL R2, R2, RZ, !P1 ;  /* 0x000000ff02027207 */ /* 0x000fe40004800000 */
[----:B------:R-:W-:Y:S01]  /*bd00*/  ISETP.NE.U32.AND P2, PT, R7, RZ, PT ;  /* 0x000000ff0700720c */ /* 0x000fe20003f45070 */
[----:B------:R-:W3:Y:S01]  /*bd10*/  LDL.LU.64 R104, [R1+0x768] ;  /* 0x0007680001687983 */ /* 0x000ee20000300a00 */
[----:B------:R-:W-:-:S03]  /*bd20*/  ISETP.NE.U32.AND P1, PT, R25, RZ, PT ;  /* 0x000000ff1900720c */ /* 0x000fc60003f25070 */
[----:B------:R-:W-:Y:S01]  /*bd30*/  LDGSTS.E [R35+0x32000], desc[UR28][R124.64], P3 ;  /* 0x320000007c237fae */ /* 0x000fe200099a101c */
[----:B------:R-:W-:Y:S02]  /*bd40*/  ISETP.NE.U32.AND P3, PT, R2, RZ, PT ;  /* 0x000000ff0200720c */ /* 0x000fe40003f65070 */
[----:B------:R-:W-:Y:S02]  /*bd50*/  LOP3.LUT R121, R121, 0x7c, RZ, 0xc0, !PT ;  /* 0x0000007c79797812 */ /* 0x000fe400078ec0ff */
[----:B------:R-:W-:-:S05]  /*bd60*/  LOP3.LUT R2, R34, 0x60, RZ, 0xc0, !PT ;  /* 0x0000006022027812 */ /* 0x000fca00078ec0ff */
[----:B------:R-:W-:Y:S02]  /*bd70*/  IMAD R121, R2, 0x200, R121 ;  /* 0x0000020002797824 */ /* 0x000fe400078e0279 */
[----:B------:R-:W-:Y:S01]  /*bd80*/  IMAD.U32 R7, RZ, RZ, UR12 ;  /* 0x0000000cff077e24 */ /* 0x000fe2000f8e00ff */
[----:B------:R-:W2:Y:S01]  /*bd90*/  LDL.LU.64 R124, [R1+0x760] ;  /* 0x00076000017c7983 */ /* 0x000ea20000300a00 */
[----:B------:R-:W-:-:S03]  /*bda0*/  VIADD R34, R121, UR6 ;  /* 0x0000000679227c36 */ /* 0x000fc60008000000 */
[----:B----4-:R-:W-:Y:S04]  /*bdb0*/  LDGSTS.E [R35+0x32008], desc[UR28][R140.64], P5 ;  /* 0x320080008c237fae */ /* 0x010fe8000a9a101c */
[----:B------:R-:W-:Y:S04]  /*bdc0*/  LDGSTS.E [R35+0x34000], desc[UR28][R172.64], P6 ;  /* 0x34000000ac237fae */ /* 0x000fe8000b1a101c */
[----:B------:R-:W-:Y:S04]  /*bdd0*/  LDGSTS.E [R35+0x34008], desc[UR28][R220.64], P4 ;  /* 0x34008000dc237fae */ /* 0x000fe8000a1a101c */
[----:B------:R-:W-:Y:S04]  /*bde0*/  LDGSTS.E [R35+0x36000], desc[UR28][R204.64], P2 ;  /* 0x36000000cc237fae */ /* 0x000fe800091a101c */
[----:B------:R-:W-:Y:S04]  /*bdf0*/  LDGSTS.E [R35+0x36008], desc[UR28][R188.64], P1 ;  /* 0x36008000bc237fae */ /* 0x000fe800089a101c */
[----:B------:R-:W0:Y:S04]  /*be00*/  LDGDEPBAR ;  /* 0x00000000000079af */ /* 0x000e280000000000 */
[----:B------:R1:W-:Y:S04]  /*be10*/  LDGSTS.E [R34], desc[UR28][R32.64], P3 ;  /* 0x0000000020227fae */ /* 0x0003e800099a101c */
[----:B------:R-:W-:Y:S04]  /*be20*/  LDGSTS.E [R34+0x400], desc[UR28][R156.64], P3 ;  /* 0x004000009c227fae */ /* 0x000fe800099a101c */
[----:B------:R-:W-:Y:S01]  /*be30*/  LDGSTS.E [R34+0x800], desc[UR28][R8.64], P3 ;  /* 0x0080000008227fae */ /* 0x000fe200099a101c */
[----:B------:R-:W-:-:S03]  /*be40*/  LOP3.LUT R2, R121, 0x10, RZ, 0x3c, !PT ;  /* 0x0000001079027812 */ /* 0x000fc600078e3cff */
[----:B------:R-:W-:Y:S01]  /*be50*/  LDGSTS.E [R34+0xc00], desc[UR28][R14.64], P3 ;  /* 0x00c000000e227fae */ /* 0x000fe200099a101c */
[----:B-1----:R-:W-:-:S03]  /*be60*/  IMAD.WIDE R32, R7, 0x4, R32 ;  /* 0x0000000407207825 */ /* 0x002fc600078e0220 */
[----:B------:R-:W-:Y:S04]  /*be70*/  LDGSTS.E [R34+0x1000], desc[UR28][R42.64], P3 ;  /* 0x010000002a227fae */ /* 0x000fe800099a101c */
[----:B------:R-:W-:Y:S04]  /*be80*/  LDGSTS.E [R34+0x1400], desc[UR28][R58.64], P3 ;  /* 0x014000003a227fae */ /* 0x000fe800099a101c */
[----:B------:R-:W-:Y:S04]  /*be90*/  LDGSTS.E [R34+0x1800], desc[UR28][R74.64], P3 ;  /* 0x018000004a227fae */ /* 0x000fe800099a101c */
[----:B------:R-:W4:Y:S04]  /*bea0*/  LDL.LU.64 R140, [R1+0x758] ;  /* 0x00075800018c7983 */ /* 0x000f280000300a00 */
[----:B------:R-:W-:Y:S04]  /*beb0*/  LDGSTS.E [R34+0x1c00], desc[UR28][R90.64], P3 ;  /* 0x01c000005a227fae */ /* 0x000fe800099a101c */
[----:B------:R-:W2:Y:S04]  /*bec0*/  LDL.LU.64 R172, [R1+0x118] ;  /* 0x0001180001ac7983 */ /* 0x000ea80000300a00 */
[----:B------:R-:W-:Y:S04]  /*bed0*/  LDGSTS.E [R34+0x2000], desc[UR28][R106.64], P3 ;  /* 0x020000006a227fae */ /* 0x000fe800099a101c */
[----:B------:R-:W3:Y:S04]  /*bee0*/  LDL.LU.64 R188, [R1+0x110] ;  /* 0x0001100001bc7983 */ /* 0x000ee80000300a00 */
[----:B------:R-:W-:Y:S04]  /*bef0*/  LDGSTS.E [R34+0x2400], desc[UR28][R126.64], P3 ;  /* 0x024000007e227fae */ /* 0x000fe800099a101c */
[----:B------:R1:W-:Y:S04]  /*bf00*/  STL.64 [R1+0x308], R32 ;  /* 0x0003082001007387 */ /* 0x0003e80000100a00 */
[----:B------:R-:W-:Y:S04]  /*bf10*/  LDGSTS.E [R34+0x2800], desc[UR28][R142.64], P3 ;  /* 0x028000008e227fae */ /* 0x000fe800099a101c */
[----:B------:R-:W-:Y:S01]  /*bf20*/  LDGSTS.E [R34+0x2c00], desc[UR28][R158.64], P3 ;  /* 0x02c000009e227fae */ /* 0x000fe200099a101c */
[----:B-1----:R-:W-:-:S03]  /*bf30*/  VIADD R33, R2, UR6 ;  /* 0x0000000602217c36 */ /* 0x002fc60008000000 */
[----:B------:R-:W-:Y:S01]  /*bf40*/  LDGSTS.E [R34+0x3000], desc[UR28][R174.64], P3 ;  /* 0x03000000ae227fae */ /* 0x000fe200099a101c */
[----:B------:R-:W-:-:S03]  /*bf50*/  IMAD.WIDE R220, R7, 0x4, R242 ;  /* 0x0000000407dc7825 */ /* 0x000fc600078e02f2 */
[----:B------:R-:W-:Y:S04]  /*bf60*/  LDGSTS.E [R34+0x3400], desc[UR28][R190.64], P3 ;  /* 0x03400000be227fae */ /* 0x000fe800099a101c */
[----:B------:R-:W-:Y:S04]  /*bf70*/  LDGSTS.E [R34+0x3800], desc[UR28][R206.64], P3 ;  /* 0x03800000ce227fae */ /* 0x000fe800099a101c */
[----:B------:R-:W-:Y:S04]  /*bf80*/  LDGSTS.E [R34+0x3c00], desc[UR28][R222.64], P3 ;  /* 0x03c00000de227fae */ /* 0x000fe800099a101c */
[----:B------:R-:W-:Y:S04]  /*bf90*/  LDGSTS.E [R33+0x80], desc[UR28][R242.64], P3 ;  /* 0x00080000f2217fae */ /* 0x000fe800099a101c */
[----:B------:R-:W3:Y:S04]  /*bfa0*/  LDL.LU.64 R204, [R1+0x108] ;  /* 0x0001080001cc7983 */ /* 0x000ee80000300a00 */
[----:B------:R-:W3:Y:S04]  /*bfb0*/  LDL.LU.64 R242, [R1] ;  /* 0x0000000001f27983 */ /* 0x000ee80000300a00 */
[----:B------:R1:W-:Y:S04]  /*bfc0*/  STL.64 [R1+0x380], R220 ;  /* 0x000380dc01007387 */ /* 0x0003e80000100a00 */
[----:B-1----:R-:W4:Y:S01]  /*bfd0*/  LDL.LU.64 R220, [R1+0x28] ;  /* 0x0000280001dc7983 */ /* 0x002f220000300a00 */
[----:B------:R-:W-:-:S05]  /*bfe0*/  LOP3.LUT R2, R121, 0x20, RZ, 0x3c, !PT ;  /* 0x0000002079027812 */ /* 0x000fca00078e3cff */
[----:B------:R-:W-:Y:S01]  /*bff0*/  VIADD R2, R2, UR6 ;  /* 0x0000000602027c36 */ /* 0x000fe20008000000 */
[----:B------:R-:W-:Y:S01]  /*c000*/  LOP3.LUT R25, R121, 0x30, RZ, 0x3c, !PT ;  /* 0x0000003079197812 */ /* 0x000fe200078e3cff */
[----:B--2---:R-:W-:Y:S04]  /*c010*/  LDGSTS.E [R33+0x480], desc[UR28][R172.64], P3 ;  /* 0x00480000ac217fae */ /* 0x004fe800099a101c */
[----:B---3--:R-:W-:Y:S04]  /*c020*/  LDGSTS.E [R33+0x880], desc[UR28][R242.64], P3 ;  /* 0x00880000f2217fae */ /* 0x008fe800099a101c */
[----:B------:R-:W-:Y:S04]  /*c030*/  LDGSTS.E [R33+0xc80], desc[UR28][R16.64], P3 ;  /* 0x00c8000010217fae */ /* 0x000fe800099a101c */
        /* <DEDUP_REMOVED lines=12> */
[----:B------:R1:W-:Y:S04]  /*c100*/  LDGSTS.E [R2+0x100], desc[UR28][R28.64], P3 ;  /* 0x001000001c027fae */ /* 0x0003e800099a101c */
[----:B------:R-:W-:Y:S04]  /*c110*/  LDGSTS.E [R2+0x500], desc[UR28][R188.64], P3 ;  /* 0x00500000bc027fae */ /* 0x000fe800099a101c */
[----:B------:R-:W-:Y:S04]  /*c120*/  LDGSTS.E [R2+0x900], desc[UR28][R250.64], P3 ;  /* 0x00900000fa027fae */ /* 0x000fe800099a101c */
[----:B------:R-:W-:Y:S01]  /*c130*/  LDGSTS.E [R2+0xd00], desc[UR28][R18.64], P3 ;  /* 0x00d0000012027fae */ /* 0x000fe200099a101c */
[----:B-1----:R-:W-:-:S03]  /*c140*/  IMAD.WIDE R28, R7, 0x4, R28 ;  /* 0x00000004071c7825 */ /* 0x002fc600078e021c */
[----:B------:R-:W-:Y:S04]  /*c150*/  LDGSTS.E [R2+0x1100], desc[UR28][R46.64], P3 ;  /* 0x011000002e027fae */ /* 0x000fe800099a101c */
[----:B------:R-:W-:Y:S04]  /*c160*/  LDGSTS.E [R2+0x1500], desc[UR28][R62.64], P3 ;  /* 0x015000003e027fae */ /* 0x000fe800099a101c */
[----:B------:R-:W-:Y:S04]  /*c170*/  LDGSTS.E [R2+0x1900], desc[UR28][R78.64], P3 ;  /* 0x019000004e027fae */ /* 0x000fe800099a101c */
[----:B------:R-:W-:Y:S04]  /*c180*/  LDGSTS.E [R2+0x1d00], desc[UR28][R94.64], P3 ;  /* 0x01d000005e027fae */ /* 0x000fe800099a101c */
[----:B------:R-:W-:Y:S04]  /*c190*/  LDGSTS.E [R2+0x2100], desc[UR28][R110.64], P3 ;  /* 0x021000006e027fae */ /* 0x000fe800099a101c */
[----:B------:R-:W-:Y:S04]  /*c1a0*/  LDGSTS.E [R2+0x2500], desc[UR28][R130.64], P3 ;  /* 0x0250000082027fae */ /* 0x000fe800099a101c */
[----:B------:R1:W-:Y:S04]  /*c1b0*/  STL.64 [R1+0x3e8], R28 ;  /* 0x0003e81c01007387 */ /* 0x0003e80000100a00 */
[----:B------:R-:W-:Y:S04]  /*c1c0*/  LDGSTS.E [R2+0x2900], desc[UR28][R146.64], P3 ;  /* 0x0290000092027fae */ /* 0x000fe800099a101c */
[----:B------:R-:W-:Y:S01]  /*c1d0*/  LDGSTS.E [R2+0x2d00], desc[UR28][R162.64], P3 ;  /* 0x02d00000a2027fae */ /* 0x000fe200099a101c */
[----:B-1----:R-:W-:-:S03]  /*c1e0*/  VIADD R28, R25, UR6 ;  /* 0x00000006191c7c36 */ /* 0x002fc60008000000 */
[----:B------:R-:W-:Y:S04]  /*c1f0*/  LDGSTS.E [R2+0x3100], desc[UR28][R178.64], P3 ;  /* 0x03100000b2027fae */ /* 0x000fe800099a101c */
[----:B------:R-:W-:Y:S04]  /*c200*/  LDGSTS.E [R2+0x3500], desc[UR28][R194.64], P3 ;  /* 0x03500000c2027fae */ /* 0x000fe800099a101c */
[----:B------:R-:W-:Y:S04]  /*c210*/  LDGSTS.E [R2+0x3900], desc[UR28][R210.64], P3 ;  /* 0x03900000d2027fae */ /* 0x000fe800099a101c */
[----:B------:R-:W-:Y:S04]  /*c220*/  LDGSTS.E [R2+0x3d00], desc[UR28][R226.64], P3 ;  /* 0x03d00000e2027fae */ /* 0x000fe800099a101c */
[----:B------:R1:W-:Y:S04]  /*c230*/  LDGSTS.E [R28+0x180], desc[UR28][R240.64], P3 ;  /* 0x00180000f01c7fae */ /* 0x0003e800099a101c */
[----:B------:R-:W-:Y:S04]  /*c240*/  LDGSTS.E [R28+0x580], desc[UR28][R204.64], P3 ;  /* 0x00580000cc1c7fae */ /* 0x000fe800099a101c */
[----:B------:R-:W-:Y:S01]  /*c250*/  LDGSTS.E [R28+0x980], desc[UR28][R248.64], P3 ;  /* 0x00980000f81c7fae */ /* 0x000fe200099a101c */
[----:B------:R-:W-:-:S03]  /*c260*/  LOP3.LUT R25, R121, 0x40, RZ, 0x3c, !PT ;  /* 0x0000004079197812 */ /* 0x000fc600078e3cff */
[----:B------:R-:W-:Y:S04]  /*c270*/  LDGSTS.E [R28+0xd80], desc[UR28][R20.64], P3 ;  /* 0x00d80000141c7fae */ /* 0x000fe800099a101c */
[----:B------:R-:W-:Y:S04]  /*c280*/  LDGSTS.E [R28+0x1180], desc[UR28][R48.64], P3 ;  /* 0x01180000301c7fae */ /* 0x000fe800099a101c */
[----:B------:R-:W-:Y:S04]  /*c290*/  LDGSTS.E [R28+0x1580], desc[UR28][R64.64], P3 ;  /* 0x01580000401c7fae */ /* 0x000fe800099a101c */
[----:B------:R-:W-:Y:S04]  /*c2a0*/  LDGSTS.E [R28+0x1980], desc[UR28][R80.64], P3 ;  /* 0x01980000501c7fae */ /* 0x000fe800099a101c */
[----:B------:R-:W-:Y:S01]  /*c2b0*/  LDGSTS.E [R28+0x1d80], desc[UR28][R96.64], P3 ;  /* 0x01d80000601c7fae */ /* 0x000fe200099a101c */
[----:B------:R-:W-:-:S03]  /*c2c0*/  VIADD R29, R25, UR6 ;  /* 0x00000006191d7c36 */ /* 0x000fc60008000000 */
        /* <DEDUP_REMOVED lines=8> */
[----:B------:R2:W-:Y:S01]  /*c350*/  LDGSTS.E [R29+0x200], desc[UR28][R30.64], P3 ;  /* 0x002000001e1d7fae */ /* 0x0005e200099a101c */
[----:B-1----:R-:W-:-:S03]  /*c360*/  IMAD.WIDE R240, R7, 0x4, R240 ;  /* 0x0000000407f07825 */ /* 0x002fc600078e02f0 */
[----:B----4-:R-:W-:Y:S04]  /*c370*/  LDGSTS.E [R29+0x600], desc[UR28][R220.64], P3 ;  /* 0x00600000dc1d7fae */ /* 0x010fe800099a101c */
[----:B------:R-:W-:Y:S01]  /*c380*/  LDGSTS.E [R29+0xa00], desc[UR28][R246.64], P3 ;  /* 0x00a00000f61d7fae */ /* 0x000fe200099a101c */
[----:B------:R-:W-:-:S03]  /*c390*/  LOP3.LUT R25, R121, 0x50, RZ, 0x3c, !PT ;  /* 0x0000005079197812 */ /* 0x000fc600078e3cff */
[----:B------:R-:W-:Y:S01]  /*c3a0*/  LDGSTS.E [R29+0xe00], desc[UR28][R26.64], P3 ;  /* 0x00e000001a1d7fae */ /* 0x000fe200099a101c */
[----:B--2---:R-:W-:-:S03]  /*c3b0*/  IMAD.WIDE R30, R7, 0x4, R30 ;  /* 0x00000004071e7825 */ /* 0x004fc600078e021e */
[----:B------:R-:W-:Y:S04]  /*c3c0*/  LDGSTS.E [R29+0x1200], desc[UR28][R50.64], P3 ;  /* 0x01200000321d7fae */ /* 0x000fe800099a101c */
[----:B------:R-:W-:Y:S04]  /*c3d0*/  LDGSTS.E [R29+0x1600], desc[UR28][R66.64], P3 ;  /* 0x01600000421d7fae */ /* 0x000fe800099a101c */
[----:B------:R-:W-:Y:S04]  /*c3e0*/  LDGSTS.E [R29+0x1a00], desc[UR28][R82.64], P3 ;  /* 0x01a00000521d7fae */ /* 0x000fe800099a101c */
[----:B------:R-:W-:Y:S04]  /*c3f0*/  LDGSTS.E [R29+0x1e00], desc[UR28][R98.64], P3 ;  /* 0x01e00000621d7fae */ /* 0x000fe800099a101c */
[----:B------:R-:W-:Y:S04]  /*c400*/  LDGSTS.E [R29+0x2200], desc[UR28][R114.64], P3 ;  /* 0x02200000721d7fae */ /* 0x000fe800099a101c */
[----:B------:R-:W-:Y:S04]  /*c410*/  STL.64 [R1+0x440], R240 ;  /* 0x000440f001007387 */ /* 0x000fe80000100a00 */
        /* <DEDUP_REMOVED lines=10> */
[----:B------:R1:W-:Y:S04]  /*c4c0*/  STL.64 [R1+0x718], R28 ;  /* 0x0007181c01007387 */ /* 0x0003e80000100a00 */
[----:B------:R-:W-:Y:S04]  /*c4d0*/  LDGSTS.E [R30+0x280], desc[UR28][R238.64], P3 ;  /* 0x00280000ee1e7fae */ /* 0x000fe800099a101c */
[----:B-1----:R-:W2:Y:S04]  /*c4e0*/  LDL.LU.64 R28, [R1+0x18] ;  /* 0x00001800011c7983 */ /* 0x002ea80000300a00 */
[----:B------:R-:W3:Y:S01]  /*c4f0*/  LDL.LU.64 R238, [R1+0x20] ;  /* 0x0000200001ee7983 */ /* 0x000ee20000300a00 */
[----:B------:R-:W-:-:S05]  /*c500*/  LOP3.LUT R25, R121, 0x60, RZ, 0x3c, !PT ;  /* 0x0000006079197812 */ /* 0x000fca00078e3cff */
[----:B------:R-:W-:Y:S01]  /*c510*/  VIADD R31, R25, UR6 ;  /* 0x00000006191f7c36 */ /* 0x000fe20008000000 */
[----:B------:R1:W-:Y:S04]  /*c520*/  STL.64 [R1+0x4c0], R240 ;  /* 0x0004c0f001007387 */ /* 0x0003e80000100a00 */
[----:B-1----:R-:W4:Y:S04]  /*c530*/  LDL.LU.64 R240, [R1+0x10] ;  /* 0x0000100001f07983 */ /* 0x002f280000300a00 */
        /* <DEDUP_REMOVED lines=16> */
[----:B--2---:R2:W-:Y:S04]  /*c640*/  LDGSTS.E [R31+0x700], desc[UR28][R28.64], P3 ;  /* 0x007000001c1f7fae */ /* 0x0045e800099a101c */
[----:B------:R-:W-:Y:S01]  /*c650*/  LDGSTS.E [R31+0xb00], desc[UR28][R10.64], P3 ;  /* 0x00b000000a1f7fae */ /* 0x000fe200099a101c */
[----:B-1----:R-:W-:-:S03]  /*c660*/  IMAD.WIDE R236, R7, 0x4, R236 ;  /* 0x0000000407ec7825 */ /* 0x002fc600078e02ec */
[----:B------:R-:W-:Y:S04]  /*c670*/  LDGSTS.E [R31+0xf00], desc[UR28][R38.64], P3 ;  /* 0x00f00000261f7fae */ /* 0x000fe800099a101c */
[----:B------:R1:W-:Y:S01]  /*c680*/  STL.64 [R1+0x4e8], R236 ;  /* 0x0004e8ec01007387 */ /* 0x0003e20000100a00 */
[----:B------:R-:W-:-:S03]  /*c690*/  LOP3.LUT R25, R121, 0x70, RZ, 0x3c, !PT ;  /* 0x0000007079197812 */ /* 0x000fc600078e3cff */
[----:B------:R-:W-:Y:S04]  /*c6a0*/  LDGSTS.E [R31+0x1300], desc[UR28][R54.64], P3 ;  /* 0x01300000361f7fae */ /* 0x000fe800099a101c */
[----:B------:R-:W-:Y:S04]  /*c6b0*/  LDGSTS.E [R31+0x1700], desc[UR28][R70.64], P3 ;  /* 0x01700000461f7fae */ /* 0x000fe800099a101c */
[----:B-1----:R-:W3:Y:S04]  /*c6c0*/  LDL.LU.64 R236, [R1+0x128] ;  /* 0x0001280001ec7983 */ /* 0x002ee80000300a00 */
        /* <DEDUP_REMOVED lines=11> */
[----:B------:R1:W-:Y:S01]  /*c780*/  STL.64 [R1+0x708], R30 ;  /* 0x0007081e01007387 */ /* 0x0003e20000100a00 */
[----:B--2---:R-:W-:-:S03]  /*c790*/  IMAD.WIDE R28, R7, 0x4, R28 ;  /* 0x00000004071c7825 */ /* 0x004fc600078e021c */
[----:B---3--:R2:W-:Y:S01]  /*c7a0*/  LDGSTS.E [R32+0x380], desc[UR28][R236.64], P3 ;  /* 0x00380000ec207fae */ /* 0x0085e200099a101c */
[----:B-1----:R-:W-:-:S03]  /*c7b0*/  IMAD.WIDE R30, R7, 0x4, R236 ;  /* 0x00000004071e7825 */ /* 0x002fc600078e02ec */
[----:B----4-:R-:W-:Y:S04]  /*c7c0*/  LDGSTS.E [R32+0x780], desc[UR28][R240.64], P3 ;  /* 0x00780000f0207fae */ /* 0x010fe800099a101c */
[----:B------:R1:W-:Y:S01]  /*c7d0*/  LDGSTS.E [R32+0xb80], desc[UR28][R12.64], P3 ;  /* 0x00b800000c207fae */ /* 0x0003e200099a101c */
[----:B--2---:R-:W-:-:S03]  /*c7e0*/  IMAD.WIDE R236, R7, 0x4, R156 ;  /* 0x0000000407ec7825 */ /* 0x004fc600078e029c */
[----:B------:R-:W-:Y:S04]  /*c7f0*/  LDGSTS.E [R32+0xf80], desc[UR28][R40.64], P3 ;  /* 0x00f8000028207fae */ /* 0x000fe800099a101c */
[----:B------:R-:W2:Y:S04]  /*c800*/  LDL.LU.64 R156, [R1+0x750] ;  /* 0x00075000019c7983 */ /* 0x000ea80000300a00 */
[----:B------:R3:W-:Y:S04]  /*c810*/  STL.64 [R1+0x500], R30 ;  /* 0x0005001e01007387 */ /* 0x0007e80000100a00 */
[----:B------:R-:W-:Y:S04]  /*c820*/  LDGSTS.E [R32+0x1380], desc[UR28][R56.64], P3 ;  /* 0x0138000038207fae */ /* 0x000fe800099a101c */
[----:B------:R-:W-:Y:S01]  /*c830*/  LDGSTS.E [R32+0x1780], desc[UR28][R72.64], P3 ;  /* 0x0178000048207fae */ /* 0x000fe200099a101c */
[----:B---3--:R-:W-:-:S03]  /*c840*/  IMAD.WIDE R30, R7, 0x4, R172 ;  /* 0x00000004071e7825 */ /* 0x008fc600078e02ac */
[----:B------:R-:W-:Y:S04]  /*c850*/  LDGSTS.E [R32+0x1b80], desc[UR28][R88.64], P3 ;  /* 0x01b8000058207fae */ /* 0x000fe800099a101c */
[----:B------:R-:W3:Y:S04]  /*c860*/  LDL.LU.64 R172, [R1+0x748] ;  /* 0x0007480001ac7983 */ /* 0x000ee80000300a00 */
[----:B------:R4:W-:Y:S04]  /*c870*/  STL.64 [R1+0x2c8], R236 ;  /* 0x0002c8ec01007387 */ /* 0x0009e80000100a00 */
[----:B------:R-:W-:Y:S04]  /*c880*/  LDGSTS.E [R32+0x1f80], desc[UR28][R104.64], P3 ;  /* 0x01f8000068207fae */ /* 0x000fe800099a101c */
[----:B------:R-:W-:Y:S01]  /*c890*/  LDGSTS.E [R32+0x2380], desc[UR28][R124.64], P3 ;  /* 0x023800007c207fae */ /* 0x000fe200099a101c */
[----:B----4-:R-:W-:-:S03]  /*c8a0*/  IMAD.WIDE R236, R7, 0x4, R188 ;  /* 0x0000000407ec7825 */ /* 0x010fc600078e02bc */
[----:B------:R-:W-:Y:S04]  /*c8b0*/  LDGSTS.E [R32+0x2780], desc[UR28][R140.64], P3 ;  /* 0x027800008c207fae */ /* 0x000fe800099a101c */
[----:B------:R-:W4:Y:S04]  /*c8c0*/  LDL.LU.64 R188, [R1+0x740] ;  /* 0x0007400001bc7983 */ /* 0x000f280000300a00 */
[----:B------:R1:W-:Y:S02]  /*c8d0*/  STL.64 [R1+0x348], R30 ;  /* 0x0003481e01007387 */ /* 0x0003e40000100a00 */
[----:B-1----:R-:W-:-:S02]  /*c8e0*/  IMAD.WIDE R30, R7, 0x4, R204 ;  /* 0x00000004071e7825 */ /* 0x002fc400078e02cc */
[----:B------:R-:W4:Y:S04]  /*c8f0*/  LDL.LU.64 R204, [R1+0x738] ;  /* 0x0007380001cc7983 */ /* 0x000f280000300a00 */
[----:B------:R1:W-:Y:S02]  /*c900*/  STL.64 [R1+0x3b8], R236 ;  /* 0x0003b8ec01007387 */ /* 0x0003e40000100a00 */
[C---:B-1----:R-:W-:Y:S02]  /*c910*/  IMAD.WIDE R236, R7.reuse, 0x4, R220 ;  /* 0x0000000407ec7825 */ /* 0x042fe400078e02dc */
[----:B------:R-:W4:Y:S04]  /*c920*/  LDL.LU.64 R220, [R1+0x730] ;  /* 0x0007300001dc7983 */ /* 0x000f280000300a00 */
[----:B------:R1:W-:Y:S04]  /*c930*/  STL.64 [R1+0x418], R30 ;  /* 0x0004181e01007387 */ /* 0x0003e80000100a00 */
[----:B------:R1:W-:Y:S02]  /*c940*/  STL.64 [R1+0x468], R236 ;  /* 0x000468ec01007387 */ /* 0x0003e40000100a00 */
[----:B-1----:R-:W-:-:S05]  /*c950*/  IMAD.WIDE R30, R7, 0x4, R238 ;  /* 0x00000004071e7825 */ /* 0x002fca00078e02ee */
[----:B------:R1:W-:Y:S04]  /*c960*/  STL.64 [R1+0x4a8], R30 ;  /* 0x0004a81e01007387 */ /* 0x0003e80000100a00 */
[----:B------:R1:W-:Y:S01]  /*c970*/  STL.64 [R1+0x4d8], R28 ;  /* 0x0004d81c01007387 */ /* 0x0003e20000100a00 */
[----:B------:R-:W-:-:S04]  /*c980*/  IMAD.WIDE R236, R7, 0x4, R242 ;  /* 0x0000000407ec7825 */ /* 0x000fc800078e02f2 */
[----:B-1----:R-:W-:-:S04]  /*c990*/  IMAD.WIDE R30, R7, 0x4, R240 ;  /* 0x00000004071e7825 */ /* 0x002fc800078e02f0 */
[C---:B------:R-:W-:Y:S02]  /*c9a0*/  IMAD.WIDE R28, R7.reuse, 0x4, R8 ;  /* 0x00000004071c7825 */ /* 0x040fe400078e0208 */
[----:B------:R-:W4:Y:S04]  /*c9b0*/  LDL.LU.64 R8, [R1+0x728] ;  /* 0x0007280001087983 */ /* 0x000f280000300a00 */
[----:B------:R1:W-:Y:S04]  /*c9c0*/  STL.64 [R1+0x4f8], R30 ;  /* 0x0004f81e01007387 */ /* 0x0003e80000100a00 */
[----:B------:R1:W-:Y:S04]  /*c9d0*/  STL.64 [R1+0x298], R28 ;  /* 0x0002981c01007387 */ /* 0x0003e80000100a00 */
[----:B------:R1:W-:Y:S02]  /*c9e0*/  STL.64 [R1+0x310], R236 ;  /* 0x000310ec01007387 */ /* 0x0003e40000100a00 */
[----:B-1----:R-:W-:-:S04]  /*c9f0*/  IMAD.WIDE R30, R7, 0x4, R250 ;  /* 0x00000004071e7825 */ /* 0x002fc800078e02fa */
[C---:B------:R-:W-:Y:S01]  /*ca00*/  IMAD.WIDE R28, R7.reuse, 0x4, R248 ;  /* 0x00000004071c7825 */ /* 0x040fe200078e02f8 */
[----:B------:R1:W-:Y:S03]  /*ca10*/  STL.64 [R1+0x388], R30 ;  /* 0x0003881e01007387 */ /* 0x0003e60000100a00 */
[C---:B------:R-:W-:Y:S01]  /*ca20*/  IMAD.WIDE R236, R7.reuse, 0x4, R246 ;  /* 0x0000000407ec7825 */ /* 0x040fe200078e02f6 */
[----:B------:R1:W-:Y:S04]  /*ca30*/  STL.64 [R1+0x3f0], R28 ;  /* 0x0003f01c01007387 */ /* 0x0003e80000100a00 */
[----:B------:R-:W-:Y:S01]  /*ca40*/  STL.64 [R1+0x448], R236 ;  /* 0x000448ec01007387 */ /* 0x000fe20000100a00 */
[----:B-1----:R-:W-:-:S04]  /*ca50*/  IMAD.WIDE R30, R7, 0x4, R244 ;  /* 0x00000004071e7825 */ /* 0x002fc800078e02f4 */
[C---:B------:R-:W-:Y:S01]  /*ca60*/  IMAD.WIDE R28, R7.reuse, 0x4, R10 ;  /* 0x00000004071c7825 */ /* 0x040fe200078e020a */
[----:B------:R-:W-:Y:S03]  /*ca70*/  STL.64 [R1+0x490], R30 ;  /* 0x0004901e01007387 */ /* 0x000fe60000100a00 */
[C---:B------:R-:W-:Y:S01]  /*ca80*/  IMAD.WIDE R10, R7.reuse, 0x4, R12 ;  /* 0x00000004070a7825 */ /* 0x040fe200078e020c */
[----:B------:R-:W-:Y:S03]  /*ca90*/  STL.64 [R1+0x4c8], R28 ;  /* 0x0004c81c01007387 */ /* 0x000fe60000100a00 */
[C---:B------:R-:W-:Y:S01]  /*caa0*/  IMAD.WIDE R12, R7.reuse, 0x4, R14 ;  /* 0x00000004070c7825 */ /* 0x040fe200078e020e */
[----:B------:R1:W-:Y:S03]  /*cab0*/  STL.64 [R1+0x4f0], R10 ;  /* 0x0004f00a01007387 */ /* 0x0003e60000100a00 */
[C---:B------:R-:W-:Y:S01]  /*cac0*/  IMAD.WIDE R14, R7.reuse, 0x4, R16 ;  /* 0x00000004070e7825 */ /* 0x040fe200078e0210 */
[----:B------:R1:W-:Y:S04]  /*cad0*/  STL.64 [R1+0x288], R12 ;  /* 0x0002880c01007387 */ /* 0x0003e80000100a00 */
[----:B------:R1:W-:Y:S02]  /*cae0*/  STL.64 [R1+0x2d0], R14 ;  /* 0x0002d00e01007387 */ /* 0x0003e40000100a00 */
[----:B-1----:R-:W-:-:S04]  /*caf0*/  IMAD.WIDE R10, R7, 0x4, R18 ;  /* 0x00000004070a7825 */ /* 0x002fc800078e0212 */
        /* <DEDUP_REMOVED lines=9> */
[----:B------:R1:W-:Y:S03]  /*cb90*/  STL.64 [R1+0x4b0], R12 ;  /* 0x0004b00c01007387 */ /* 0x0003e60000100a00 */
[----:B-1----:R-:W-:-:S04]  /*cba0*/  IMAD.WIDE R10, R7, 0x4, R40 ;  /* 0x00000004070a7825 */ /* 0x002fc800078e0228 */
[C---:B------:R-:W-:Y:S01]  /*cbb0*/  IMAD.WIDE R12, R7.reuse, 0x4, R46 ;  /* 0x00000004070c7825 */ /* 0x040fe200078e022e */
[----:B------:R1:W-:Y:S04]  /*cbc0*/  STL.64 [R1+0x4e0], R10 ;  /* 0x0004e00a01007387 */ /* 0x0003e80000100a00 */
[----:B------:R1:W-:Y:S04]  /*cbd0*/  STL.64 [R1+0x290], R14 ;  /* 0x0002900e01007387 */ /* 0x0003e80000100a00 */
[----:B------:R1:W-:Y:S02]  /*cbe0*/  STL.64 [R1+0x318], R12 ;  /* 0x0003180c01007387 */ /* 0x0003e40000100a00 */
[----:B-1----:R-:W-:-:S04]  /*cbf0*/  IMAD.WIDE R10, R7, 0x4, R48 ;  /* 0x00000004070a7825 */ /* 0x002fc800078e0230 */
[C---:B------:R-:W-:Y:S01]  /*cc00*/  IMAD.WIDE R14, R7.reuse, 0x4, R50 ;  /* 0x00000004070e7825 */ /* 0x040fe200078e0232 */
[----:B------:R1:W-:Y:S03]  /*cc10*/  STL.64 [R1+0x390], R10 ;  /* 0x0003900a01007387 */ /* 0x0003e60000100a00 */
[C---:B------:R-:W-:Y:S01]  /*cc20*/  IMAD.WIDE R12, R7.reuse, 0x4, R52 ;  /* 0x00000004070c7825 */ /* 0x040fe200078e0234 */
[----:B------:R-:W-:Y:S04]  /*cc30*/  STL.64 [R1+0x3f8], R14 ;  /* 0x0003f80e01007387 */ /* 0x000fe80000100a00 */
[----:B------:R1:W-:Y:S02]  /*cc40*/  STL.64 [R1+0x450], R12 ;  /* 0x0004500c01007387 */ /* 0x0003e40000100a00 */
[----:B-1----:R-:W-:-:S05]  /*cc50*/  IMAD.WIDE R10, R7, 0x4, R54 ;  /* 0x00000004070a7825 */ /* 0x002fca00078e0236 */
[----:B------:R1:W-:Y:S01]  /*cc60*/  STL.64 [R1+0x498], R10 ;  /* 0x0004980a01007387 */ /* 0x0003e20000100a00 */
[----:B------:R-:W-:-:S04]  /*cc70*/  IMAD.WIDE R12, R7, 0x4, R56 ;  /* 0x00000004070c7825 */ /* 0x000fc800078e0238 */
[C---:B------:R-:W-:Y:S01]  /*cc80*/  IMAD.WIDE R14, R7.reuse, 0x4, R60 ;  /* 0x00000004070e7825 */ /* 0x040fe200078e023c */
[----:B------:R1:W-:Y:S03]  /*cc90*/  STL.64 [R1+0x4d0], R12 ;  /* 0x0004d00c01007387 */ /* 0x0003e60000100a00 */
[----:B-1----:R-:W-:-:S05]  /*cca0*/  IMAD.WIDE R10, R7, 0x4, R58 ;  /* 0x00000004070a7825 */ /* 0x002fca00078e023a */
[----:B------:R1:W-:Y:S01]  /*ccb0*/  STL.64 [R1+0x8], R10 ;  /* 0x0000080a01007387 */ /* 0x0003e20000100a00 */
[----:B------:R-:W-:-:S03]  /*ccc0*/  IMAD.WIDE R12, R7, 0x4, R62 ;  /* 0x00000004070c7825 */ /* 0x000fc600078e023e */
[----:B------:R-:W-:Y:S04]  /*ccd0*/  STL.64 [R1+0x280], R14 ;  /* 0x0002800e01007387 */ /* 0x000fe80000100a00 */
[----:B------:R2:W-:Y:S01]  /*cce0*/  STL.64 [R1+0x2d8], R12 ;  /* 0x0002d80c01007387 */ /* 0x0005e20000100a00 */
[----:B-1----:R-:W-:-:S04]  /*ccf0*/  IMAD.WIDE R10, R7, 0x4, R64 ;  /* 0x00000004070a7825 */ /* 0x002fc800078e0240 */
[C---:B------:R-:W-:Y:S01]  /*cd00*/  IMAD.WIDE R30, R7.reuse, 0x4, R66 ;  /* 0x00000004071e7825 */ /* 0x040fe200078e0242 */
[----:B------:R1:W-:Y:S03]  /*cd10*/  STL.64 [R1+0x358], R10 ;  /* 0x0003580a01007387 */ /* 0x0003e60000100a00 */
[----:B--2---:R-:W-:-:S04]  /*cd20*/  IMAD.WIDE R12, R7, 0x4, R68 ;  /* 0x00000004070c7825 */ /* 0x004fc800078e0244 */
[C---:B------:R-:W-:Y:S01]  /*cd30*/  IMAD.WIDE R14, R7.reuse, 0x4, R72 ;  /* 0x00000004070e7825 */ /* 0x040fe200078e0248 */
[----:B------:R2:W-:Y:S03]  /*cd40*/  STL.64 [R1+0x428], R12 ;  /* 0x0004280c01007387 */ /* 0x0005e60000100a00 */
[C---:B-1----:R-:W-:Y:S01]  /*cd50*/  IMAD.WIDE R10, R7.reuse, 0x4, R70 ;  /* 0x00000004070a7825 */ /* 0x042fe200078e0246 */
[----:B------:R-:W-:Y:S04]  /*cd60*/  STL.64 [R1+0x3c8], R30 ;  /* 0x0003c81e01007387 */ /* 0x000fe80000100a00 */
[----:B------:R1:W-:Y:S01]  /*cd70*/  STL.64 [R1+0x478], R10 ;  /* 0x0004780a01007387 */ /* 0x0003e20000100a00 */
[----:B--2---:R-:W-:-:S03]  /*cd80*/  IMAD.WIDE R12, R7, 0x4, R74 ;  /* 0x00000004070c7825 */ /* 0x004fc600078e024a */
[----:B------:R-:W-:Y:S04]  /*cd90*/  STL.64 [R1+0x710], R30 ;  /* 0x0007101e01007387 */ /* 0x000fe80000100a00 */
[----:B------:R2:W-:Y:S01]  /*cda0*/  STL.64 [R1+0x4b8], R14 ;  /* 0x0004b80e01007387 */ /* 0x0005e20000100a00 */
[----:B------:R-:W-:-:S03]  /*cdb0*/  IMAD.WIDE R28, R7, 0x4, R78 ;  /* 0x00000004071c7825 */ /* 0x000fc600078e024e */
[----:B------:R-:W-:Y:S01]  /*cdc0*/  LDGSTS.E [R32+0x2b80], desc[UR28][R156.64], P3 ;  /* 0x02b800009c207fae */ /* 0x000fe200099a101c */
[----:B-1----:R-:W-:-:S03]  /*cdd0*/  IMAD.WIDE R10, R7, 0x4, R76 ;  /* 0x00000004070a7825 */ /* 0x002fc600078e024c */
[----:B------:R1:W-:Y:S01]  /*cde0*/  STL.64 [R1+0x268], R12 ;  /* 0x0002680c01007387 */ /* 0x0003e20000100a00 */
[----:B--2---:R-:W-:-:S03]  /*cdf0*/  IMAD.WIDE R14, R7, 0x4, R80 ;  /* 0x00000004070e7825 */ /* 0x004fc600078e0250 */
[----:B------:R2:W-:Y:S04]  /*ce00*/  STL.64 [R1+0x270], R10 ;  /* 0x0002700a01007387 */ /* 0x0005e80000100a00 */
[----:B------:R-:W-:Y:S01]  /*ce10*/  STL.64 [R1+0x320], R14 ;  /* 0x0003200e01007387 */ /* 0x000fe20000100a00 */
[----:B-1----:R-:W-:-:S03]  /*ce20*/  IMAD.WIDE R12, R7, 0x4, R82 ;  /* 0x00000004070c7825 */ /* 0x002fc600078e0252 */
[----:B------:R-:W-:Y:S01]  /*ce30*/  STL.64 [R1+0x2a8], R28 ;  /* 0x0002a81c01007387 */ /* 0x000fe20000100a00 */
[----:B--2---:R-:W-:-:S03]  /*ce40*/  IMAD.WIDE R10, R7, 0x4, R84 ;  /* 0x00000004070a7825 */ /* 0x004fc600078e0254 */
[----:B------:R1:W-:Y:S04]  /*ce50*/  STL.64 [R1+0x398], R12 ;  /* 0x0003980c01007387 */ /* 0x0003e80000100a00 */
[----:B------:R-:W-:Y:S04]  /*ce60*/  STL.64 [R1+0x720], R28 ;  /* 0x0007201c01007387 */ /* 0x000fe80000100a00 */
[----:B------:R2:W-:Y:S01]  /*ce70*/  STL.64 [R1+0x400], R10 ;  /* 0x0004000a01007387 */ /* 0x0005e20000100a00 */
[----:B-1----:R-:W-:-:S03]  /*ce80*/  IMAD.WIDE R12, R7, 0x4, R86 ;  /* 0x00000004070c7825 */ /* 0x002fc600078e0256 */
[----:B---3--:R1:W-:Y:S04]  /*ce90*/  LDGSTS.E [R32+0x2f80], desc[UR28][R172.64], P3 ;  /* 0x02f80000ac207fae */ /* 0x0083e800099a101c */
[----:B------:R3:W-:Y:S01]  /*cea0*/  STL.64 [R1+0x458], R12 ;  /* 0x0004580c01007387 */ /* 0x0007e20000100a00 */
[----:B--2---:R-:W-:-:S04]  /*ceb0*/  IMAD.WIDE R10, R7, 0x4, R88 ;  /* 0x00000004070a7825 */ /* 0x004fc800078e0258 */
[C---:B------:R-:W-:Y:S01]  /*cec0*/  IMAD.WIDE R14, R7.reuse, 0x4, R92 ;  /* 0x00000004070e7825 */ /* 0x040fe200078e025c */
[----:B------:R2:W-:Y:S03]  /*ced0*/  STL.64 [R1+0x4a0], R10 ;  /* 0x0004a00a01007387 */ /* 0x0005e60000100a00 */
[----:B---3--:R-:W-:-:S04]  /*cee0*/  IMAD.WIDE R12, R7, 0x4, R90 ;  /* 0x00000004070c7825 */ /* 0x008fc800078e025a */
[C---:B------:R-:W-:Y:S01]  /*cef0*/  IMAD.WIDE R30, R7.reuse, 0x4, R164 ;  /* 0x00000004071e7825 */ /* 0x040fe200078e02a4 */
[----:B------:R3:W-:Y:S03]  /*cf00*/  STL.64 [R1+0x120], R12 ;  /* 0x0001200c01007387 */ /* 0x0007e60000100a00 */
[C---:B--2---:R-:W-:Y:S01]  /*cf10*/  IMAD.WIDE R10, R7.reuse, 0x4, R94 ;  /* 0x00000004070a7825 */ /* 0x044fe200078e025e */
[----:B------:R2:W-:Y:S04]  /*cf20*/  STL.64 [R1+0x260], R14 ;  /* 0x0002600e01007387 */ /* 0x0005e80000100a00 */
[----:B------:R1:W-:Y:S01]  /*cf30*/  STL.64 [R1+0x278], R10 ;  /* 0x0002780a01007387 */ /* 0x0003e20000100a00 */
[----:B---3--:R-:W-:Y:S01]  /*cf40*/  IMAD.WIDE R12, R7, 0x4, R96 ;  /* 0x00000004070c7825 */ /* 0x008fe200078e0260 */
[----:B------:R-:W-:-:S03]  /*cf50*/  USHF.L.U32 UR10, UR10, 0x7, URZ ;  /* 0x000000070a0a7899 */ /* 0x000fc600080006ff */
[----:B------:R-:W-:Y:S01]  /*cf60*/  IMAD.WIDE R234, R7, 0x4, R234 ;  /* 0x0000000407ea7825 */ /* 0x000fe200078e02ea */
[----:B------:R-:W-:Y:S01]  /*cf70*/  LOP3.LUT R85, R3, 0x20, RZ, 0xfc, !PT ;  /* 0x0000002003557812 */ /* 0x000fe200078efcff */
[----:B----4-:R-:W-:Y:S02]  /*cf80*/  LDGSTS.E [R32+0x3380], desc[UR28][R188.64], P3 ;  /* 0x03380000bc207fae */ /* 0x010fe400099a101c */
[----:B--2---:R-:W-:-:S04]  /*cf90*/  IMAD.WIDE R14, R7, 0x4, R98 ;  /* 0x00000004070e7825 */ /* 0x004fc800078e0262 */
[C---:B-1----:R-:W-:Y:S01]  /*cfa0*/  IMAD.WIDE R10, R7.reuse, 0x4, R100 ;  /* 0x00000004070a7825 */ /* 0x042fe200078e0264 */
[----:B------:R1:W-:Y:S04]  /*cfb0*/  STL.64 [R1+0x2e0], R12 ;  /* 0x0002e00c01007387 */ /* 0x0003e80000100a00 */
[----:B------:R-:W-:Y:S04]  /*cfc0*/  STL.64 [R1+0x360], R14 ;  /* 0x0003600e01007387 */ /* 0x000fe80000100a00 */
[----:B------:R2:W-:Y:S01]  /*cfd0*/  STL.64 [R1+0x3d0], R10 ;  /* 0x0003d00a01007387 */ /* 0x0005e20000100a00 */
[----:B-1----:R-:W-:Y:S01]  /*cfe0*/  IMAD.WIDE R12, R7, 0x4, R102 ;  /* 0x00000004070c7825 */ /* 0x002fe200078e0266 */
[----:B------:R-:W-:-:S02]  /*cff0*/  LOP3.LUT R54, R3, 0x22, RZ, 0xfc, !PT ;  /* 0x0000002203367812 */ /* 0x000fc400078efcff */
[----:B------:R-:W-:Y:S01]  /*d000*/  LDGSTS.E [R32+0x3780], desc[UR28][R204.64], P3 ;  /* 0x03780000cc207fae */ /* 0x000fe200099a101c */
[----:B--2---:R-:W-:-:S03]  /*d010*/  IMAD.WIDE R10, R7, 0x4, R104 ;  /* 0x00000004070a7825 */ /* 0x004fc600078e0268 */
[----:B------:R1:W-:Y:S01]  /*d020*/  STL.64 [R1+0x430], R12 ;  /* 0x0004300c01007387 */ /* 0x0003e20000100a00 */
[----:B------:R-:W-:-:S03]  /*d030*/  IMAD.WIDE R14, R7, 0x4, R108 ;  /* 0x00000004070e7825 */ /* 0x000fc600078e026c */
[----:B------:R2:W-:Y:S01]  /*d040*/  STL.64 [R1+0x480], R10 ;  /* 0x0004800a01007387 */ /* 0x0005e20000100a00 */
[----:B------:R-:W-:Y:S01]  /*d050*/  IMAD.WIDE R28, R7, 0x4, R128 ;  /* 0x00000004071c7825 */ /* 0x000fe200078e0280 */
[----:B------:R-:W-:Y:S02]  /*d060*/  LOP3.LUT R55, R3, 0x40, RZ, 0xfc, !PT ;  /* 0x0000004003377812 */ /* 0x000fe400078efcff */
[----:B------:R-:W-:Y:S01]  /*d070*/  LDGSTS.E [R32+0x3b80], desc[UR28][R220.64], P3 ;  /* 0x03b80000dc207fae */ /* 0x000fe200099a101c */
[----:B-1----:R-:W-:Y:S01]  /*d080*/  IMAD.WIDE R12, R7, 0x4, R106 ;  /* 0x00000004070c7825 */ /* 0x002fe200078e026a */
[----:B------:R-:W-:Y:S02]  /*d090*/  LOP3.LUT R82, R3, 0x6, RZ, 0xfc, !PT ;  /* 0x0000000603527812 */ /* 0x000fe400078efcff */
[----:B------:R1:W-:Y:S01]  /*d0a0*/  LDGSTS.E [R32+0x3f80], desc[UR28][R8.64], P3 ;  /* 0x03f8000008207fae */ /* 0x0003e200099a101c */
[----:B--2---:R-:W-:-:S03]  /*d0b0*/  IMAD.WIDE R10, R7, 0x4, R110 ;  /* 0x00000004070a7825 */ /* 0x004fc600078e026e */
[----:B------:R2:W-:Y:S04]  /*d0c0*/  STL.64 [R1+0x18], R12 ;  /* 0x0000180c01007387 */ /* 0x0005e80000100a00 */
[----:B------:R3:W-:Y:S04]  /*d0d0*/  STL.64 [R1+0x118], R14 ;  /* 0x0001180e01007387 */ /* 0x0007e80000100a00 */
[----:B------:R4:W-:Y:S01]  /*d0e0*/  STL.64 [R1+0x258], R10 ;  /* 0x0002580a01007387 */ /* 0x0009e20000100a00 */
[----:B--2---:R-:W-:-:S04]  /*d0f0*/  IMAD.WIDE R12, R7, 0x4, R112 ;  /* 0x00000004070c7825 */ /* 0x004fc800078e0270 */
[----:B------:R-:W-:Y:S01]  /*d100*/  IMAD.WIDE R86, R7, 0x4, R8 ;  /* 0x0000000407567825 */ /* 0x000fe200078e0208 */
[----:B------:R-:W-:Y:S01]  /*d110*/  LOP3.LUT R83, R3, 0x24, RZ, 0xfc, !PT ;  /* 0x0000002403537812 */ /* 0x000fe200078efcff */
[----:B------:R-:W0:Y:S02]  /*d120*/  LDGDEPBAR ;  /* 0x00000000000079af */ /* 0x000e240000000000 */
[----:B---3--:R-:W-:-:S04]  /*d130*/  IMAD.WIDE R14, R7, 0x4, R114 ;  /* 0x00000004070e7825 */ /* 0x008fc800078e0272 */
[----:B----4-:R-:W-:Y:S01]  /*d140*/  IMAD.WIDE R10, R7, 0x4, R116 ;  /* 0x00000004070a7825 */ /* 0x010fe200078e0274 */
[----:B------:R2:W-:Y:S01]  /*d150*/  STL.64 [R1+0x2b0], R12 ;  /* 0x0002b00c01007387 */ /* 0x0005e20000100a00 */
[----:B------:R-:W-:Y:S01]  /*d160*/  LOP3.LUT R114, R3, 0x42, RZ, 0xfc, !PT ;  /* 0x0000004203727812 */ /* 0x000fe200078efcff */
[----:B------:R-:W3:Y:S02]  /*d170*/  LDC R116, c[0x0][0x3a0] ;  /* 0x0000e800ff747b82 */ /* 0x000ee40000000800 */
[----:B------:R4:W-:Y:S04]  /*d180*/  STL.64 [R1+0x328], R14 ;  /* 0x0003280e01007387 */ /* 0x0009e80000100a00 */
[----:B------:R1:W-:Y:S01]  /*d190*/  STL.64 [R1+0x3a0], R10 ;  /* 0x0003a00a01007387 */ /* 0x0003e20000100a00 */
[----:B--2---:R-:W-:-:S04]  /*d1a0*/  IMAD.WIDE R12, R7, 0x4, R118 ;  /* 0x00000004070c7825 */ /* 0x004fc800078e0276 */
[----:B----4-:R-:W-:-:S04]  /*d1b0*/  IMAD.WIDE R14, R7, 0x4, R130 ;  /* 0x00000004070e7825 */ /* 0x010fc800078e0282 */
[C---:B-1----:R-:W-:Y:S01]  /*d1c0*/  IMAD.WIDE R10, R7.reuse, 0x4, R124 ;  /* 0x00000004070a7825 */ /* 0x042fe200078e027c */
[----:B------:R-:W-:Y:S04]  /*d1d0*/  STL.64 [R1+0x408], R12 ;  /* 0x0004080c01007387 */ /* 0x000fe80000100a00 */
[----:B------:R1:W-:Y:S04]  /*d1e0*/  STL.64 [R1+0x460], R10 ;  /* 0x0004600a01007387 */ /* 0x0003e80000100a00 */
[----:B------:R-:W-:Y:S04]  /*d1f0*/  STL.64 [R1+0x110], R14 ;  /* 0x0001100e01007387 */ /* 0x000fe80000100a00 */
[----:B------:R-:W-:Y:S01]  /*d200*/  STL.64 [R1+0x20], R28 ;  /* 0x0000201c01007387 */ /* 0x000fe20000100a00 */
[----:B-1----:R-:W-:-:S04]  /*d210*/  IMAD.WIDE R10, R7, 0x4, R132 ;  /* 0x00000004070a7825 */ /* 0x002fc800078e0284 */
[C---:B------:R-:W-:Y:S01]  /*d220*/  IMAD.WIDE R12, R7.reuse, 0x4, R134 ;  /* 0x00000004070c7825 */ /* 0x040fe200078e0286 */
[----:B------:R1:W-:Y:S04]  /*d230*/  STL.64 [R1+0x128], R10 ;  /* 0x0001280a01007387 */ /* 0x0003e80000100a00 */
[----:B------:R2:W-:Y:S01]  /*d240*/  STL.64 [R1+0x2e8], R12 ;  /* 0x0002e80c01007387 */ /* 0x0005e20000100a00 */
[----:B-1----:R-:W-:-:S04]  /*d250*/  IMAD.WIDE R10, R7, 0x4, R136 ;  /* 0x00000004070a7825 */ /* 0x002fc800078e0288 */
[C---:B--2---:R-:W-:Y:S01]  /*d260*/  IMAD.WIDE R12, R7.reuse, 0x4, R138 ;  /* 0x00000004070c7825 */ /* 0x044fe200078e028a */
[----:B------:R1:W-:Y:S04]  /*d270*/  STL.64 [R1+0x368], R10 ;  /* 0x0003680a01007387 */ /* 0x0003e80000100a00 */
[----:B------:R2:W-:Y:S01]  /*d280*/  STL.64 [R1+0x3d8], R12 ;  /* 0x0003d80c01007387 */ /* 0x0005e20000100a00 */
[----:B-1----:R-:W-:-:S05]  /*d290*/  IMAD.WIDE R10, R7, 0x4, R140 ;  /* 0x00000004070a7825 */ /* 0x002fca00078e028c */
[----:B------:R1:W-:Y:S01]  /*d2a0*/  STL.64 [R1+0x438], R10 ;  /* 0x0004380a01007387 */ /* 0x0003e20000100a00 */
[----:B--2---:R-:W-:-:S04]  /*d2b0*/  IMAD.WIDE R12, R7, 0x4, R148 ;  /* 0x00000004070c7825 */ /* 0x004fc800078e0294 */
[----:B------:R-:W-:-:S04]  /*d2c0*/  IMAD.WIDE R14, R7, 0x4, R150 ;  /* 0x00000004070e7825 */ /* 0x000fc800078e0296 */
[----:B-1----:R-:W-:-:S05]  /*d2d0*/  IMAD.WIDE R10, R7, 0x4, R146 ;  /* 0x00000004070a7825 */ /* 0x002fca00078e0292 */
[----:B------:R1:W-:Y:S04]  /*d2e0*/  STL.64 [R1+0x10], R10 ;  /* 0x0000100a01007387 */ /* 0x0003e80000100a00 */
[----:B------:R2:W-:Y:S04]  /*d2f0*/  STL.64 [R1+0x108], R12 ;  /* 0x0001080c01007387 */ /* 0x0005e80000100a00 */
[----:B------:R4:W-:Y:S01]  /*d300*/  STL.64 [R1+0x2b8], R14 ;  /* 0x0002b80e01007387 */ /* 0x0009e20000100a00 */
[----:B-1----:R-:W-:-:S04]  /*d310*/  IMAD.WIDE R10, R7, 0x4, R152 ;  /* 0x00000004070a7825 */ /* 0x002fc800078e0298 */
[C---:B--2---:R-:W-:Y:S01]  /*d320*/  IMAD.WIDE R12, R7.reuse, 0x4, R154 ;  /* 0x00000004070c7825 */ /* 0x044fe200078e029a */
[----:B------:R1:W-:Y:S03]  /*d330*/  STL.64 [R1+0x330], R10 ;  /* 0x0003300a01007387 */ /* 0x0003e60000100a00 */
[C---:B----4-:R-:W-:Y:S01]  /*d340*/  IMAD.WIDE R14, R7.reuse, 0x4, R166 ;  /* 0x00000004070e7825 */ /* 0x050fe200078e02a6 */
[----:B------:R2:W-:Y:S03]  /*d350*/  STL.64 [R1+0x3a8], R12 ;  /* 0x0003a80c01007387 */ /* 0x0005e60000100a00 */
[----:B-1----:R-:W-:-:S04]  /*d360*/  IMAD.WIDE R10, R7, 0x4, R156 ;  /* 0x00000004070a7825 */ /* 0x002fc800078e029c */
[C---:B--2---:R-:W-:Y:S01]  /*d370*/  IMAD.WIDE R12, R7.reuse, 0x4, R168 ;  /* 0x00000004070c7825 */ /* 0x044fe200078e02a8 */
[----:B------:R1:W-:Y:S04]  /*d380*/  STL.64 [R1+0x410], R10 ;  /* 0x0004100a01007387 */ /* 0x0003e80000100a00 */
[----:B------:R-:W-:Y:S04]  /*d390*/  STL.64 [R1+0x28], R14 ;  /* 0x0000280e01007387 */ /* 0x000fe80000100a00 */
[----:B------:R-:W-:Y:S01]  /*d3a0*/  STL.64 [R1], R30 ;  /* 0x0000001e01007387 */ /* 0x000fe20000100a00 */
[----:B-1----:R-:W-:-:S03]  /*d3b0*/  IMAD.WIDE R10, R7, 0x4, R170 ;  /* 0x00000004070a7825 */ /* 0x002fc600078e02aa */
[----:B------:R-:W-:Y:S04]  /*d3c0*/  STL.64 [R1+0x2f0], R12 ;  /* 0x0002f00c01007387 */ /* 0x000fe80000100a00 */
[----:B------:R1:W-:Y:S02]  /*d3d0*/  STL.64 [R1+0x370], R10 ;  /* 0x0003700a01007387 */ /* 0x0003e40000100a00 */
[----:B-1----:R-:W-:-:S04]  /*d3e0*/  IMAD.WIDE R10, R7, 0x4, R172 ;  /* 0x00000004070a7825 */ /* 0x002fc800078e02ac */
[C---:B------:R-:W-:Y:S01]  /*d3f0*/  IMAD.WIDE R12, R7.reuse, 0x4, R186 ;  /* 0x00000004070c7825 */ /* 0x040fe200078e02ba */
[----:B------:R1:W-:Y:S04]  /*d400*/  STL.64 [R1+0x3e0], R10 ;  /* 0x0003e00a01007387 */ /* 0x0003e80000100a00 */
[----:B------:R-:W-:Y:S01]  /*d410*/  STL.64 [R1+0x338], R12 ;  /* 0x0003380c01007387 */ /* 0x000fe20000100a00 */
[----:B------:R-:W-:-:S04]  /*d420*/  IMAD.WIDE R172, R7, 0x4, R196 ;  /* 0x0000000407ac7825 */ /* 0x000fc800078e02c4 */
[----:B-1----:R-:W-:-:S05]  /*d430*/  IMAD.WIDE R10, R7, 0x4, R188 ;  /* 0x00000004070a7825 */ /* 0x002fca00078e02bc */
[----:B------:R1:W-:Y:S01]  /*d440*/  STL.64 [R1+0x3b0], R10 ;  /* 0x0003b00a01007387 */ /* 0x0003e20000100a00 */
[----:B------:R-:W-:-:S04]  /*d450*/  IMAD.WIDE R196, R7, 0x4, R204 ;  /* 0x0000000407c47825 */ /* 0x000fc800078e02cc */
[----:B-1----:R-:W-:-:S05]  /*d460*/  IMAD.WIDE R10, R7, 0x4, R202 ;  /* 0x00000004070a7825 */ /* 0x002fca00078e02ca */
[----:B------:R1:W-:Y:S04]  /*d470*/  STL.64 [R1+0x300], R10 ;  /* 0x0003000a01007387 */ /* 0x0003e80000100a00 */
[----:B------:R-:W-:Y:S04]  /*d480*/  STL.64 [R1+0x378], R196 ;  /* 0x000378c401007387 */ /* 0x000fe80000100a00 */
[----:B------:R-:W-:Y:S04]  /*d490*/  STL.64 [R1+0x640], R196 ;  /* 0x000640c401007387 */ /* 0x000fe80000100a00 */
[----:B-1----:R-:W2:Y:S01]  /*d4a0*/  LDL.LU.64 R10, [R1+0x100] ;  /* 0x00010000010a7983 */ /* 0x002ea20000300a00 */
[----:B------:R-:W-:-:S03]  /*d4b0*/  IMAD.WIDE R12, R7, 0x4, R218 ;  /* 0x00000004070c7825 */ /* 0x000fc600078e02da */
[----:B------:R-:W4:Y:S01]  /*d4c0*/  LDL.LU.64 R16, [R1+0xf8] ;  /* 0x0000f80001107983 */ /* 0x000f220000300a00 */
[----:B------:R-:W-:-:S03]  /*d4d0*/  IMAD.WIDE R118, R7, 0x4, R220 ;  /* 0x0000000407767825 */ /* 0x000fc600078e02dc */
[----:B------:R1:W-:Y:S04]  /*d4e0*/  STL.64 [R1+0x2c0], R12 ;  /* 0x0002c00c01007387 */ /* 0x0003e80000100a00 */
[----:B------:R-:W3:Y:S04]  /*d4f0*/  LDL.LU.64 R14, [R1+0xc0] ;  /* 0x0000c000010e7983 */ /* 0x000ee80000300a00 */
[----:B------:R-:W-:Y:S01]  /*d500*/  STL.64 [R1+0x340], R118 ;  /* 0x0003407601007387 */ /* 0x000fe20000100a00 */
[----:B------:R-:W-:-:S03]  /*d510*/  IMAD.U32 R136, RZ, RZ, UR10 ;  /* 0x0000000aff887e24 */ /* 0x000fc6000f8e00ff */
[----:B------:R-:W-:Y:S04]  /*d520*/  STL.64 [R1+0x648], R118 ;  /* 0x0006487601007387 */ /* 0x000fe80000100a00 */
[----:B------:R-:W-:Y:S04]  /*d530*/  STL.64 [R1+0x698], R234 ;  /* 0x000698ea01007387 */ /* 0x000fe80000100a00 */
[----:B------:R-:W-:Y:S04]  /*d540*/  STL.64 [R1+0x2f8], R86 ;  /* 0x0002f85601007387 */ /* 0x000fe80000100a00 */
[----:B------:R1:W-:Y:S04]  /*d550*/  STL.64 [R1+0x650], R86 ;  /* 0x0006505601007387 */ /* 0x0003e80000100a00 */
[----:B------:R-:W-:Y:S04]  /*d560*/  STL [R1+0x658], R85 ;  /* 0x0006585501007387 */ /* 0x000fe80000100800 */
[----:B------:R-:W-:Y:S04]  /*d570*/  STL.64 [R1+0x660], R122 ;  /* 0x0006607a01007387 */ /* 0x000fe80000100a00 */
[----:B------:R-:W-:Y:S04]  /*d580*/  STL.64 [R1+0x668], R54 ;  /* 0x0006683601007387 */ /* 0x000fe80000100a00 */
[----:B-1----:R-:W3:Y:S01]  /*d590*/  LDL.LU.64 R12, [R1+0xb8] ;  /* 0x0000b800010c7983 */ /* 0x002ee20000300a00 */
[----:B------:R-:W-:-:S02]  /*d5a0*/  LOP3.LUT R112, R3, 0x62, RZ, 0xfc, !PT ;  /* 0x0000006203707812 */ /* 0x000fc400078efcff */
[C---:B------:R-:W-:Y:S02]  /*d5b0*/  LOP3.LUT R113, R3.reuse, 0x4, RZ, 0xfc, !PT ;  /* 0x0000000403717812 */ /* 0x040fe400078efcff */
[C---:B------:R-:W-:Y:S02]  /*d5c0*/  LOP3.LUT R80, R3.reuse, 0x26, RZ, 0xfc, !PT ;  /* 0x0000002603507812 */ /* 0x040fe400078efcff */
[----:B------:R-:W-:Y:S01]  /*d5d0*/  LOP3.LUT R81, R3, 0x44, RZ, 0xfc, !PT ;  /* 0x0000004403517812 */ /* 0x000fe200078efcff */
[----:B------:R-:W-:-:S04]  /*d5e0*/  IMAD.WIDE R242, R7, 0x4, R42 ;  /* 0x0000000407f27825 */ /* 0x000fc800078e022a */
        /* <DEDUP_REMOVED lines=11> */
[C---:B--2---:R-:W-:Y:S02]  /*d6a0*/  IMAD.WIDE R46, R136.reuse, 0x4, R10 ;  /* 0x00000004882e7825 */ /* 0x044fe400078e020a */
[----:B------:R-:W2:Y:S01]  /*d6b0*/  LDL.LU.64 R10, [R1+0x88] ;  /* 0x00008800010a7983 */ /* 0x000ea20000300a00 */
[----:B------:R-:W-:Y:S01]  /*d6c0*/  LOP3.LUT R115, R3, 0x60, RZ, 0xfc, !PT ;  /* 0x0000006003737812 */ /* 0x000fe200078efcff */
[C---:B----4-:R-:W-:Y:S02]  /*d6d0*/  IMAD.WIDE R48, R136.reuse, 0x4, R16 ;  /* 0x0000000488307825 */ /* 0x050fe400078e0210 */
[----:B------:R-:W-:Y:S04]  /*d6e0*/  STL.64 [R1+0x670], R46 ;  /* 0x0006702e01007387 */ /* 0x000fe80000100a00 */
[----:B------:R-:W-:Y:S01]  /*d6f0*/  STL.64 [R1+0x678], R114 ;  /* 0x0006787201007387 */ /* 0x000fe20000100a00 */
[----:B---3--:R-:W-:-:S03]  /*d700*/  IMAD.WIDE R44, R136, 0x4, R14 ;  /* 0x00000004882c7825 */ /* 0x008fc600078e020e */
[----:B------:R-:W3:Y:S04]  /*d710*/  LDL.LU.64 R16, [R1+0x80] ;  /* 0x0000800001107983 */ /* 0x000ee80000300a00 */
[----:B------:R-:W4:Y:S04]  /*d720*/  LDL.LU.64 R14, [R1+0x58] ;  /* 0x00005800010e7983 */ /* 0x000f280000300a00 */
[----:B------:R-:W-:Y:S04]  /*d730*/  STL.64 [R1+0x680], R48 ;  /* 0x0006803001007387 */ /* 0x000fe80000100a00 */
[----:B------:R-:W-:Y:S04]  /*d740*/  STL.64 [R1+0x688], R44 ;  /* 0x0006882c01007387 */ /* 0x000fe80000100a00 */
[----:B------:R1:W-:Y:S01]  /*d750*/  STL.64 [R1+0x690], R112 ;  /* 0x0006907001007387 */ /* 0x0003e20000100a00 */
[----:B------:R-:W-:-:S03]  /*d760*/  IMAD.WIDE R20, R136, 0x4, R12 ;  /* 0x0000000488147825 */ /* 0x000fc600078e020c */
[----:B------:R-:W4:Y:S01]  /*d770*/  LDL.LU.64 R12, [R1+0x50] ;  /* 0x00005000010c7983 */ /* 0x000f220000300a00 */
        /* <DEDUP_REMOVED lines=15> */
[----:B------:R-:W2:Y:S04]  /*d870*/  LDL.LU.64 R10, [R1+0xf0] ;  /* 0x0000f000010a7983 */ /* 0x000ea80000300a00 */
[----:B------:R-:W-:Y:S04]  /*d880*/  STL.64 [R1+0x6a0], R20 ;  /* 0x0006a01401007387 */ /* 0x000fe80000100a00 */
[----:B------:R-:W-:Y:S04]  /*d890*/  STL.64 [R1+0x6a8], R18 ;  /* 0x0006a81201007387 */ /* 0x000fe80000100a00 */
[----:B------:R1:W-:Y:S04]  /*d8a0*/  STL.64 [R1+0x6b0], R82 ;  /* 0x0006b05201007387 */ /* 0x0003e80000100a00 */
[----:B------:R-:W2:Y:S04]  /*d8b0*/  LDL.LU.64 R36, [R1+0xe8] ;  /* 0x0000e80001247983 */ /* 0x000ea80000300a00 */
[----:B------:R-:W2:Y:S01]  /*d8c0*/  LDL.LU.64 R26, [R1+0xb0] ;  /* 0x0000b000011a7983 */ /* 0x000ea20000300a00 */
[----:B---3--:R-:W-:-:S04]  /*d8d0*/  IMAD.WIDE R16, R136, 0x4, R16 ;  /* 0x0000000488107825 */ /* 0x008fc800078e0210 */
[C---:B----4-:R-:W-:Y:S01]  /*d8e0*/  IMAD.WIDE R14, R136.reuse, 0x4, R14 ;  /* 0x00000004880e7825 */ /* 0x050fe200078e020e */
[----:B------:R-:W-:Y:S04]  /*d8f0*/  STL.64 [R1+0x6b8], R16 ;  /* 0x0006b81001007387 */ /* 0x000fe80000100a00 */
[----:B------:R-:W-:Y:S04]  /*d900*/  STL.64 [R1+0x6c0], R14 ;  /* 0x0006c00e01007387 */ /* 0x000fe80000100a00 */
[----:B------:R-:W-:Y:S04]  /*d910*/  STL.64 [R1+0x6c8], R80 ;  /* 0x0006c85001007387 */ /* 0x000fe80000100a00 */
[----:B------:R-:W3:Y:S01]  /*d920*/  LDL.LU.64 R38, [R1+0xa8] ;  /* 0x0000a80001267983 */ /* 0x000ee20000300a00 */
[----:B------:R-:W-:-:S04]  /*d930*/  IMAD.WIDE R12, R136, 0x4, R12 ;  /* 0x00000004880c7825 */ /* 0x000fc800078e020c */
[----:B------:R-:W-:-:S04]  /*d940*/  IMAD.WIDE R228, R7, 0x4, R228 ;  /* 0x0000000407e47825 */ /* 0x000fc800078e02e4 */
[----:B------:R-:W-:-:S04]  /*d950*/  IMAD.WIDE R230, R7, 0x4, R230 ;  /* 0x0000000407e67825 */ /* 0x000fc800078e02e6 */
[----:B------:R-:W-:Y:S01]  /*d960*/  IMAD.WIDE R232, R7, 0x4, R232 ;  /* 0x0000000407e87825 */ /* 0x000fe200078e02e8 */
[----:B------:R-:W-:Y:S02]  /*d970*/  ISETP.GT.AND P3, PT, R252, 0xff, PT ;  /* 0x000000fffc00780c */ /* 0x000fe40003f64270 */
[C---:B------:R-:W-:Y:S02]  /*d980*/  LOP3.LUT R84, R3.reuse, 0x2, RZ, 0xfc, !PT ;  /* 0x0000000203547812 */ /* 0x040fe400078efcff */
[----:B------:R-:W-:Y:S01]  /*d990*/  LOP3.LUT R25, R3, 0x46, RZ, 0xfc, !PT ;  /* 0x0000004603197812 */ /* 0x000fe200078efcff */
[----:B------:R-:W-:Y:S01]  /*d9a0*/  BAR.SYNC.DEFER_BLOCKING 0x0 ;  /* 0x0000000000007b1d */ /* 0x000fe20000010000 */
[----:B--2---:R-:W-:-:S05]  /*d9b0*/  IMAD.WIDE R50, R136, 0x4, R10 ;  /* 0x0000000488327825 */ /* 0x004fca00078e020a */
[----:B------:R-:W2:Y:S04]  /*d9c0*/  LDL.LU.64 R10, [R1+0x78] ;  /* 0x00007800010a7983 */ /* 0x000ea80000300a00 */
[----:B------:R-:W-:Y:S04]  /*d9d0*/  STL.64 [R1+0x6d8], R120 ;  /* 0x0006d87801007387 */ /* 0x000fe80000100a00 */
[----:B------:R-:W-:Y:S04]  /*d9e0*/  STL.64 [R1+0x6d0], R12 ;  /* 0x0006d00c01007387 */ /* 0x000fe80000100a00 */
[----:B------:R4:W-:Y:S01]  /*d9f0*/  STL.64 [R1+0x6e0], R50 ;  /* 0x0006e03201007387 */ /* 0x0009e20000100a00 */
[----:B------:R-:W-:-:S03]  /*da00*/  IMAD.WIDE R74, R136, 0x4, R36 ;  /* 0x00000004884a7825 */ /* 0x000fc600078e0224 */
[----:B------:R-:W4:Y:S01]  /*da10*/  LDL.LU.64 R36, [R1+0x70] ;  /* 0x0000700001247983 */ /* 0x000f220000300a00 */
[----:B------:R-:W-:-:S03]  /*da20*/  IMAD.WIDE R76, R136, 0x4, R26 ;  /* 0x00000004884c7825 */ /* 0x000fc600078e021a */
[----:B------:R-:W4:Y:S04]  /*da30*/  LDL.LU.64 R26, [R1+0x48] ;  /* 0x00004800011a7983 */ /* 0x000f280000300a00 */
[----:B------:R-:W-:Y:S04]  /*da40*/  STL.64 [R1+0x6e8], R74 ;  /* 0x0006e84a01007387 */ /* 0x000fe80000100a00 */
[----:B------:R-:W-:Y:S04]  /*da50*/  STL.64 [R1+0x6f0], R76 ;  /* 0x0006f04c01007387 */ /* 0x000fe80000100a00 */
[----:B------:R-:W4:Y:S01]  /*da60*/  LDL.LU.64 R42, [R1+0x40] ;  /* 0x00004000012a7983 */ /* 0x000f220000300a00 */
[----:B---3--:R-:W-:-:S03]  /*da70*/  IMAD.WIDE R78, R136, 0x4, R38 ;  /* 0x00000004884e7825 */ /* 0x008fc600078e0226 */
[----:B------:R-:W3:Y:S04]  /*da80*/  LDL.LU.64 R40, [R1+0xe0] ;  /* 0x0000e00001287983 */ /* 0x000ee80000300a00 */
[----:B------:R-:W-:Y:S01]  /*da90*/  STL.64 [R1+0x6f8], R78 ;  /* 0x0006f84e01007387 */ /* 0x000fe20000100a00 */
[----:B--2---:R-:W-:-:S05]  /*daa0*/  IMAD.WIDE R104, R136, 0x4, R10 ;  /* 0x0000000488687825 */ /* 0x004fca00078e020a */
[----:B------:R2:W-:Y:S04]  /*dab0*/  STL.64 [R1+0x700], R104 ;  /* 0x0007006801007387 */ /* 0x0005e80000100a00 */
[----:B------:R-:W2:Y:S04]  /*dac0*/  LDL.LU.64 R38, [R1+0xd8] ;  /* 0x0000d80001267983 */ /* 0x000ea80000300a00 */
[----:B------:R-:W2:Y:S01]  /*dad0*/  LDL.LU.64 R10, [R1+0xa0] ;  /* 0x0000a000010a7983 */ /* 0x000ea20000300a00 */
[----:B----4-:R-:W-:-:S03]  /*dae0*/  IMAD.WIDE R106, R136, 0x4, R36 ;  /* 0x00000004886a7825 */ /* 0x010fc600078e0224 */
[----:B------:R-:W4:Y:S01]  /*daf0*/  LDL.LU.64 R36, [R1+0x98] ;  /* 0x0000980001247983 */ /* 0x000f220000300a00 */
[----:B------:R-:W-:-:S03]  /*db00*/  IMAD.WIDE R108, R136, 0x4, R26 ;  /* 0x00000004886c7825 */ /* 0x000fc600078e021a */
[----:B------:R-:W4:Y:S01]  /*db10*/  LDL.LU.64 R26, [R1+0x68] ;  /* 0x00006800011a7983 */ /* 0x000f220000300a00 */
[----:B------:R-:W-:-:S03]  /*db20*/  IMAD.WIDE R110, R136, 0x4, R42 ;  /* 0x00000004886e7825 */ /* 0x000fc600078e022a */
[----:B------:R-:W4:Y:S01]  /*db30*/  LDL.LU.64 R42, [R1+0x60] ;  /* 0x00006000012a7983 */ /* 0x000f220000300a00 */
[----:B---3--:R-:W-:-:S03]  /*db40*/  IMAD.WIDE R150, R136, 0x4, R40 ;  /* 0x0000000488967825 */ /* 0x008fc600078e0228 */
[----:B------:R-:W3:Y:S01]  /*db50*/  LDL.LU.64 R40, [R1+0x38] ;  /* 0x0000380001287983 */ /* 0x000ee20000300a00 */
[----:B--2---:R-:W-:-:S03]  /*db60*/  IMAD.WIDE R152, R136, 0x4, R38 ;  /* 0x0000000488987825 */ /* 0x004fc600078e0226 */
[----:B------:R-:W2:Y:S01]  /*db70*/  LDL.LU.64 R38, [R1+0x30] ;  /* 0x0000300001267983 */ /* 0x000ea20000300a00 */
[----:B------:R-:W-:-:S03]  /*db80*/  IMAD.WIDE R154, R136, 0x4, R10 ;  /* 0x00000004889a7825 */ /* 0x000fc600078e020a */
        /* <DEDUP_REMOVED lines=13> */
[----:B----4-:R-:W-:-:S04]  /*dc60*/  IMAD.WIDE R168, R136, 0x4, R36 ;  /* 0x0000000488a87825 */ /* 0x010fc800078e0224 */
[C---:B------:R-:W-:Y:S02]  /*dc70*/  IMAD.WIDE R170, R136.reuse, 0x4, R26 ;  /* 0x0000000488aa7825 */ /* 0x040fe400078e021a */
[----:B------:R-:W4:Y:S04]  /*dc80*/  LDL.LU.64 R26, [R1+0x150] ;  /* 0x00015000011a7983 */ /* 0x000f280000300a00 */
[----:B------:R-:W4:Y:S04]  /*dc90*/  LDL.LU.64 R36, [R1+0x158] ;  /* 0x0001580001247983 */ /* 0x000f280000300a00 */
[----:B------:R-:W4:Y:S04]  /*dca0*/  LDL.LU.64 R62, [R1+0x160] ;  /* 0x00016000013e7983 */ /* 0x000f280000300a00 */
[----:B------:R-:W4:Y:S01]  /*dcb0*/  LDL.LU.64 R60, [R1+0x168] ;  /* 0x00016800013c7983 */ /* 0x000f220000300a00 */
[----:B------:R-:W-:-:S03]  /*dcc0*/  IMAD.WIDE R72, R136, 0x4, R42 ;  /* 0x0000000488487825 */ /* 0x000fc600078e022a */
[----:B------:R-:W4:Y:S01]  /*dcd0*/  LDL.LU.64 R58, [R1+0x170] ;  /* 0x00017000013a7983 */ /* 0x000f220000300a00 */
[----:B---3--:R-:W-:-:S04]  /*dce0*/  IMAD.WIDE R42, R136, 0x4, R40 ;  /* 0x00000004882a7825 */ /* 0x008fc800078e0228 */
[C---:B--2---:R-:W-:Y:S02]  /*dcf0*/  IMAD.WIDE R40, R136.reuse, 0x4, R38 ;  /* 0x0000000488287825 */ /* 0x044fe400078e0226 */
[----:B------:R-:W2:Y:S02]  /*dd00*/  LDL.LU.64 R38, [R1+0x178] ;  /* 0x0001780001267983 */ /* 0x000ea40000300a00 */
[C---:B----4-:R-:W-:Y:S02]  /*dd10*/  IMAD.WIDE R102, R136.reuse, 0x4, R36 ;  /* 0x0000000488667825 */ /* 0x050fe400078e0224 */
[----:B------:R-:W3:Y:S04]  /*dd20*/  LDL.LU.64 R36, [R1+0x180] ;  /* 0x0001800001247983 */ /* 0x000ee80000300a00 */
[----:B------:R-:W4:Y:S01]  /*dd30*/  LDL.LU.64 R56, [R1+0x188] ;  /* 0x0001880001387983 */ /* 0x000f220000300a00 */
[----:B------:R-:W-:-:S03]  /*dd40*/  IMAD.WIDE R100, R136, 0x4, R62 ;  /* 0x0000000488647825 */ /* 0x000fc600078e023e */
[----:B------:R-:W2:Y:S01]  /*dd50*/  LDL.LU.64 R66, [R1+0x190] ;  /* 0x0001900001427983 */ /* 0x000ea20000300a00 */
[----:B------:R-:W-:-:S03]  /*dd60*/  IMAD.WIDE R70, R136, 0x4, R60 ;  /* 0x0000000488467825 */ /* 0x000fc600078e023c */
[----:B------:R-:W3:Y:S04]  /*dd70*/  LDL.LU.64 R64, [R1+0x198] ;  /* 0x0001980001407983 */ /* 0x000ee80000300a00 */
[----:B------:R-:W3:Y:S04]  /*dd80*/  LDL.LU.64 R62, [R1+0x1a0] ;  /* 0x0001a000013e7983 */ /* 0x000ee80000300a00 */
[----:B------:R-:W3:Y:S01]  /*dd90*/  LDL.LU.64 R60, [R1+0x1a8] ;  /* 0x0001a800013c7983 */ /* 0x000ee20000300a00 */
[----:B------:R-:W-:-:S03]  /*dda0*/  IMAD.WIDE R68, R136, 0x4, R58 ;  /* 0x0000000488447825 */ /* 0x000fc600078e023a */
[----:B------:R-:W3:Y:S01]  /*ddb0*/  LDL.LU.64 R58, [R1+0x1b0] ;  /* 0x0001b000013a7983 */ /* 0x000ee20000300a00 */
[----:B----4-:R-:W-:-:S03]  /*ddc0*/  IMAD.WIDE R148, R136, 0x4, R56 ;  /* 0x0000000488947825 */ /* 0x010fc600078e0238 */
[----:B------:R-:W4:Y:S01]  /*ddd0*/  LDL.LU.64 R56, [R1+0x1b8] ;  /* 0x0001b80001387983 */ /* 0x000f220000300a00 */
[----:B--2---:R-:W-:-:S03]  /*dde0*/  IMAD.WIDE R146, R136, 0x4, R66 ;  /* 0x0000000488927825 */ /* 0x004fc600078e0242 */
[----:B------:R-:W2:Y:S04]  /*ddf0*/  LDL.LU.64 R90, [R1+0x1c0] ;  /* 0x0001c000015a7983 */ /* 0x000ea80000300a00 */
[----:B------:R-:W2:Y:S01]  /*de00*/  LDL.LU.64 R88, [R1+0x1c8] ;  /* 0x0001c80001587983 */ /* 0x000ea20000300a00 */
[----:B---3--:R-:W-:-:S03]  /*de10*/  IMAD.WIDE R66, R136, 0x4, R60 ;  /* 0x0000000488427825 */ /* 0x008fc600078e023c */
[----:B------:R-:W3:Y:S01]  /*de20*/  LDL.LU.64 R60, [R1+0x1d0] ;  /* 0x0001d000013c7983 */ /* 0x000ee20000300a00 */
[----:B------:R-:W-:-:S04]  /*de30*/  IMAD.WIDE R98, R136, 0x4, R64 ;  /* 0x0000000488627825 */ /* 0x000fc800078e0240 */
[C---:B------:R-:W-:Y:S02]  /*de40*/  IMAD.WIDE R96, R136.reuse, 0x4, R62 ;  /* 0x0000000488607825 */ /* 0x040fe400078e023e */
[----:B------:R-:W2:Y:S02]  /*de50*/  LDL.LU.64 R62, [R1+0x1d8] ;  /* 0x0001d800013e7983 */ /* 0x000ea40000300a00 */
[----:B------:R-:W-:Y:S02]  /*de60*/  IMAD.WIDE R64, R136, 0x4, R58 ;  /* 0x0000000488407825 */ /* 0x000fe400078e023a */
[----:B------:R-:W2:Y:S02]  /*de70*/  LDL.LU.64 R58, [R1+0x1e0] ;  /* 0x0001e000013a7983 */ /* 0x000ea40000300a00 */
[----:B------:R-:W-:-:S04]  /*de80*/  IMAD.WIDE R180, R7, 0x4, R198 ;  /* 0x0000000407b47825 */ /* 0x000fc800078e02c6 */
[----:B----4-:R-:W-:Y:S02]  /*de90*/  IMAD.WIDE R144, R136, 0x4, R56 ;  /* 0x0000000488907825 */ /* 0x010fe400078e0238 */
[----:B------:R-:W4:Y:S02]  /*dea0*/  LDL.LU.64 R56, [R1+0x1e8] ;  /* 0x0001e80001387983 */ /* 0x000f240000300a00 */
[----:B------:R-:W-:-:S05]  /*deb0*/  VIADD R7, R116, 0xffffff80 ;  /* 0xffffff8074077836 */ /* 0x000fca0000000000 */
[----:B------:R-:W-:-:S04]  /*dec0*/  ISETP.GE.AND P1, PT, R3, R7, PT ;  /* 0x000000070300720c */ /* 0x000fc80003f26270 */
[----:B------:R-:W-:Y:S01]  /*ded0*/  SEL R8, RZ, 0x4, P1 ;  /* 0x00000004ff087807 */ /* 0x000fe20000800000 */
[----:B---3--:R-:W-:-:S03]  /*dee0*/  IMAD.WIDE R124, R136, 0x4, R60 ;  /* 0x00000004887c7825 */ /* 0x008fc600078e023c */
[----:B------:R-:W-:Y:S01]  /*def0*/  SEL R8, R8, RZ, P3 ;  /* 0x000000ff08087207 */ /* 0x000fe20001800000 */
[----:B------:R-:W3:Y:S01]  /*df00*/  LDL.LU.64 R60, [R1+0x1f0] ;  /* 0x0001f000013c7983 */ /* 0x000ee20000300a00 */
[-C--:B------:R-:W-:Y:S02]  /*df10*/  ISETP.GE.AND P1, PT, R84, R7.reuse, PT ;  /* 0x000000075400720c */ /* 0x080fe40003f26270 */
[----:B------:R-:W-:Y:S01]  /*df20*/  ISETP.NE.U32.AND P5, PT, R8, RZ, PT ;  /* 0x000000ff0800720c */ /* 0x000fe20003fa5070 */
[----:B------:R-:W3:Y:S01]  /*df30*/  LDL.LU.64 R130, [R1+0x1f8] ;  /* 0x0001f80001827983 */ /* 0x000ee20000300a00 */
[----:B------:R-:W-:Y:S01]  /*df40*/  SEL R8, RZ, 0x4, P1 ;  /* 0x00000004ff087807 */ /* 0x000fe20000800000 */
[----:B--2---:R-:W-:Y:S01]  /*df50*/  IMAD.WIDE R142, R136, 0x4, R90 ;  /* 0x00000004888e7825 */ /* 0x004fe200078e025a */
[----:B------:R-:W-:Y:S01]  /*df60*/  ISETP.GE.AND P1, PT, R85, R7, PT ;  /* 0x000000075500720c */ /* 0x000fe20003f26270 */
[----:B------:R-:W2:Y:S01]  /*df70*/  LDL.LU.64 R126, [R1+0x200] ;  /* 0x00020000017e7983 */ /* 0x000ea20000300a00 */
[----:B------:R-:W-:-:S03]  /*df80*/  SEL R8, R8, RZ, P3 ;  /* 0x000000ff08087207 */ /* 0x000fc60001800000 */
[----:B------:R-:W2:Y:S01]  /*df90*/  LDL.LU.64 R90, [R1+0x208] ;  /* 0x00020800015a7983 */ /* 0x000ea20000300a00 */
[----:B------:R-:W-:Y:S02]  /*dfa0*/  ISETP.NE.U32.AND P6, PT, R8, RZ, PT ;  /* 0x000000ff0800720c */ /* 0x000fe40003fc5070 */
[----:B------:R-:W-:Y:S01]  /*dfb0*/  SEL R8, RZ, 0x4, P1 ;  /* 0x00000004ff087807 */ /* 0x000fe20000800000 */
[----:B------:R-:W-:Y:S01]  /*dfc0*/  IMAD.WIDE R128, R136, 0x4, R88 ;  /* 0x0000000488807825 */ /* 0x000fe200078e0258 */
[----:B------:R-:W2:Y:S01]  /*dfd0*/  LDL.LU.64 R132, [R1+0x210] ;  /* 0x0002100001847983 */ /* 0x000ea20000300a00 */
[----:B------:R-:W-:Y:S02]  /*dfe0*/  ISETP.GE.AND P2, PT, R54, R7, PT ;  /* 0x000000073600720c */ /* 0x000fe40003f46270 */
[----:B------:R-:W-:Y:S01]  /*dff0*/  SEL R8, R8, RZ, P3 ;  /* 0x000000ff08087207 */ /* 0x000fe20001800000 */
[----:B------:R-:W-:Y:S01]  /*e000*/  IMAD.WIDE R94, R136, 0x4, R62 ;  /* 0x00000004885e7825 */ /* 0x000fe200078e023e */
[----:B------:R-:W2:Y:S02]  /*e010*/  LDL.LU.64 R88, [R1+0x218] ;  /* 0x0002180001587983 */ /* 0x000ea40000300a00 */
[----:B------:R-:W-:-:S02]  /*e020*/  ISETP.NE.U32.AND P1, PT, R8, RZ, PT ;  /* 0x000000ff0800720c */ /* 0x000fc40003f25070 */
[----:B------:R-:W-:Y:S01]  /*e030*/  SEL R8, RZ, 0x4, P2 ;  /* 0x00000004ff087807 */ /* 0x000fe20001000000 */
[----:B------:R-:W-:Y:S01]  /*e040*/  @!PT LDS RZ, [RZ] ;  /* 0x00000000fffff984 */ /* 0x000fe20000000800 */
[----:B------:R-:W-:Y:S01]  /*e050*/  @!PT LDS RZ, [RZ] ;  /* 0x00000000fffff984 */ /* 0x000fe20000000800 */
[----:B------:R-:W-:Y:S01]  /*e060*/  @!PT LDS RZ, [RZ] ;  /* 0x00000000fffff984 */ /* 0x000fe20000000800 */
[----:B------:R-:W-:Y:S01]  /*e070*/  LDGSTS.E [R120+0x38000], desc[UR28][R46.64], P5 ;  /* 0x380000002e787fae */ /* 0x000fe2000a9a101c */
[-C--:B------:R-:W-:Y:S02]  /*e080*/  ISETP.GE.AND P2, PT, R123, R7.reuse, PT ;  /* 0x000000077b00720c */ /* 0x080fe40003f46270 */
[----:B------:R-:W-:Y:S01]  /*e090*/  SEL R8, R8, RZ, P3 ;  /* 0x000000ff08087207 */ /* 0x000fe20001800000 */
[----:B------:R-:W-:Y:S01]  /*e0a0*/  LDGSTS.E [R120+0x38008], desc[UR28][R48.64], P6 ;  /* 0x3800800030787fae */ /* 0x000fe2000b1a101c */
[----:B------:R-:W-:Y:S02]  /*e0b0*/  SEL R53, RZ, 0x4, P2 ;  /* 0x00000004ff357807 */ /* 0x000fe40001000000 */
[----:B------:R-:W-:Y:S02]  /*e0c0*/  ISETP.GE.AND P2, PT, R55, R7, PT ;  /* 0x000000073700720c */ /* 0x000fe40003f46270 */
[----:B------:R-:W-:Y:S01]  /*e0d0*/  ISETP.NE.U32.AND P4, PT, R8, RZ, PT ;  /* 0x000000ff0800720c */ /* 0x000fe20003f85070 */
[----:B------:R-:W-:Y:S01]  /*e0e0*/  LDGSTS.E [R120+0x3a000], desc[UR28][R44.64], P1 ;  /* 0x3a0000002c787fae */ /* 0x000fe200089a101c */
[----:B------:R-:W-:-:S02]  /*e0f0*/  SEL R8, RZ, 0x4, P2 ;  /* 0x00000004ff087807 */ /* 0x000fc40001000000 */
[----:B------:R-:W-:Y:S02]  /*e100*/  ISETP.GE.AND P2, PT, R114, R7, PT ;  /* 0x000000077200720c */ /* 0x000fe40003f46270 */
[----:B------:R-:W-:-:S04]  /*e110*/  SEL R8, R8, RZ, P3 ;  /* 0x000000ff08087207 */ /* 0x000fc80001800000 */
[----:B------:R-:W-:Y:S02]  /*e120*/  ISETP.NE.U32.AND P5, PT, R8, RZ, PT ;  /* 0x000000ff0800720c */ /* 0x000fe40003fa5070 */
[----:B------:R-:W-:Y:S01]  /*e130*/  SEL R8, RZ, 0x4, P2 ;  /* 0x00000004ff087807 */ /* 0x000fe20001000000 */
[----:B------:R-:W-:Y:S01]  /*e140*/  LDGSTS.E [R120+0x3a008], desc[UR28][R20.64], P4 ;  /* 0x3a00800014787fae */ /* 0x000fe2000a1a101c */
[-C--:B------:R-:W-:Y:S02]  /*e150*/  ISETP.GE.AND P2, PT, R115, R7.reuse, PT ;  /* 0x000000077300720c */ /* 0x080fe40003f46270 */
[----:B------:R-:W-:Y:S02]  /*e160*/  SEL R8, R8, RZ, P3 ;  /* 0x000000ff08087207 */ /* 0x000fe40001800000 */
[----:B------:R-:W-:Y:S02]  /*e170*/  ISETP.GE.AND P6, PT, R112, R7, PT ;  /* 0x000000077000720c */ /* 0x000fe40003fc6270 */
[----:B------:R-:W-:-:S02]  /*e180*/  SEL R9, RZ, 0x4, P2 ;  /* 0x00000004ff097807 */ /* 0x000fc40001000000 */
[----:B------:R-:W-:Y:S01]  /*e190*/  ISETP.NE.U32.AND P2, PT, R8, RZ, PT ;  /* 0x000000ff0800720c */ /* 0x000fe20003f45070 */
[----:B------:R-:W-:Y:S01]  /*e1a0*/  LDGSTS.E [R120+0x3c000], desc[UR28][R18.64], P5 ;  /* 0x3c00000012787fae */ /* 0x000fe2000a9a101c */
[----:B------:R-:W-:Y:S02]  /*e1b0*/  SEL R8, RZ, 0x4, P6 ;  /* 0x00000004ff087807 */ /* 0x000fe40003000000 */
[----:B------:R-:W-:Y:S02]  /*e1c0*/  SEL R9, R9, RZ, P3 ;  /* 0x000000ff09097207 */ /* 0x000fe40001800000 */
[-C--:B------:R-:W-:Y:S02]  /*e1d0*/  ISETP.GE.AND P6, PT, R113, R7.reuse, PT ;  /* 0x000000077100720c */ /* 0x080fe40003fc6270 */
[----:B------:R-:W-:Y:S02]  /*e1e0*/  SEL R8, R8, RZ, P3 ;  /* 0x000000ff08087207 */ /* 0x000fe40001800000 */
[----:B------:R-:W-:-:S02]  /*e1f0*/  ISETP.GE.AND P4, PT, R82, R7, PT ;  /* 0x000000075200720c */ /* 0x000fc40003f86270 */
[----:B------:R-:W-:Y:S01]  /*e200*/  ISETP.NE.U32.AND P1, PT, R9, RZ, PT ;  /* 0x000000ff0900720c */ /* 0x000fe20003f25070 */
[----:B------:R-:W-:Y:S01]  /*e210*/  LDGSTS.E [R120+0x3c008], desc[UR28][R16.64], P2 ;  /* 0x3c00800010787fae */ /* 0x000fe200091a101c */
[----:B------:R-:W-:Y:S02]  /*e220*/  SEL R9, RZ, 0x4, P6 ;  /* 0x00000004ff097807 */ /* 0x000fe40003000000 */
[----:B------:R-:W-:Y:S02]  /*e230*/  ISETP.NE.U32.AND P6, PT, R8, RZ, PT ;  /* 0x000000ff0800720c */ /* 0x000fe40003fc5070 */
[----:B------:R-:W-:Y:S02]  /*e240*/  SEL R8, RZ, 0x4, P4 ;  /* 0x00000004ff087807 */ /* 0x000fe40002000000 */
[----:B------:R-:W-:Y:S02]  /*e250*/  SEL R9, R9, RZ, P3 ;  /* 0x000000ff09097207 */ /* 0x000fe40001800000 */
[----:B------:R-:W-:-:S02]  /*e260*/  ISETP.GE.AND P4, PT, R83, R7, PT ;  /* 0x000000075300720c */ /* 0x000fc40003f86270 */
[----:B------:R-:W-:Y:S01]  /*e270*/  SEL R8, R8, RZ, P3 ;  /* 0x000000ff08087207 */ /* 0x000fe20001800000 */
[----:B------:R-:W-:Y:S01]  /*e280*/  LDGSTS.E [R120+0x3e000], desc[UR28][R14.64], P1 ;  /* 0x3e0000000e787fae */ /* 0x000fe200089a101c */
[----:B------:R-:W-:Y:S02]  /*e290*/  ISETP.GE.AND P2, PT, R80, R7, PT ;  /* 0x000000075000720c */ /* 0x000fe40003f46270 */
[----:B------:R-:W-:Y:S01]  /*e2a0*/  ISETP.NE.U32.AND P5, PT, R9, RZ, PT ;  /* 0x000000ff0900720c */ /* 0x000fe20003fa5070 */
[----:B------:R-:W-:Y:S01]  /*e2b0*/  LDGSTS.E [R120+0x3e008], desc[UR28][R12.64], P6 ;  /* 0x3e0080000c787fae */ /* 0x000fe2000b1a101c */
[----:B------:R-:W-:Y:S02]  /*e2c0*/  SEL R9, RZ, 0x4, P4 ;  /* 0x00000004ff097807 */ /* 0x000fe40002000000 */
[----:B------:R-:W-:Y:S02]  /*e2d0*/  ISETP.NE.U32.AND P4, PT, R8, RZ, PT ;  /* 0x000000ff0800720c */ /* 0x000fe40003f85070 */
[----:B------:R-:W-:-:S02]  /*e2e0*/  SEL R8, RZ, 0x4, P2 ;  /* 0x00000004ff087807 */ /* 0x000fc40001000000 */
[----:B------:R-:W-:Y:S02]  /*e2f0*/  SEL R9, R9, RZ, P3 ;  /* 0x000000ff09097207 */ /* 0x000fe40001800000 */
[-C--:B------:R-:W-:Y:S02]  /*e300*/  ISETP.GE.AND P2, PT, R81, R7.reuse, PT ;  /* 0x000000075100720c */ /* 0x080fe40003f46270 */
[----:B------:R-:W-:Y:S01]  /*e310*/  SEL R8, R8, RZ, P3 ;  /* 0x000000ff08087207 */ /* 0x000fe20001800000 */
[----:B------:R-:W-:Y:S01]  /*e320*/  LDGSTS.E [R6+0x38000], desc[UR28][R50.64], P5 ;  /* 0x3800000032067fae */ /* 0x000fe2000a9a101c */
[----:B------:R-:W-:Y:S02]  /*e330*/  ISETP.GE.AND P6, PT, R25, R7, PT ;  /* 0x000000071900720c */ /* 0x000fe40003fc6270 */
[----:B------:R-:W-:Y:S01]  /*e340*/  ISETP.NE.U32.AND P1, PT, R9, RZ, PT ;  /* 0x000000ff0900720c */ /* 0x000fe20003f25070 */
[----:B------:R-:W-:Y:S01]  /*e350*/  LDGSTS.E [R6+0x38008], desc[UR28][R74.64], P4 ;  /* 0x380080004a067fae */ /* 0x000fe2000a1a101c */
[----:B------:R-:W-:-:S02]  /*e360*/  LOP3.LUT R25, R3, 0x64, RZ, 0xfc, !PT ;  /* 0x0000006403197812 */ /* 0x000fc400078efcff */
[----:B------:R-:W-:Y:S02]  /*e370*/  SEL R9, RZ, 0x4, P2 ;  /* 0x00000004ff097807 */ /* 0x000fe40001000000 */
[----:B------:R-:W-:Y:S02]  /*e380*/  ISETP.NE.U32.AND P2, PT, R8, RZ, PT ;  /* 0x000000ff0800720c */ /* 0x000fe40003f45070 */
[----:B------:R-:W-:Y:S02]  /*e390*/  SEL R8, RZ, 0x4, P6 ;  /* 0x00000004ff087807 */ /* 0x000fe40003000000 */
[----:B------:R-:W-:Y:S02]  /*e3a0*/  ISETP.GE.AND P6, PT, R25, R7, PT ;  /* 0x000000071900720c */ /* 0x000fe40003fc6270 */
[----:B------:R-:W-:Y:S01]  /*e3b0*/  LOP3.LUT R25, R3, 0x66, RZ, 0xfc, !PT ;  /* 0x0000006603197812 */ /* 0x000fe200078efcff */
[----:B------:R-:W-:Y:S01]  /*e3c0*/  LDGSTS.E [R6+0x3a000], desc[UR28][R76.64], P1 ;  /* 0x3a0000004c067fae */ /* 0x000fe200089a101c */
[----:B------:R-:W-:-:S02]  /*e3d0*/  SEL R9, R9, RZ, P3 ;  /* 0x000000ff09097207 */ /* 0x000fc40001800000 */
[----:B------:R-:W-:Y:S02]  /*e3e0*/  SEL R8, R8, RZ, P3 ;  /* 0x000000ff08087207 */ /* 0x000fe40001800000 */
[----:B------:R-:W-:Y:S01]  /*e3f0*/  ISETP.GE.AND P4, PT, R25, R7, PT ;  /* 0x000000071900720c */ /* 0x000fe20003f86270 */
[----:B------:R-:W-:Y:S01]  /*e400*/  LDGSTS.E [R6+0x3a008], desc[UR28][R78.64], P2 ;  /* 0x3a0080004e067fae */ /* 0x000fe200091a101c */
[----:B------:R-:W-:Y:S02]  /*e410*/  ISETP.NE.U32.AND P5, PT, R9, RZ, PT ;  /* 0x000000ff0900720c */ /* 0x000fe40003fa5070 */
[----:B------:R-:W-:Y:S02]  /*e420*/  LOP3.LUT R25, R3, 0x8, RZ, 0xfc, !PT ;  /* 0x0000000803197812 */ /* 0x000fe400078efcff */
[----:B------:R-:W-:Y:S02]  /*e430*/  SEL R9, RZ, 0x4, P6 ;  /* 0x00000004ff097807 */ /* 0x000fe40003000000 */
[----:B------:R-:W-:-:S02]  /*e440*/  ISETP.NE.U32.AND P6, PT, R8, RZ, PT ;  /* 0x000000ff0800720c */ /* 0x000fc40003fc5070 */
[----:B------:R-:W-:Y:S02]  /*e450*/  SEL R8, RZ, 0x4, P4 ;  /* 0x00000004ff087807 */ /* 0x000fe40002000000 */
[-C--:B------:R-:W-:Y:S02]  /*e460*/  ISETP.GE.AND P4, PT, R25, R7.reuse, PT ;  /* 0x000000071900720c */ /* 0x080fe40003f86270 */
[----:B------:R-:W-:Y:S01]  /*e470*/  LOP3.LUT R25, R3, 0xa, RZ, 0xfc, !PT ;  /* 0x0000000a03197812 */ /* 0x000fe200078efcff */
[----:B------:R-:W-:Y:S01]  /*e480*/  LDGSTS.E [R6+0x3c000], desc[UR28][R104.64], P5 ;  /* 0x3c00000068067fae */ /* 0x000fe2000a9a101c */
[----:B------:R-:W-:Y:S02]  /*e490*/  SEL R9, R9, RZ, P3 ;  /* 0x000000ff09097207 */ /* 0x000fe40001800000 */
[----:B------:R-:W-:Y:S02]  /*e4a0*/  SEL R8, R8, RZ, P3 ;  /* 0x000000ff08087207 */ /* 0x000fe40001800000 */
[----:B------:R-:W-:Y:S01]  /*e4b0*/  ISETP.GE.AND P2, PT, R25, R7, PT ;  /* 0x000000071900720c */ /* 0x000fe20003f46270 */
[----:B------:R-:W-:Y:S01]  /*e4c0*/  LDGSTS.E [R6+0x3c008], desc[UR28][R106.64], P6 ;  /* 0x3c0080006a067fae */ /* 0x000fe2000b1a101c */
[----:B------:R-:W-:-:S02]  /*e4d0*/  ISETP.NE.U32.AND P1, PT, R9, RZ, PT ;  /* 0x000000ff0900720c */ /* 0x000fc40003f25070 */
[----:B------:R-:W-:Y:S02]  /*e4e0*/  LOP3.LUT R25, R3, 0x28, RZ, 0xfc, !PT ;  /* 0x0000002803197812 */ /* 0x000fe400078efcff */
        /* <DEDUP_REMOVED lines=24> */
[----:B------:R-:W-:Y:S01]  /*e670*/  SEL R9, RZ, 0x4, P6 ;  /* 0x00000004ff097807 */ /* 0x000fe20003000000 */
[----:B----4-:R-:W-:-:S08]  /*e680*/  IMAD.WIDE R62, R136, 0x4, R56 ;  /* 0x00000004883e7825 */ /* 0x010fd000078e0238 */
[----:B------:R-:W-:Y:S04]  /*e690*/  LDGSTS.E [R5+0x3a000], desc[UR28][R154.64], P1 ;  /* 0x3a0000009a057fae */ /* 0x000fe800089a101c */
[----:B------:R-:W4:Y:S01]  /*e6a0*/  LDL.LU.64 R56, [R1+0x220] ;  /* 0x0002200001387983 */ /* 0x000f220000300a00 */
[----:B------:R-:W-:Y:S02]  /*e6b0*/  ISETP.NE.U32.AND P6, PT, R8, RZ, PT ;  /* 0x000000ff0800720c */ /* 0x000fe40003fc5070 */
[----:B------:R-:W-:Y:S02]  /*e6c0*/  SEL R8, RZ, 0x4, P4 ;  /* 0x00000004ff087807 */ /* 0x000fe40002000000 */
[----:B------:R-:W-:Y:S02]  /*e6d0*/  ISETP.GE.AND P4, PT, R25, R7, PT ;  /* 0x000000071900720c */ /* 0x000fe40003f86270 */
[----:B------:R-:W-:-:S02]  /*e6e0*/  LOP3.LUT R25, R3, 0x6a, RZ, 0xfc, !PT ;  /* 0x0000006a03197812 */ /* 0x000fc400078efcff */
[----:B------:R-:W-:Y:S02]  /*e6f0*/  SEL R9, R9, RZ, P3 ;  /* 0x000000ff09097207 */ /* 0x000fe40001800000 */
[----:B------:R-:W-:Y:S02]  /*e700*/  SEL R8, R8, RZ, P3 ;  /* 0x000000ff08087207 */ /* 0x000fe40001800000 */
[----:B------:R-:W-:Y:S01]  /*e710*/  ISETP.GE.AND P2, PT, R25, R7, PT ;  /* 0x000000071900720c */ /* 0x000fe20003f46270 */
[----:B------:R-:W-:Y:S01]  /*e720*/  LDGSTS.E [R5+0x3a008], desc[UR28][R156.64], P6 ;  /* 0x3a0080009c057fae */ /* 0x000fe2000b1a101c */
[----:B------:R-:W-:Y:S02]  /*e730*/  ISETP.NE.U32.AND P5, PT, R9, RZ, PT ;  /* 0x000000ff0900720c */ /* 0x000fe40003fa5070 */
[----:B------:R-:W-:Y:S02]  /*e740*/  LOP3.LUT R25, R3, 0xc, RZ, 0xfc, !PT ;  /* 0x0000000c03197812 */ /* 0x000fe400078efcff */
[----:B------:R-:W-:-:S02]  /*e750*/  SEL R9, RZ, 0x4, P4 ;  /* 0x00000004ff097807 */ /* 0x000fc40002000000 */
[----:B------:R-:W-:Y:S02]  /*e760*/  ISETP.NE.U32.AND P4, PT, R8, RZ, PT ;  /* 0x000000ff0800720c */ /* 0x000fe40003f85070 */
[----:B------:R-:W-:Y:S02]  /*e770*/  SEL R8, RZ, 0x4, P2 ;  /* 0x00000004ff087807 */ /* 0x000fe40001000000 */
[----:B------:R-:W-:Y:S02]  /*e780*/  ISETP.GE.AND P2, PT, R25, R7, PT ;  /* 0x000000071900720c */ /* 0x000fe40003f46270 */
[----:B------:R-:W-:Y:S01]  /*e790*/  LOP3.LUT R25, R3, 0xe, RZ, 0xfc, !PT ;  /* 0x0000000e03197812 */ /* 0x000fe200078efcff */
[----:B------:R-:W-:Y:S01]  /*e7a0*/  LDGSTS.E [R5+0x3c000], desc[UR28][R158.64], P5 ;  /* 0x3c0000009e057fae */ /* 0x000fe2000a9a101c */
[----:B------:R-:W-:Y:S02]  /*e7b0*/  SEL R9, R9, RZ, P3 ;  /* 0x000000ff09097207 */ /* 0x000fe40001800000 */
[----:B------:R-:W-:-:S02]  /*e7c0*/  SEL R8, R8, RZ, P3 ;  /* 0x000000ff08087207 */ /* 0x000fc40001800000 */
[----:B------:R-:W-:Y:S01]  /*e7d0*/  ISETP.GE.AND P6, PT, R25, R7, PT ;  /* 0x000000071900720c */ /* 0x000fe20003fc6270 */
[----:B------:R-:W-:Y:S01]  /*e7e0*/  LDGSTS.E [R5+0x3c008], desc[UR28][R160.64], P4 ;  /* 0x3c008000a0057fae */ /* 0x000fe2000a1a101c */
[----:B------:R-:W-:Y:S02]  /*e7f0*/  ISETP.NE.U32.AND P1, PT, R9, RZ, PT ;  /* 0x000000ff0900720c */ /* 0x000fe40003f25070 */
[----:B------:R-:W-:Y:S02]  /*e800*/  LOP3.LUT R25, R3, 0x2c, RZ, 0xfc, !PT ;  /* 0x0000002c03197812 */ /* 0x000fe400078efcff */
[----:B------:R-:W-:Y:S02]  /*e810*/  SEL R9, RZ, 0x4, P2 ;  /* 0x00000004ff097807 */ /* 0x000fe40001000000 */
[----:B------:R-:W-:Y:S02]  /*e820*/  ISETP.NE.U32.AND P2, PT, R8, RZ, PT ;  /* 0x000000ff0800720c */ /* 0x000fe40003f45070 */
[----:B------:R-:W-:-:S02]  /*e830*/  SEL R8, RZ, 0x4, P6 ;  /* 0x00000004ff087807 */ /* 0x000fc40003000000 */
        /* <DEDUP_REMOVED lines=49> */
[----:B------:R-:W-:Y:S02]  /*eb50*/  LOP3.LUT R25, R3, 0x32, RZ, 0xfc, !PT ;  /* 0x0000003203197812 */ /* 0x000fe400078efcff */
[----:B------:R-:W-:Y:S02]  /*eb60*/  SEL R9, R9, RZ, P3 ;  /* 0x000000ff09097207 */ /* 0x000fe40001800000 */
[----:B------:R-:W-:Y:S02]  /*eb70*/  SEL R8, R8, RZ, P3 ;  /* 0x000000ff08087207 */ /* 0x000fe40001800000 */
[----:B------:R-:W-:-:S02]  /*eb80*/  ISETP.GE.AND P2, PT, R25, R7, PT ;  /* 0x000000071900720c */ /* 0x000fc40003f46270 */
[----:B------:R-:W-:Y:S02]  /*eb90*/  ISETP.NE.U32.AND P5, PT, R9, RZ, PT ;  /* 0x000000ff0900720c */ /* 0x000fe40003fa5070 */
[----:B------:R-:W-:Y:S02]  /*eba0*/  SEL R9, RZ, 0x4, P4 ;  /* 0x00000004ff097807 */ /* 0x000fe40002000000 */
[----:B------:R-:W-:Y:S02]  /*ebb0*/  ISETP.NE.U32.AND P4, PT, R8, RZ, PT ;  /* 0x000000ff0800720c */ /* 0x000fe40003f85070 */
[----:B------:R-:W-:Y:S02]  /*ebc0*/  LOP3.LUT R25, R3, 0x50, RZ, 0xfc, !PT ;  /* 0x0000005003197812 */ /* 0x000fe400078efcff */
[----:B------:R-:W-:Y:S01]  /*ebd0*/  SEL R8, RZ, 0x4, P2 ;  /* 0x00000004ff087807 */ /* 0x000fe20001000000 */
[----:B------:R-:W-:Y:S01]  /*ebe0*/  IMAD.WIDE R10, R136, 0x4, R10 ;  /* 0x00000004880a7825 */ /* 0x000fe200078e020a */
[----:B------:R-:W-:-:S02]  /*ebf0*/  ISETP.GE.AND P2, PT, R25, R7, PT ;  /* 0x000000071900720c */ /* 0x000fc40003f46270 */
[----:B------:R-:W-:Y:S02]  /*ec00*/  SEL R9, R9, RZ, P3 ;  /* 0x000000ff09097207 */ /* 0x000fe40001800000 */
[----:B------:R-:W-:Y:S01]  /*ec10*/  SEL R8, R8, RZ, P3 ;  /* 0x000000ff08087207 */ /* 0x000fe20001800000 */
[----:B------:R-:W-:Y:S01]  /*ec20*/  LDGSTS.E [R4+0x3e000], desc[UR28][R10.64], P1 ;  /* 0x3e0000000a047fae */ /* 0x000fe200089a101c */
[----:B------:R-:W-:Y:S02]  /*ec30*/  SEL R25, RZ, 0x4, P2 ;  /* 0x00000004ff197807 */ /* 0x000fe40001000000 */
[----:B------:R-:W-:Y:S02]  /*ec40*/  ISETP.NE.U32.AND P1, PT, R9, RZ, PT ;  /* 0x000000ff0900720c */ /* 0x000fe40003f25070 */
[----:B------:R-:W-:Y:S01]  /*ec50*/  ISETP.NE.U32.AND P2, PT, R8, RZ, PT ;  /* 0x000000ff0800720c */ /* 0x000fe20003f45070 */
[----:B------:R-:W-:Y:S01]  /*ec60*/  IMAD.WIDE R8, R136, 0x4, R26 ;  /* 0x0000000488087825 */ /* 0x000fe200078e021a */
[----:B------:R-:W-:-:S02]  /*ec70*/  LOP3.LUT R27, R3, 0x52, RZ, 0xfc, !PT ;  /* 0x00000052031b7812 */ /* 0x000fc400078efcff */
[----:B------:R-:W-:Y:S02]  /*ec80*/  SEL R25, R25, RZ, P3 ;  /* 0x000000ff19197207 */ /* 0x000fe40001800000 */
[----:B------:R-:W-:Y:S01]  /*ec90*/  LDGSTS.E [R4+0x3e008], desc[UR28][R8.64], P6 ;  /* 0x3e00800008047fae */ /* 0x000fe2000b1a101c */
[-C--:B------:R-:W-:Y:S02]  /*eca0*/  ISETP.GE.AND P6, PT, R27, R7.reuse, PT ;  /* 0x000000071b00720c */ /* 0x080fe40003fc6270 */
[----:B------:R-:W-:Y:S01]  /*ecb0*/  LOP3.LUT R27, R3, 0x70, RZ, 0xfc, !PT ;  /* 0x00000070031b7812 */ /* 0x000fe200078efcff */
[----:B------:R-:W-:Y:S01]  /*ecc0*/  LDGSTS.E [R24+0x38000], desc[UR28][R102.64], P5 ;  /* 0x3800000066187fae */ /* 0x000fe2000a9a101c */
[----:B------:R-:W-:Y:S02]  /*ecd0*/  ISETP.NE.U32.AND P5, PT, R25, RZ, PT ;  /* 0x000000ff1900720c */ /* 0x000fe40003fa5070 */
[----:B------:R-:W-:Y:S01]  /*ece0*/  SEL R25, RZ, 0x4, P6 ;  /* 0x00000004ff197807 */ /* 0x000fe20003000000 */
[----:B------:R-:W-:Y:S01]  /*ecf0*/  LDGSTS.E [R24+0x38008], desc[UR28][R100.64], P4 ;  /* 0x3800800064187fae */ /* 0x000fe2000a1a101c */
[----:B------:R-:W-:-:S02]  /*ed00*/  ISETP.GE.AND P6, PT, R27, R7, PT ;  /* 0x000000071b00720c */ /* 0x000fc40003fc6270 */
[----:B------:R-:W-:Y:S01]  /*ed10*/  LOP3.LUT R27, R3, 0x72, RZ, 0xfc, !PT ;  /* 0x00000072031b7812 */ /* 0x000fe200078efcff */
[----:B------:R-:W-:Y:S01]  /*ed20*/  LDGSTS.E [R24+0x3a000], desc[UR28][R70.64], P1 ;  /* 0x3a00000046187fae */ /* 0x000fe200089a101c */
[----:B------:R-:W-:Y:S02]  /*ed30*/  SEL R25, R25, RZ, P3 ;  /* 0x000000ff19197207 */ /* 0x000fe40001800000 */
[----:B------:R-:W-:Y:S01]  /*ed40*/  ISETP.GE.AND P4, PT, R27, R7, PT ;  /* 0x000000071b00720c */ /* 0x000fe20003f86270 */
[----:B------:R-:W-:Y:S01]  /*ed50*/  LDGSTS.E [R24+0x3a008], desc[UR28][R68.64], P2 ;  /* 0x3a00800044187fae */ /* 0x000fe200091a101c */
        /* <DEDUP_REMOVED lines=10> */
[----:B------:R-:W-:Y:S01]  /*ee00*/  LOP3.LUT R27, R3, 0x34, RZ, 0xfc, !PT ;  /* 0x00000034031b7812 */ /* 0x000fe200078efcff */
[C---:B------:R-:W-:Y:S01]  /*ee10*/  IMAD.WIDE R38, R136.reuse, 0x4, R38 ;  /* 0x0000000488267825 */ /* 0x040fe200078e0226 */
[----:B------:R-:W-:Y:S02]  /*ee20*/  SEL R26, RZ, 0x4, P4 ;  /* 0x00000004ff1a7807 */ /* 0x000fe40002000000 */
[----:B------:R-:W-:Y:S01]  /*ee30*/  ISETP.NE.U32.AND P4, PT, R25, RZ, PT ;  /* 0x000000ff1900720c */ /* 0x000fe20003f85070 */
[----:B------:R-:W-:Y:S01]  /*ee40*/  IMAD.WIDE R36, R136, 0x4, R36 ;  /* 0x0000000488247825 */ /* 0x000fe200078e0224 */
[----:B------:R-:W-:Y:S01]  /*ee50*/  SEL R25, RZ, 0x4, P2 ;  /* 0x00000004ff197807 */ /* 0x000fe20001000000 */
[----:B------:R-:W-:Y:S01]  /*ee60*/  LDGSTS.E [R24+0x3c000], desc[UR28][R38.64], P5 ;  /* 0x3c00000026187fae */ /* 0x000fe2000a9a101c */
[----:B------:R-:W-:-:S02]  /*ee70*/  ISETP.GE.AND P2, PT, R27, R7, PT ;  /* 0x000000071b00720c */ /* 0x000fc40003f46270 */
[----:B------:R-:W-:Y:S01]  /*ee80*/  LOP3.LUT R27, R3, 0x36, RZ, 0xfc, !PT ;  /* 0x00000036031b7812 */ /* 0x000fe200078efcff */
[----:B------:R-:W-:Y:S01]  /*ee90*/  LDGSTS.E [R24+0x3c008], desc[UR28][R36.64], P6 ;  /* 0x3c00800024187fae */ /* 0x000fe2000b1a101c */
[----:B------:R-:W-:Y:S02]  /*eea0*/  SEL R26, R26, RZ, P3 ;  /* 0x000000ff1a1a7207 */ /* 0x000fe40001800000 */
        /* <DEDUP_REMOVED lines=58> */
[----:B------:R-:W-:Y:S01]  /*f250*/  SEL R26, R26, RZ, P3 ;  /* 0x000000ff1a1a7207 */ /* 0x000fe20001800000 */
[----:B------:R-:W-:Y:S01]  /*f260*/  IMAD.WIDE R92, R136, 0x4, R58 ;  /* 0x00000004885c7825 */ /* 0x000fe200078e023a */
[----:B------:R-:W-:Y:S01]  /*f270*/  LOP3.LUT R27, R3, 0x5a, RZ, 0xfc, !PT ;  /* 0x0000005a031b7812 */ /* 0x000fe200078efcff */
[----:B------:R-:W-:Y:S01]  /*f280*/  LDGSTS.E [R22+0x38000], desc[UR28][R94.64], P5 ;  /* 0x380000005e167fae */ /* 0x000fe2000a9a101c */
[----:B------:R-:W-:-:S02]  /*f290*/  SEL R25, R25, RZ, P3 ;  /* 0x000000ff19197207 */ /* 0x000fc40001800000 */
[----:B------:R-:W-:Y:S01]  /*f2a0*/  ISETP.NE.U32.AND P1, PT, R26, RZ, PT ;  /* 0x000000ff1a00720c */ /* 0x000fe20003f25070 */
[----:B------:R-:W-:Y:S01]  /*f2b0*/  LDGSTS.E [R22+0x38008], desc[UR28][R92.64], P6 ;  /* 0x380080005c167fae */ /* 0x000fe2000b1a101c */
[----:B------:R-:W-:Y:S02]  /*f2c0*/  ISETP.GE.AND P2, PT, R27, R7, PT ;  /* 0x000000071b00720c */ /* 0x000fe40003f46270 */
[----:B------:R-:W-:Y:S01]  /*f2d0*/  SEL R26, RZ, 0x4, P4 ;  /* 0x00000004ff1a7807 */ /* 0x000fe20002000000 */
[----:B------:R-:W4:Y:S01]  /*f2e0*/  LDL.LU.64 R58, [R1+0x228] ;  /* 0x00022800013a7983 */ /* 0x000f220000300a00 */
[----:B------:R-:W-:Y:S02]  /*f2f0*/  LOP3.LUT R27, R3, 0x78, RZ, 0xfc, !PT ;  /* 0x00000078031b7812 */ /* 0x000fe400078efcff */
[----:B------:R-:W-:Y:S02]  /*f300*/  ISETP.NE.U32.AND P4, PT, R25, RZ, PT ;  /* 0x000000ff1900720c */ /* 0x000fe40003f85070 */
[----:B------:R-:W-:-:S02]  /*f310*/  SEL R25, RZ, 0x4, P2 ;  /* 0x00000004ff197807 */ /* 0x000fc40001000000 */
[----:B------:R-:W-:Y:S01]  /*f320*/  SEL R26, R26, RZ, P3 ;  /* 0x000000ff1a1a7207 */ /* 0x000fe20001800000 */
[----:B---3--:R-:W-:Y:S01]  /*f330*/  IMAD.WIDE R60, R136, 0x4, R60 ;  /* 0x00000004883c7825 */ /* 0x008fe200078e023c */
[-C--:B------:R-:W-:Y:S01]  /*f340*/  ISETP.GE.AND P2, PT, R27, R7.reuse, PT ;  /* 0x000000071b00720c */ /* 0x080fe20003f46270 */
[----:B------:R-:W-:Y:S01]  /*f350*/  LDGSTS.E [R22+0x3a000], desc[UR28][R62.64], P1 ;  /* 0x3a0000003e167fae */ /* 0x000fe200089a101c */
[----:B------:R-:W-:Y:S02]  /*f360*/  LOP3.LUT R27, R3, 0x7a, RZ, 0xfc, !PT ;  /* 0x0000007a031b7812 */ /* 0x000fe400078efcff */
[----:B------:R-:W-:Y:S02]  /*f370*/  ISETP.NE.U32.AND P5, PT, R26, RZ, PT ;  /* 0x000000ff1a00720c */ /* 0x000fe40003fa5070 */
[----:B------:R-:W-:Y:S01]  /*f380*/  SEL R25, R25, RZ, P3 ;  /* 0x000000ff19197207 */ /* 0x000fe20001800000 */
[----:B------:R-:W-:Y:S01]  /*f390*/  IMAD.WIDE R130, R136, 0x4, R130 ;  /* 0x0000000488827825 */ /* 0x000fe200078e0282 */
[----:B------:R-:W-:Y:S01]  /*f3a0*/  SEL R26, RZ, 0x4, P2 ;  /* 0x00000004ff1a7807 */ /* 0x000fe20001000000 */
[----:B------:R-:W-:Y:S01]  /*f3b0*/  LDGSTS.E [R22+0x3a008], desc[UR28][R60.64], P4 ;  /* 0x3a0080003c167fae */ /* 0x000fe2000a1a101c */
[----:B------:R-:W-:-:S02]  /*f3c0*/  ISETP.GE.AND P6, PT, R27, R7, PT ;  /* 0x000000071b00720c */ /* 0x000fc40003fc6270 */
[----:B------:R-:W-:Y:S02]  /*f3d0*/  LOP3.LUT R27, R3, 0x1c, RZ, 0xfc, !PT ;  /* 0x0000001c031b7812 */ /* 0x000fe400078efcff */
[----:B------:R-:W-:Y:S02]  /*f3e0*/  ISETP.NE.U32.AND P2, PT, R25, RZ, PT ;  /* 0x000000ff1900720c */ /* 0x000fe40003f45070 */
[----:B------:R-:W-:Y:S01]  /*f3f0*/  SEL R26, R26, RZ, P3 ;  /* 0x000000ff1a1a7207 */ /* 0x000fe20001800000 */
[----:B------:R-:W-:Y:S01]  /*f400*/  LDGSTS.E [R22+0x3c000], desc[UR28][R130.64], P5 ;  /* 0x3c00000082167fae */ /* 0x000fe2000a9a101c */
[----:B------:R-:W-:Y:S02]  /*f410*/  SEL R25, RZ, 0x4, P6 ;  /* 0x00000004ff197807 */ /* 0x000fe40003000000 */
[----:B------:R-:W-:Y:S02]  /*f420*/  ISETP.GE.AND P6, PT, R27, R7, PT ;  /* 0x000000071b00720c */ /* 0x000fe40003fc6270 */
[----:B------:R-:W-:-:S02]  /*f430*/  ISETP.NE.U32.AND P1, PT, R26, RZ, PT ;  /* 0x000000ff1a00720c */ /* 0x000fc40003f25070 */
[----:B------:R-:W-:Y:S02]  /*f440*/  LOP3.LUT R27, R3, 0x1e, RZ, 0xfc, !PT ;  /* 0x0000001e031b7812 */ /* 0x000fe400078efcff */
[----:B------:R-:W-:Y:S02]  /*f450*/  SEL R26, RZ, 0x4, P6 ;  /* 0x00000004ff1a7807 */ /* 0x000fe40003000000 */
[----:B------:R-:W-:Y:S02]  /*f460*/  SEL R25, R25, RZ, P3 ;  /* 0x000000ff19197207 */ /* 0x000fe40001800000 */
[----:B------:R-:W-:Y:S02]  /*f470*/  ISETP.GE.AND P4, PT, R27, R7, PT ;  /* 0x000000071b00720c */ /* 0x000fe40003f86270 */
[----:B------:R-:W-:Y:S02]  /*f480*/  SEL R26, R26, RZ, P3 ;  /* 0x000000ff1a1a7207 */ /* 0x000fe40001800000 */
[----:B------:R-:W-:-:S02]  /*f490*/  LOP3.LUT R27, R3, 0x3c, RZ, 0xfc, !PT ;  /* 0x0000003c031b7812 */ /* 0x000fc400078efcff */
[----:B------:R-:W-:Y:S02]  /*f4a0*/  ISETP.NE.U32.AND P6, PT, R25, RZ, PT ;  /* 0x000000ff1900720c */ /* 0x000fe40003fc5070 */
[----:B------:R-:W-:Y:S02]  /*f4b0*/  SEL R25, RZ, 0x4, P4 ;  /* 0x00000004ff197807 */ /* 0x000fe40002000000 */
[----:B------:R-:W-:Y:S02]  /*f4c0*/  ISETP.NE.U32.AND P5, PT, R26, RZ, PT ;  /* 0x000000ff1a00720c */ /* 0x000fe40003fa5070 */
[----:B------:R-:W-:Y:S01]  /*f4d0*/  ISETP.GE.AND P4, PT, R27, R7, PT ;  /* 0x000000071b00720c */ /* 0x000fe20003f86270 */
[----:B--2---:R-:W-:Y:S01]  /*f4e0*/  IMAD.WIDE R26, R136, 0x4, R126 ;  /* 0x00000004881a7825 */ /* 0x004fe200078e027e */
[----:B------:R-:W-:-:S03]  /*f4f0*/  SEL R25, R25, RZ, P3 ;  /* 0x000000ff19197207 */ /* 0x000fc60001800000 */
[----:B------:R-:W-:Y:S01]  /*f500*/  IMAD.WIDE R126, R136, 0x4, R90 ;  /* 0x00000004887e7825 */ /* 0x000fe200078e025a */
[----:B------:R-:W-:Y:S01]  /*f510*/  LOP3.LUT R91, R3, 0x3e, RZ, 0xfc, !PT ;  /* 0x0000003e035b7812 */ /* 0x000fe200078efcff */
[----:B------:R-:W-:Y:S01]  /*f520*/  LDGSTS.E [R22+0x3c008], desc[UR28][R26.64], P2 ;  /* 0x3c0080001a167fae */ /* 0x000fe200091a101c */
[----:B------:R-:W-:-:S03]  /*f530*/  SEL R52, RZ, 0x4, P4 ;  /* 0x00000004ff347807 */ /* 0x000fc60002000000 */
[----:B------:R-:W-:Y:S01]  /*f540*/  LDGSTS.E [R22+0x3e000], desc[UR28][R126.64], P1 ;  /* 0x3e0000007e167fae */ /* 0x000fe200089a101c */
[----:B------:R-:W-:Y:S01]  /*f550*/  ISETP.GE.AND P1, PT, R91, R7, PT ;  /* 0x000000075b00720c */ /* 0x000fe20003f26270 */
[----:B------:R-:W-:Y:S01]  /*f560*/  IMAD.WIDE R90, R136, 0x4, R88 ;  /* 0x00000004885a7825 */ /* 0x000fe200078e0258 */
[----:B------:R-:W-:-:S03]  /*f570*/  ISETP.NE.U32.AND P4, PT, R25, RZ, PT ;  /* 0x000000ff1900720c */ /* 0x000fc60003f85070 */
[C---:B----4-:R-:W-:Y:S02]  /*f580*/  IMAD.WIDE R88, R136.reuse, 0x4, R56 ;  /* 0x0000000488587825 */ /* 0x050fe400078e0238 */
[----:B------:R-:W2:Y:S02]  /*f590*/  LDL.LU.64 R56, [R1+0x230] ;  /* 0x0002300001387983 */ /* 0x000ea40000300a00 */
[----:B------:R-:W-:Y:S01]  /*f5a0*/  IMAD.WIDE R132, R136, 0x4, R132 ;  /* 0x0000000488847825 */ /* 0x000fe200078e0284 */
[----:B------:R-:W-:Y:S01]  /*f5b0*/  LOP3.LUT R135, R3, 0x7c, RZ, 0xfc, !PT ;  /* 0x0000007c03877812 */ /* 0x000fe200078efcff */
[----:B------:R-:W3:Y:S04]  /*f5c0*/  LDL.64 R188, [R1+0x2c8] ;  /* 0x0002c80001bc7983 */ /* 0x000ee80000100a00 */
[----:B------:R-:W-:Y:S04]  /*f5d0*/  LDGSTS.E [R22+0x3e008], desc[UR28][R132.64], P6 ;  /* 0x3e00800084167fae */ /* 0x000fe8000b1a101c */
[----:B------:R-:W4:Y:S04]  /*f5e0*/  LDL.64 R218, [R1+0x298] ;  /* 0x0002980001da7983 */ /* 0x000f280000100a00 */
[----:B------:R-:W-:Y:S04]  /*f5f0*/  LDGSTS.E [R35+0x38000], desc[UR28][R90.64], P5 ;  /* 0x380000005a237fae */ /* 0x000fe8000a9a101c */
[----:B------:R-:W3:Y:S04]  /*f600*/  LDL.LU.64 R140, [R1+0x238] ;  /* 0x00023800018c7983 */ /* 0x000ee80000300a00 */
[----:B------:R-:W-:Y:S01]  /*f610*/  LDGSTS.E [R35+0x38008], desc[UR28][R88.64], P4 ;  /* 0x3800800058237fae */ /* 0x000fe2000a1a101c */
[----:B------:R-:W-:-:S03]  /*f620*/  ISETP.GE.AND P4, PT, R135, R7, PT ;  /* 0x000000078700720c */ /* 0x000fc60003f86270 */
[----:B------:R-:W4:Y:S04]  /*f630*/  LDL.LU.64 R138, [R1+0x240] ;  /* 0x00024000018a7983 */ /* 0x000f280000300a00 */
[----:B------:R-:W4:Y:S04]  /*f640*/  LDL.LU.64 R134, [R1+0x250] ;  /* 0x0002500001867983 */ /* 0x000f280000300a00 */
[----:B------:R-:W4:Y:S04]  /*f650*/  LDL.LU.64 R198, [R1+0x248] ;  /* 0x0002480001c67983 */ /* 0x000f280000300a00 */
[----:B------:R-:W4:Y:S01]  /*f660*/  LDL.64 R86, [R1+0x308] ;  /* 0x0003080001567983 */ /* 0x000f220000100a00 */
[----:B------:R-:W-:-:S02]  /*f670*/  SEL R25, R52, RZ, P3 ;  /* 0x000000ff34197207 */ /* 0x000fc40001800000 */
[----:B------:R-:W-:Y:S01]  /*f680*/  LOP3.LUT R117, R3, 0x5c, RZ, 0xfc, !PT ;  /* 0x0000005c03757812 */ /* 0x000fe200078efcff */
[----:B-1----:R-:W4:Y:S01]  /*f690*/  LDL.64 R112, [R1+0x288] ;  /* 0x0002880001707983 */ /* 0x002f220000100a00 */
[----:B------:R-:W-:Y:S02]  /*f6a0*/  ISETP.NE.U32.AND P2, PT, R25, RZ, PT ;  /* 0x000000ff1900720c */ /* 0x000fe40003f45070 */
[----:B------:R-:W-:Y:S01]  /*f6b0*/  ISETP.GE.AND P6, PT, R117, R7, PT ;  /* 0x000000077500720c */ /* 0x000fe20003fc6270 */
[----:B------:R-:W4:Y:S01]  /*f6c0*/  LDL.64 R44, [R1+0x8] ;  /* 0x00000800012c7983 */ /* 0x000f220000100a00 */
[----:B------:R-:W-:-:S03]  /*f6d0*/  LOP3.LUT R117, R3, 0x5e, RZ, 0xfc, !PT ;  /* 0x0000005e03757812 */ /* 0x000fc600078efcff */
[----:B------:R-:W4:Y:S01]  /*f6e0*/  LDL.64 R48, [R1+0x268] ;  /* 0x0002680001307983 */ /* 0x000f220000100a00 */
[----:B------:R-:W-:Y:S02]  /*f6f0*/  ISETP.GE.AND P5, PT, R117, R7, PT ;  /* 0x000000077500720c */ /* 0x000fe40003fa6270 */
[----:B------:R-:W-:Y:S01]  /*f700*/  LOP3.LUT R117, R3, 0x7e, RZ, 0xfc, !PT ;  /* 0x0000007e03757812 */ /* 0x000fe200078efcff */
[----:B------:R-:W4:Y:S01]  /*f710*/  LDL.64 R234, [R1+0x120] ;  /* 0x0001200001ea7983 */ /* 0x000f220000100a00 */
[----:B------:R-:W-:-:S03]  /*f720*/  SEL R25, RZ, 0x4, P1 ;  /* 0x00000004ff197807 */ /* 0x000fc60000800000 */
[----:B------:R-:W4:Y:S01]  /*f730*/  LDL.64 R118, [R1+0x18] ;  /* 0x0000180001767983 */ /* 0x000f220000100a00 */
[----:B------:R-:W-:Y:S01]  /*f740*/  SEL R25, R25, RZ, P3 ;  /* 0x000000ff19197207 */ /* 0x000fe20001800000 */
[----:B------:R-:W-:Y:S02]  /*f750*/  VIADD R116, R116, 0xffffff00 ;  /* 0xffffff0074747836 */ /* 0x000fe40000000000 */
[----:B------:R-:W4:Y:S04]  /*f760*/  LDL.64 R196, [R1+0x380] ;  /* 0x0003800001c47983 */ /* 0x000f280000100a00 */
        /* <DEDUP_REMOVED lines=10> */
[----:B------:R-:W4:Y:S01]  /*f810*/  LDL.64 R20, [R1+0x258] ;  /* 0x0002580001147983 */ /* 0x000f220000100a00 */
[----:B------:R-:W-:-:S05]  /*f820*/  IMAD.WIDE R58, R136, 0x4, R58 ;  /* 0x00000004883a7825 */ /* 0x000fca00078e023a */
[----:B------:R-:W-:Y:S01]  /*f830*/  LDGSTS.E [R35+0x3a000], desc[UR28][R58.64], P2 ;  /* 0x3a0000003a237fae */ /* 0x000fe200091a101c */
[----:B------:R-:W-:Y:S02]  /*f840*/  ISETP.GE.AND P2, PT, R117, R7, PT ;  /* 0x000000077500720c */ /* 0x000fe40003f46270 */
[----:B------:R-:W-:-:S04]  /*f850*/  SEL R7, R53, RZ, P3 ;  /* 0x000000ff35077207 */ /* 0x000fc80001800000 */
[----:B------:R-:W-:Y:S02]  /*f860*/  ISETP.NE.U32.AND P1, PT, R7, RZ, PT ;  /* 0x000000ff0700720c */ /* 0x000fe40003f25070 */
[----:B------:R-:W-:Y:S02]  /*f870*/  SEL R7, RZ, 0x4, P6 ;  /* 0x00000004ff077807 */ /* 0x000fe40003000000 */
[----:B------:R-:W-:Y:S02]  /*f880*/  ISETP.NE.U32.AND P6, PT, R25, RZ, PT ;  /* 0x000000ff1900720c */ /* 0x000fe40003fc5070 */
[----:B------:R-:W-:Y:S02]  /*f890*/  SEL R7, R7, RZ, P3 ;  /* 0x000000ff07077207 */ /* 0x000fe40001800000 */
[----:B------:R-:W-:Y:S02]  /*f8a0*/  SEL R25, RZ, 0x4, P5 ;  /* 0x00000004ff197807 */ /* 0x000fe40002800000 */
[----:B------:R-:W-:-:S02]  /*f8b0*/  ISETP.NE.U32.AND P5, PT, R7, RZ, PT ;  /* 0x000000ff0700720c */ /* 0x000fc40003fa5070 */
[----:B------:R-:W-:Y:S02]  /*f8c0*/  SEL R25, R25, RZ, P3 ;  /* 0x000000ff19197207 */ /* 0x000fe40001800000 */
[----:B------:R-:W-:Y:S02]  /*f8d0*/  SEL R7, RZ, 0x4, P4 ;  /* 0x00000004ff077807 */ /* 0x000fe40002000000 */
[----:B------:R-:W-:Y:S02]  /*f8e0*/  ISETP.NE.U32.AND P4, PT, R25, RZ, PT ;  /* 0x000000ff1900720c */ /* 0x000fe40003f85070 */
[----:B------:R-:W-:Y:S02]  /*f8f0*/  SEL R25, R7, RZ, P3 ;  /* 0x000000ff07197207 */ /* 0x000fe40001800000 */
[----:B------:R-:W-:-:S04]  /*f900*/  SEL R7, RZ, 0x4, P2 ;  /* 0x00000004ff077807 */ /* 0x000fc80001000000 */
[----:B------:R-:W-:Y:S02]  /*f910*/  SEL R7, R7, RZ, P3 ;  /* 0x000000ff07077207 */ /* 0x000fe40001800000 */
[----:B------:R-:W-:Y:S01]  /*f920*/  ISETP.NE.U32.AND P2, PT, R25, RZ, PT ;  /* 0x000000ff1900720c */ /* 0x000fe20003f45070 */
[----:B--2---:R-:W-:-:S05]  /*f930*/  IMAD.WIDE R56, R136, 0x4, R56 ;  /* 0x0000000488387825 */ /* 0x004fca00078e0238 */
[----:B------:R-:W-:Y:S01]  /*f940*/  LDGSTS.E [R35+0x3a008], desc[UR28][R56.64], P6 ;  /* 0x3a00800038237fae */ /* 0x000fe2000b1a101c */
[----:B------:R-:W-:Y:S01]  /*f950*/  ISETP.NE.U32.AND P6, PT, R7, RZ, PT ;  /* 0x000000ff0700720c */ /* 0x000fe20003fc5070 */
[----:B---3--:R-:W-:-:S05]  /*f960*/  IMAD.WIDE R140, R136, 0x4, R140 ;  /* 0x00000004888c7825 */ /* 0x008fca00078e028c */
[----:B------:R-:W-:Y:S01]  /*f970*/  LDGSTS.E [R35+0x3c000], desc[UR28][R140.64], P5 ;  /* 0x3c0000008c237fae */ /* 0x000fe2000a9a101c */
[----:B----4-:R-:W-:-:S04]  /*f980*/  IMAD.WIDE R138, R136, 0x4, R138 ;  /* 0x00000004888a7825 */ /* 0x010fc800078e028a */
[C---:B------:R-:W-:Y:S01]  /*f990*/  IMAD.WIDE R134, R136.reuse, 0x4, R134 ;  /* 0x0000000488867825 */ /* 0x040fe200078e0286 */
[----:B------:R-:W-:Y:S03]  /*f9a0*/  LDGSTS.E [R35+0x3c008], desc[UR28][R138.64], P4 ;  /* 0x3c0080008a237fae */ /* 0x000fe6000a1a101c */
[----:B------:R-:W-:Y:S01]  /*f9b0*/  IMAD.WIDE R136, R136, 0x4, R198 ;  /* 0x0000000488887825 */ /* 0x000fe200078e02c6 */
[----:B------:R-:W-:Y:S04]  /*f9c0*/  LDGSTS.E [R35+0x3e000], desc[UR28][R134.64], P2 ;  /* 0x3e00000086237fae */ /* 0x000fe800091a101c */
[----:B------:R-:W2:Y:S01]  /*f9d0*/  LDL.64 R198, [R1+0x310] ;  /* 0x0003100001c67983 */ /* 0x000ea20000100a00 */
[----:B------:R-:W-:-:S03]  /*f9e0*/  ISETP.GE.AND P4, PT, R84, R116, PT ;  /* 0x000000745400720c */ /* 0x000fc60003f86270 */
[----:B------:R-:W-:Y:S04]  /*f9f0*/  LDGSTS.E [R35+0x3e008], desc[UR28][R136.64], P6 ;  /* 0x3e00800088237fae */ /* 0x000fe8000b1a101c */
[----:B------:R-:W0:Y:S04]  /*fa00*/  LDGDEPBAR ;  /* 0x00000000000079af */ /* 0x000e280000000000 */
[----:B------:R-:W-:Y:S04]  /*fa10*/  LDGSTS.E [R34+0x10000], desc[UR28][R86.64], P1 ;  /* 0x1000000056227fae */ /* 0x000fe800089a101c */
[----:B------:R-:W3:Y:S04]  /*fa20*/  LDL.64 R84, [R1+0x260] ;  /* 0x0002600001547983 */ /* 0x000ee80000100a00 */
[----:B------:R-:W-:Y:S04]  /*fa30*/  LDGSTS.E [R34+0x10400], desc[UR28][R188.64], P1 ;  /* 0x10400000bc227fae */ /* 0x000fe800089a101c */
[----:B------:R-:W4:Y:S04]  /*fa40*/  LDL.64 R86, [R1+0x118] ;  /* 0x0001180001567983 */ /* 0x000f280000100a00 */
        /* <DEDUP_REMOVED lines=16> */
[----:B------:R-:W4:Y:S04]  /*fb50*/  LDL.64 R234, [R1+0x3e8] ;  /* 0x0003e80001ea7983 */ /* 0x000f280000100a00 */
[----:B------:R-:W4:Y:S04]  /*fb60*/  LDL.64 R118, [R1+0x388] ;  /* 0x0003880001767983 */ /* 0x000f280000100a00 */
[----:B------:R-:W4:Y:S04]  /*fb70*/  LDL.64 R196, [R1+0x318] ;  /* 0x0003180001c47983 */ /* 0x000f280000100a00 */
[----:B------:R-:W4:Y:S04]  /*fb80*/  LDL.64 R112, [R1+0x110] ;  /* 0x0001100001707983 */ /* 0x000f280000100a00 */
[----:B------:R-:W4:Y:S04]  /*fb90*/  LDL.64 R44, [R1+0x10] ;  /* 0x00001000012c7983 */ /* 0x000f280000100a00 */
[----:B--2---:R-:W-:Y:S04]  /*fba0*/  LDGSTS.E [R33+0x10880], desc[UR28][R198.64], P1 ;  /* 0x10880000c6217fae */ /* 0x004fe800089a101c */
[----:B------:R-:W-:Y:S04]  /*fbb0*/  LDGSTS.E [R33+0x10c80], desc[UR28][R114.64], P1 ;  /* 0x10c8000072217fae */ /* 0x000fe800089a101c */
[----:B------:R-:W-:Y:S04]  /*fbc0*/  LDGSTS.E [R33+0x11080], desc[UR28][R46.64], P1 ;  /* 0x110800002e217fae */ /* 0x000fe800089a101c */
[----:B------:R-:W-:Y:S04]  /*fbd0*/  LDGSTS.E [R33+0x11480], desc[UR28][R54.64], P1 ;  /* 0x1148000036217fae */ /* 0x000fe800089a101c */
[----:B------:R-:W-:Y:S04]  /*fbe0*/  LDGSTS.E [R33+0x11880], desc[UR28][R122.64], P1 ;  /* 0x118800007a217fae */ /* 0x000fe800089a101c */
[----:B---3--:R-:W-:Y:S04]  /*fbf0*/  LDGSTS.E [R33+0x11c80], desc[UR28][R84.64], P1 ;  /* 0x11c8000054217fae */ /* 0x008fe800089a101c */
[----:B----4-:R-:W-:Y:S04]  /*fc00*/  LDGSTS.E [R33+0x12080], desc[UR28][R86.64], P1 ;  /* 0x1208000056217fae */ /* 0x010fe800089a101c */
[----:B------:R-:W2:Y:S04]  /*fc10*/  LDL.64 R198, [R1+0x2d8] ;  /* 0x0002d80001c67983 */ /* 0x000ea80000100a00 */
[----:B------:R-:W-:Y:S04]  /*fc20*/  LDGSTS.E [R33+0x12480], desc[UR28][R28.64], P1 ;  /* 0x124800001c217fae */ /* 0x000fe800089a101c */
[----:B------:R-:W-:Y:S04]  /*fc30*/  LDGSTS.E [R33+0x12880], desc[UR28][R248.64], P1 ;  /* 0x12880000f8217fae */ /* 0x000fe800089a101c */
[----:B------:R-:W-:Y:S04]  /*fc40*/  LDGSTS.E [R33+0x12c80], desc[UR28][R240.64], P1 ;  /* 0x12c80000f0217fae */ /* 0x000fe800089a101c */
[----:B------:R-:W3:Y:S04]  /*fc50*/  LDL.LU.64 R28, [R1+0x720] ;  /* 0x00072000011c7983 */ /* 0x000ee80000300a00 */
        /* <DEDUP_REMOVED lines=9> */
[----:B------:R-:W4:Y:S04]  /*fcf0*/  LDL.64 R84, [R1+0x358] ;  /* 0x0003580001547983 */ /* 0x000f280000100a00 */
[----:B------:R-:W4:Y:S04]  /*fd00*/  LDL.64 R86, [R1+0x320] ;  /* 0x0003200001567983 */ /* 0x000f280000100a00 */
[----:B------:R-:W-:Y:S04]  /*fd10*/  LDGSTS.E [R2+0x10100], desc[UR28][R234.64], P1 ;  /* 0x10100000ea027fae */ /* 0x000fe800089a101c */
[----:B------:R-:W-:Y:S04]  /*fd20*/  LDGSTS.E [R2+0x10500], desc[UR28][R82.64], P1 ;  /* 0x1050000052027fae */ /* 0x000fe800089a101c */
[----:B------:R-:W-:Y:S04]  /*fd30*/  LDGSTS.E [R2+0x10900], desc[UR28][R118.64], P1 ;  /* 0x1090000076027fae */ /* 0x000fe800089a101c */
[----:B------:R-:W-:Y:S04]  /*fd40*/  LDGSTS.E [R2+0x10d00], desc[UR28][R220.64], P1 ;  /* 0x10d00000dc027fae */ /* 0x000fe800089a101c */
[----:B------:R-:W-:Y:S04]  /*fd50*/  LDGSTS.E [R2+0x11100], desc[UR28][R196.64], P1 ;  /* 0x11100000c4027fae */ /* 0x000fe800089a101c */
[----:B------:R-:W4:Y:S04]  /*fd60*/  LDL.64 R234, [R1+0x2e0] ;  /* 0x0002e00001ea7983 */ /* 0x000f280000100a00 */
[----:B--2---:R-:W-:Y:S04]  /*fd70*/  LDGSTS.E [R2+0x11500], desc[UR28][R198.64], P1 ;  /* 0x11500000c6027fae */ /* 0x004fe800089a101c */
[----:B---3--:R-:W-:Y:S04]  /*fd80*/  LDGSTS.E [R2+0x11900], desc[UR28][R28.64], P1 ;  /* 0x119000001c027fae */ /* 0x008fe800089a101c */
[----:B------:R-:W-:Y:S04]  /*fd90*/  LDGSTS.E [R2+0x11d00], desc[UR28][R18.64], P1 ;  /* 0x11d0000012027fae */ /* 0x000fe800089a101c */
[----:B------:R-:W-:Y:S04]  /*fda0*/  LDGSTS.E [R2+0x12100], desc[UR28][R20.64], P1 ;  /* 0x1210000014027fae */ /* 0x000fe800089a101c */
[----:B------:R-:W4:Y:S04]  /*fdb0*/  LDL.LU.64 R28, [R1+0x718] ;  /* 0x00071800011c7983 */ /* 0x000f280000300a00 */
[----:B------:R-:W2:Y:S04]  /*fdc0*/  LDL.64 R118, [R1+0x2b0] ;  /* 0x0002b00001767983 */ /* 0x000ea80000100a00 */
[----:B------:R-:W3:Y:S04]  /*fdd0*/  LDL.64 R196, [R1+0x128] ;  /* 0x0001280001c47983 */ /* 0x000ee80000100a00 */
[----:B------:R-:W2:Y:S04]  /*fde0*/  LDL.64 R198, [R1+0x108] ;  /* 0x0001080001c67983 */ /* 0x000ea80000100a00 */
[----:B------:R-:W-:Y:S04]  /*fdf0*/  LDGSTS.E [R2+0x12500], desc[UR28][R112.64], P1 ;  /* 0x1250000070027fae */ /* 0x000fe800089a101c */
[----:B------:R-:W-:Y:S04]  /*fe00*/  LDGSTS.E [R2+0x12900], desc[UR28][R44.64], P1 ;  /* 0x129000002c027fae */ /* 0x000fe800089a101c */
[----:B------:R-:W-:Y:S04]  /*fe10*/  LDGSTS.E [R2+0x12d00], desc[UR28][R246.64], P1 ;  /* 0x12d00000f6027fae */ /* 0x000fe800089a101c */
[----:B------:R-:W-:Y:S04]  /*fe20*/  LDGSTS.E [R2+0x13100], desc[UR28][R178.64], P1 ;  /* 0x13100000b2027fae */ /* 0x000fe800089a101c */
[----:B------:R-:W-:Y:S04]  /*fe30*/  LDGSTS.E [R2+0x13500], desc[UR28][R194.64], P1 ;  /* 0x13500000c2027fae */ /* 0x000fe800089a101c */
[----:B------:R-:W-:Y:S04]  /*fe40*/  LDGSTS.E [R2+0x13900], desc[UR28][R210.64], P1 ;  /* 0x13900000d2027fae */ /* 0x000fe800089a101c */
[----:B------:R-:W-:Y:S04]  /*fe50*/  LDGSTS.E [R2+0x13d00], desc[UR28][R226.64], P1 ;  /* 0x13d00000e2027fae */ /* 0x000fe800089a101c */
[----:B------:R-:W3:Y:S04]  /*fe60*/  LDL.64 R50, [R1+0x488] ;  /* 0x0004880001327983 */ /* 0x000ee80000100a00 */
        /* <DEDUP_REMOVED lines=10> */
[----:B----4-:R-:W-:Y:S04]  /*ff10*/  LDGSTS.E [R28+0x10180], desc[UR28][R48.64], P1 ;  /* 0x10180000301c7fae */ /* 0x010fe800089a101c */
[----:B------:R-:W-:Y:S04]  /*ff20*/  LDGSTS.E [R28+0x10580], desc[UR28][R114.64], P1 ;  /* 0x10580000721c7fae */ /* 0x000fe800089a101c */
[----:B------:R-:W-:Y:S04]  /*ff30*/  LDGSTS.E [R28+0x10980], desc[UR28][R46.64], P1 ;  /* 0x109800002e1c7fae */ /* 0x000fe800089a101c */
[----:B------:R-:W-:Y:S04]  /*ff40*/  LDGSTS.E [R28+0x10d80], desc[UR28][R54.64], P1 ;  /* 0x10d80000361c7fae */ /* 0x000fe800089a101c */
[----:B------:R-:W-:Y:S04]  /*ff50*/  LDGSTS.E [R28+0x11180], desc[UR28][R122.64], P1 ;  /* 0x111800007a1c7fae */ /* 0x000fe800089a101c */
[----:B------:R-:W-:Y:S04]  /*ff60*/  LDGSTS.E [R28+0x11580], desc[UR28][R84.64], P1 ;  /* 0x11580000541c7fae */ /* 0x000fe800089a101c */
[----:B------:R-:W-:Y:S04]  /*ff70*/  LDGSTS.E [R28+0x11980], desc[UR28][R86.64], P1 ;  /* 0x11980000561c7fae */ /* 0x000fe800089a101c */
[----:B------:R-:W-:Y:S04]  /*ff80*/  LDGSTS.E [R28+0x11d80], desc[UR28][R234.64], P1 ;  /* 0x11d80000ea1c7fae */ /* 0x000fe800089a101c */
[----:B--2---:R-:W-:Y:S04]  /*ff90*/  LDGSTS.E [R28+0x12180], desc[UR28][R118.64], P1 ;  /* 0x12180000761c7fae */ /* 0x004fe800089a101c */
[----:B---3--:R-:W-:Y:S04]  /*ffa0*/  LDGSTS.E [R28+0x12580], desc[UR28][R196.64], P1 ;  /* 0x12580000c41c7fae */ /* 0x008fe800089a101c */
[----:B------:R-:W-:Y:S04]  /*ffb0*/  LDGSTS.E [R28+0x12980], desc[UR28][R198.64], P1 ;  /* 0x12980000c61c7fae */ /* 0x000fe800089a101c */
[----:B------:R-:W-:Y:S04]  /*ffc0*/  LDGSTS.E [R28+0x12d80], desc[UR28][R30.64], P1 ;  /* 0x12d800001e1c7fae */ /* 0x000fe800089a101c */
[----:B------:R-:W-:Y:S04]  /*ffd0*/  LDGSTS.E [R28+0x13180], desc[UR28][R238.64], P1 ;  /* 0x13180000ee1c7fae */ /* 0x000fe800089a101c */
[----:B------:R-:W-:Y:S04]  /*ffe0*/  LDGSTS.E [R28+0x13580], desc[UR28][R172.64], P1 ;  /* 0x13580000ac1c7fae */ /* 0x000fe800089a101c */
[----:B------:R-:W2:Y:S04]  /*fff0*/  LDL.LU.64 R30, [R1+0x710] ;  /* 0x00071000011e7983 */ /* 0x000ea80000300a00 */
        /* <DEDUP_REMOVED lines=8> */
[----:B------:R-:W4:Y:S04]  /*10080*/  LDL.64 R114, [R1+0x4a8] ;  /* 0x0004a80001727983 */ /* 0x000f280000100a00 */
        /* <DEDUP_REMOVED lines=9> */
[----:B--2---:R-:W-:Y:S04]  /*10120*/  LDGSTS.E [R29+0x11600], desc[UR28][R30.64], P1 ;  /* 0x116000001e1d7fae */ /* 0x004fe800089a101c */
[----:B------:R-:W-:Y:S04]  /*10130*/  LDGSTS.E [R29+0x11a00], desc[UR28][R16.64], P1 ;  /* 0x11a00000101d7fae */ /* 0x000fe800089a101c */
[----:B------:R-:W-:Y:S04]  /*10140*/  LDGSTS.E [R29+0x11e00], desc[UR28][R82.64], P1 ;  /* 0x11e00000521d7fae */ /* 0x000fe800089a101c */
[----:B------:R-:W3:Y:S04]  /*10150*/  LDL.LU.64 R30, [R1+0x708] ;  /* 0x00070800011e7983 */ /* 0x000ee80000300a00 */
[----:B------:R-:W-:Y:S04]  /*10160*/  LDGSTS.E [R29+0x12200], desc[UR28][R18.64], P1 ;  /* 0x12200000121d7fae */ /* 0x000fe800089a101c */
[----:B------:R-:W-:Y:S04]  /*10170*/  LDGSTS.E [R29+0x12600], desc[UR28][R20.64], P1 ;  /* 0x12600000141d7fae */ /* 0x000fe800089a101c */
[----:B------:R-:W-:Y:S04]  /*10180*/  LDGSTS.E [R29+0x12a00], desc[UR28][R112.64], P1 ;  /* 0x12a00000701d7fae */ /* 0x000fe800089a101c */
[----:B------:R-:W-:Y:S04]  /*10190*/  LDGSTS.E [R29+0x12e00], desc[UR28][R44.64], P1 ;  /* 0x12e000002c1d7fae */ /* 0x000fe800089a101c */
[----:B------:R-:W2:Y:S04]  /*101a0*/  LDL.64 R104, [R1+0x4e8] ;  /* 0x0004e80001687983 */ /* 0x000ea80000100a00 */
[----:B------:R-:W-:Y:S04]  /*101b0*/  LDGSTS.E [R29+0x13200], desc[UR28][R182.64], P1 ;  /* 0x13200000b61d7fae */ /* 0x000fe800089a101c */
[----:B------:R-:W2:Y:S04]  /*101c0*/  LDL.64 R78, [R1+0x4d8] ;  /* 0x0004d800014e7983 */ /* 0x000ea80000100a00 */
[----:B------:R-:W-:Y:S04]  /*101d0*/  LDGSTS.E [R29+0x13600], desc[UR28][R180.64], P1 ;  /* 0x13600000b41d7fae */ /* 0x000fe800089a101c */
[----:B------:R-:W-:Y:S04]  /*101e0*/  LDGSTS.E [R29+0x13a00], desc[UR28][R214.64], P1 ;  /* 0x13a00000d61d7fae */ /* 0x000fe800089a101c */
[----:B------:R-:W2:Y:S04]  /*101f0*/  LDL.64 R76, [R1+0x4b0] ;  /* 0x0004b000014c7983 */ /* 0x000ea80000100a00 */
[----:B------:R-:W-:Y:S04]  /*10200*/  LDGSTS.E [R29+0x13e00], desc[UR28][R230.64], P1 ;  /* 0x13e00000e61d7fae */ /* 0x000fe800089a101c */
[----:B------:R-:W2:Y:S04]  /*10210*/  LDL.64 R74, [R1+0x498] ;  /* 0x00049800014a7983 */ /* 0x000ea80000100a00 */
        /* <DEDUP_REMOVED lines=12> */
[----:B---3--:R-:W-:Y:S04]  /*102e0*/  LDGSTS.E [R30+0x10280], desc[UR28][R48.64], P1 ;  /* 0x10280000301e7fae */ /* 0x008fe800089a101c */
        /* <DEDUP_REMOVED lines=11> */
[----:B------:R-:W-:Y:S04]  /*103a0*/  LDGSTS.E [R30+0x12e80], desc[UR28][R198.64], P1 ;  /* 0x12e80000c61e7fae */ /* 0x000fe800089a101c */
[----:B------:R-:W-:Y:S04]  /*103b0*/  LDGSTS.E [R30+0x13280], desc[UR28][R184.64], P1 ;  /* 0x13280000b81e7fae */ /* 0x000fe800089a101c */
[----:B------:R-:W-:Y:S04]  /*103c0*/  LDGSTS.E [R30+0x13680], desc[UR28][R200.64], P1 ;  /* 0x13680000c81e7fae */ /* 0x000fe800089a101c */
[----:B------:R-:W-:Y:S04]  /*103d0*/  LDGSTS.E [R30+0x13a80], desc[UR28][R216.64], P1 ;  /* 0x13a80000d81e7fae */ /* 0x000fe800089a101c */
[----:B------:R-:W-:Y:S04]  /*103e0*/  LDGSTS.E [R30+0x13e80], desc[UR28][R232.64], P1 ;  /* 0x13e80000e81e7fae */ /* 0x000fe800089a101c */
[----:B--2---:R-:W-:Y:S04]  /*103f0*/  LDGSTS.E [R31+0x10300], desc[UR28][R104.64], P1 ;  /* 0x10300000681f7fae */ /* 0x004fe800089a101c */
[----:B------:R-:W2:Y:S04]  /*10400*/  LDL.64 R48, [R1+0x4f0] ;  /* 0x0004f00001307983 */ /* 0x000ea80000100a00 */
[----:B------:R-:W4:Y:S04]  /*10410*/  LDL.64 R114, [R1+0x4e0] ;  /* 0x0004e00001727983 */ /* 0x000f280000100a00 */
        /* <DEDUP_REMOVED lines=8> */
[----:B------:R-:W-:Y:S04]  /*104a0*/  LDGSTS.E [R31+0x10700], desc[UR28][R78.64], P1 ;  /* 0x107000004e1f7fae */ /* 0x000fe800089a101c */
[----:B------:R-:W5:Y:S04]  /*104b0*/  LDL.LU.64 R104, [R1+0x700] ;  /* 0x0007000001687983 */ /* 0x000f680000300a00 */
[----:B------:R-:W-:Y:S04]  /*104c0*/  LDGSTS.E [R31+0x10b00], desc[UR28][R202.64], P1 ;  /* 0x10b00000ca1f7fae */ /* 0x000fe800089a101c */
[----:B------:R-:W5:Y:S04]  /*104d0*/  LDL.LU.64 R78, [R1+0x6f8] ;  /* 0x0006f800014e7983 */ /* 0x000f680000300a00 */
[----:B------:R-:W-:Y:S04]  /*104e0*/  LDGSTS.E [R31+0x10f00], desc[UR28][R76.64], P1 ;  /* 0x10f000004c1f7fae */ /* 0x000fe800089a101c */
[----:B------:R-:W-:Y:S04]  /*104f0*/  LDGSTS.E [R31+0x11300], desc[UR28][R74.64], P1 ;  /* 0x113000004a1f7fae */ /* 0x000fe800089a101c */
[----:B------:R-:W-:Y:S04]  /*10500*/  LDGSTS.E [R31+0x11700], desc[UR28][R50.64], P1 ;  /* 0x11700000321f7fae */ /* 0x000fe800089a101c */
[----:B------:R-:W5:Y:S04]  /*10510*/  LDL.LU.64 R76, [R1+0x6f0] ;  /* 0x0006f000014c7983 */ /* 0x000f680000300a00 */
[----:B------:R-:W5:Y:S04]  /*10520*/  LDL.LU.64 R74, [R1+0x6e8] ;  /* 0x0006e800014a7983 */ /* 0x000f680000300a00 */
        /* <DEDUP_REMOVED lines=15> */
[----:B------:R-:W5:Y:S04]  /*10620*/  LDL.LU.64 R18, [R1+0x6a8] ;  /* 0x0006a80001127983 */ /* 0x000f680000300a00 */
[----:B------:R-:W5:Y:S04]  /*10630*/  LDL.LU.64 R20, [R1+0x6a0] ;  /* 0x0006a00001147983 */ /* 0x000f680000300a00 */
[----:B---3--:R-:W-:Y:S04]  /*10640*/  LDGSTS.E [R31+0x13b00], desc[UR28][R234.64], P1 ;  /* 0x13b00000ea1f7fae */ /* 0x008fe800089a101c */
[----:B------:R-:W3:Y:S04]  /*10650*/  LDL.LU.64 R234, [R1+0x698] ;  /* 0x0006980001ea7983 */ /* 0x000ee80000300a00 */
[----:B---3--:R-:W-:Y:S04]  /*10660*/  LDGSTS.E [R31+0x13f00], desc[UR28][R234.64], P1 ;  /* 0x13f00000ea1f7fae */ /* 0x008fe800089a101c */
[----:B------:R-:W-:Y:S04]  /*10670*/  LDGSTS.E [R32+0x10380], desc[UR28][R112.64], P1 ;  /* 0x1038000070207fae */ /* 0x000fe800089a101c */
[----:B------:R-:W-:Y:S04]  /*10680*/  LDGSTS.E [R32+0x10780], desc[UR28][R44.64], P1 ;  /* 0x107800002c207fae */ /* 0x000fe800089a101c */
[----:B--2---:R-:W-:Y:S04]  /*10690*/  LDGSTS.E [R32+0x10b80], desc[UR28][R48.64], P1 ;  /* 0x10b8000030207fae */ /* 0x004fe800089a101c */
[----:B------:R-:W5:Y:S04]  /*106a0*/  LDL.LU.64 R112, [R1+0x690] ;  /* 0x0006900001707983 */ /* 0x000f680000300a00 */
[----:B------:R-:W5:Y:S04]  /*106b0*/  LDL.LU.64 R44, [R1+0x688] ;  /* 0x00068800012c7983 */ /* 0x000f680000300a00 */
[----:B------:R-:W2:Y:S04]  /*106c0*/  LDL.LU.64 R48, [R1+0x680] ;  /* 0x0006800001307983 */ /* 0x000ea80000300a00 */
[----:B----4-:R-:W-:Y:S04]  /*106d0*/  LDGSTS.E [R32+0x10f80], desc[UR28][R114.64], P1 ;  /* 0x10f8000072207fae */ /* 0x010fe800089a101c */
[----:B------:R-:W-:Y:S04]  /*106e0*/  LDGSTS.E [R32+0x11380], desc[UR28][R46.64], P1 ;  /* 0x113800002e207fae */ /* 0x000fe800089a101c */
[----:B------:R-:W-:Y:S04]  /*106f0*/  LDGSTS.E [R32+0x11780], desc[UR28][R54.64], P1 ;  /* 0x1178000036207fae */ /* 0x000fe800089a101c */
[----:B------:R-:W5:Y:S04]  /*10700*/  LDL.LU.64 R114, [R1+0x678] ;  /* 0x0006780001727983 */ /* 0x000f680000300a00 */
[----:B------:R-:W3:Y:S04]  /*10710*/  LDL.LU.64 R46, [R1+0x670] ;  /* 0x00067000012e7983 */ /* 0x000ee80000300a00 */
[----:B------:R-:W5:Y:S04]  /*10720*/  LDL.LU.64 R54, [R1+0x668] ;  /* 0x0006680001367983 */ /* 0x000f680000300a00 */
[----:B------:R-:W-:Y:S04]  /*10730*/  LDGSTS.E [R32+0x11b80], desc[UR28][R122.64], P1 ;  /* 0x11b800007a207fae */ /* 0x000fe800089a101c */
[----:B------:R-:W-:Y:S04]  /*10740*/  LDGSTS.E [R32+0x11f80], desc[UR28][R84.64], P1 ;  /* 0x11f8000054207fae */ /* 0x000fe800089a101c */
[----:B------:R-:W-:Y:S04]  /*10750*/  LDGSTS.E [R32+0x12380], desc[UR28][R86.64], P1 ;  /* 0x1238000056207fae */ /* 0x000fe800089a101c */
[----:B------:R-:W5:Y:S04]  /*10760*/  LDL.LU.64 R122, [R1+0x660] ;  /* 0x00066000017a7983 */ /* 0x000f680000300a00 */
[----:B------:R-:W5:Y:S04]  /*10770*/  LDL.LU R85, [R1+0x658] ;  /* 0x0006580001557983 */ /* 0x000f680000300800 */
[----:B------:R-:W4:Y:S04]  /*10780*/  LDL.LU.64 R86, [R1+0x650] ;  /* 0x0006500001567983 */ /* 0x000f280000300a00 */
[----:B------:R-:W-:Y:S04]  /*10790*/  LDGSTS.E [R32+0x12780], desc[UR28][R118.64], P1 ;  /* 0x1278000076207fae */ /* 0x000fe800089a101c */
[----:B------:R-:W-:Y:S01]  /*107a0*/  LDGSTS.E [R32+0x12b80], desc[UR28][R196.64], P1 ;  /* 0x12b80000c4207fae */ /* 0x000fe200089a101c */
[----:B------:R-:W-:-:S03]  /*107b0*/  ISETP.GE.AND P3, PT, R3, R116, PT ;  /* 0x000000740300720c */ /* 0x000fc60003f66270 */
[----:B------:R-:W-:Y:S04]  /*107c0*/  LDGSTS.E [R32+0x12f80], desc[UR28][R52.64], P1 ;  /* 0x12f8000034207fae */ /* 0x000fe800089a101c */
[----:B------:R-:W2:Y:S04]  /*107d0*/  LDL.LU.64 R118, [R1+0x648] ;  /* 0x0006480001767983 */ /* 0x000ea80000300a00 */
[----:B------:R-:W2:Y:S01]  /*107e0*/  LDL.LU.64 R196, [R1+0x640] ;  /* 0x0006400001c47983 */ /* 0x000ea20000300a00 */
[----:B------:R-:W-:-:S03]  /*107f0*/  SEL R7, RZ, 0x4, P3 ;  /* 0x00000004ff077807 */ /* 0x000fc60001800000 */
[----:B------:R-:W-:Y:S01]  /*10800*/  LDGSTS.E [R32+0x13380], desc[UR28][R198.64], P1 ;  /* 0x13380000c6207fae */ /* 0x000fe200089a101c */
[----:B------:R-:W-:Y:S01]  /*10810*/  ISETP.GT.AND P3, PT, R252, 0x17f, PT ;  /* 0x0000017ffc00780c */ /* 0x000fe20003f64270 */
[----:B------:R-:W-:Y:S02]  /*10820*/  USHF.R.S32.HI UR4, URZ, 0x1f, UR10 ;  /* 0x0000001fff047899 */ /* 0x000fe4000801140a */
[----:B------:R-:W-:Y:S01]  /*10830*/  USHF.L.U32 UR9, UR10, 0x2, URZ ;  /* 0x000000020a097899 */ /* 0x000fe200080006ff */
[----:B------:R-:W-:Y:S01]  /*10840*/  SEL R7, R7, RZ, P3 ;  /* 0x000000ff07077207 */ /* 0x000fe20001800000 */
[----:B------:R-:W-:-:S03]  /*10850*/  USHF.L.U64.HI UR10, UR10, 0x2, UR4 ;  /* 0x000000020a0a7899 */ /* 0x000fc60008010204 */
[----:B------:R-:W-:Y:S02]  /*10860*/  ISETP.NE.U32.AND P5, PT, R7, RZ, PT ;  /* 0x000000ff0700720c */ /* 0x000fe40003fa5070 */
[----:B------:R-:W-:-:S04]  /*10870*/  SEL R7, RZ, 0x4, P4 ;  /* 0x00000004ff077807 */ /* 0x000fc80002000000 */
[----:B------:R-:W-:-:S04]  /*10880*/  SEL R7, R7, RZ, P3 ;  /* 0x000000ff07077207 */ /* 0x000fc80001800000 */
[----:B------:R-:W-:Y:S01]  /*10890*/  ISETP.NE.U32.AND P2, PT, R7, RZ, PT ;  /* 0x000000ff0700720c */ /* 0x000fe20003f45070 */
[----:B--2---:R-:W-:Y:S04]  /*108a0*/  LDGSTS.E [R32+0x13780], desc[UR28][R196.64], P1 ;  /* 0x13780000c4207fae */ /* 0x004fe800089a101c */
[----:B------:R3:W-:Y:S04]  /*108b0*/  LDGSTS.E [R32+0x13b80], desc[UR28][R118.64], P1 ;  /* 0x13b8000076207fae */ /* 0x0007e800089a101c */
[----:B----4-:R1:W-:Y:S04]  /*108c0*/  LDGSTS.E [R32+0x13f80], desc[UR28][R86.64], P1 ;  /* 0x13f8000056207fae */ /* 0x0103e800089a101c */
[----:B------:R-:W0:Y:S01]  /*108d0*/  LDGDEPBAR ;  /* 0x00000000000079af */ /* 0x000e220000000000 */
[----:B------:R-:W-:-:S02]  /*108e0*/  ISETP.NE.U32.AND P1, PT, RZ, UR14, PT ;  /* 0x0000000eff007c0c */ /* 0x000fc4000bf25070 */
[----:B---3--:R-:W-:-:S04]  /*108f0*/  IADD3 R118, P4, PT, R46, UR9, RZ ;  /* 0x000000092e767c10 */ /* 0x008fc8000ff9e0ff */
[----:B------:R-:W-:Y:S02]  /*10900*/  IADD3.X R119, PT, PT, R47, UR10, RZ, P4, !PT ;  /* 0x0000000a2f777c10 */ /* 0x000fe4000a7fe4ff */
[----:B------:R-:W-:Y:S02]  /*10910*/  ISETP.LT.OR P4, PT, R252, 0x80, P1 ;  /* 0x00000080fc00780c */ /* 0x000fe40000f81670 */
[----:B------:R-:W-:-:S04]  /*10920*/  IADD3 R196, P6, PT, R48, UR9, RZ ;  /* 0x0000000930c47c10 */ /* 0x000fc8000ffde0ff */
[----:B------:R-:W-:Y:S01]  /*10930*/  IADD3.X R197, PT, PT, R49, UR10, RZ, P6, !PT ;  /* 0x0000000a31c57c10 */ /* 0x000fe2000b7fe4ff */
[----:B------:R-:W-:-:S04]  /*10940*/  DEPBAR.LE SB0, 0x2 ;  /* 0x000080800000791a */ /* 0x000fc80000000000 */
[----:B------:R-:W-:Y:S06]  /*10950*/  BAR.SYNC.DEFER_BLOCKING 0x0 ;  /* 0x0000000000007b1d */ /* 0x000fec0000010000 */
[----:B-1----:R-:W-:Y:S05]  /*10960*/  @P4 BRA `(.L_x_6) ;  /* 0x0000000400784947 */ /* 0x002fea0003800000 */
[----:B------:R-:W-:Y:S02]  /*10970*/  USHF.R.U32.HI UR30, URZ, 0x4, UR6 ;  /* 0x00000004ff1e7899 */ /* 0x000fe40008011606 */
[----:B------:R-:W-:Y:S02]  /*10980*/  UIADD3 UR5, UPT, UPT, UR6, 0x30000, URZ ;  /* 0x0003000006057890 */ /* 0x000fe4000fffe0ff */
[----:B------:R-:W-:Y:S02]  /*10990*/  USGXT.U32 UR30, UR30, 0xe ;  /* 0x0000000e1e1e789a */ /* 0x000fe40008000000 */
[----:B------:R-:W-:Y:S02]  /*109a0*/  USHF.R.U32.HI UR5, URZ, 0x4, UR5 ;  /* 0x00000004ff057899 */ /* 0x000fe40008011605 */
[----:B------:R-:W-:Y:S02]  /*109b0*/  UIADD3 UR64, UP1, UPT, UR30, 0x2, URZ ;  /* 0x000000021e407890 */ /* 0x000fe4000ff3e0ff */
[----:B------:R-:W-:Y:S01]  /*109c0*/  USGXT.U32 UR34, UR5, 0xe ;  /* 0x0000000e0522789a */ /* 0x000fe20008000000 */
[----:B------:R-:W-:Y:S01]  /*109d0*/  UMOV UR4, URZ ;  /* 0x000000ff00047c82 */ /* 0x000fe20008000000 */
[----:B------:R-:W-:Y:S01]  /*109e0*/  UMOV UR11, URZ ;  /* 0x000000ff000b7c82 */ /* 0x000fe20008000000 */
[----:B------:R-:W-:-:S02]  /*109f0*/  UIADD3.X UR65, UPT, UPT, UR4, 0x40004040, URZ, UP1, !UPT ;  /* 0x4000404004417890 */ /* 0x000fc40008ffe4ff */
[----:B------:R-:W-:Y:S01]  /*10a00*/  UIADD3 UR20, UP1, UPT, UR34, 0x2, URZ ;  /* 0x0000000222147890 */ /* 0x000fe2000ff3e0ff */
[----:B------:R-:W-:Y:S01]  /*10a10*/  UMOV UR14, 0x0 ;  /* 0x00000000000e7882 */ /* 0x000fe20000000000 */
[----:B------:R-:W-:Y:S02]  /*10a20*/  UMOV UR15, 0x4200910 ;  /* 0x04200910000f7882 */ /* 0x000fe40000000000 */
[----:B------:R-:W-:Y:S01]  /*10a30*/  UIADD3.X UR21, UPT, UPT, UR11, 0x40004040, URZ, UP1, !UPT ;  /* 0x400040400b157890 */ /* 0x000fe20008ffe4ff */
[----:B------:R-:W-:Y:S01]  /*10a40*/  UMOV UR31, 0x40004040 ;  /* 0x40004040001f7882 */ /* 0x000fe20000000000 */
[----:B------:R-:W-:Y:S01]  /*10a50*/  UMOV UR35, 0x40004040 ;  /* 0x4000404000237882 */ /* 0x000fe20000000000 */
[----:B------:R-:W-:Y:S01]  /*10a60*/  UIADD3.64 UR68, UPT, UPT, UR64, 0x2, URZ ;  /* 0x0000000240447897 */ /* 0x000fe2000fffe0ff */
[----:B------:R1:W-:Y:S01]  /*10a70*/  UTCHMMA gdesc[UR34], gdesc[UR30], tmem[UR7], tmem[UR14], idesc[UR15], !UPT ;  /* 0x00ff0e1e220075ea */ /* 0x0003e2000f800007 */
[----:B------:R-:W-:Y:S02]  /*10a80*/  UIADD3.64 UR70, UPT, UPT, UR20, 0x2, URZ ;  /* 0x0000000214467897 */ /* 0x000fe4000fffe0ff */
[----:B------:R-:W-:-:S02]  /*10a90*/  UIADD3.64 UR44, UPT, UPT, UR64, 0x4, URZ ;  /* 0x00000004402c7897 */ /* 0x000fc4000fffe0ff */
[----:B------:R-:W-:Y:S02]  /*10aa0*/  UIADD3.64 UR56, UPT, UPT, UR64, 0x3fe, URZ ;  /* 0x000003fe40387897 */ /* 0x000fe4000fffe0ff */
[----:B------:R-:W-:Y:S01]  /*10ab0*/  UIADD3.64 UR72, UPT, UPT, UR20, 0x1fe, URZ ;  /* 0x000001fe14487897 */ /* 0x000fe2000fffe0ff */
[----:B------:R-:W-:Y:S01]  /*10ac0*/  UMOV UR22, 0x0 ;  /* 0x0000000000167882 */ /* 0x000fe20000000000 */
[----:B-1----:R-:W-:Y:S01]  /*10ad0*/  UIADD3.64 UR14, UPT, UPT, UR20, 0x4, URZ ;  /* 0x00000004140e7897 */ /* 0x002fe2000fffe0ff */
[----:B------:R-:W-:Y:S01]  /*10ae0*/  UMOV UR23, 0x4200910 ;  /* 0x0420091000177882 */ /* 0x000fe20000000000 */
[----:B------:R-:W-:Y:S01]  /*10af0*/  UMOV UR66, 0x0 ;  /* 0x0000000000427882 */ /* 0x000fe20000000000 */
[----:B------:R-:W-:Y:S01]  /*10b00*/  UMOV UR67, 0x4200910 ;  /* 0x0420091000437882 */ /* 0x000fe20000000000 */
[----:B------:R-:W-:Y:S02]  /*10b10*/  UIADD3.64 UR38, UPT, UPT, UR64, 0x400, URZ ;  /* 0x0000040040267897 */ /* 0x000fe4000fffe0ff */
[----:B------:R1:W-:Y:S01]  /*10b20*/  UTCHMMA gdesc[UR20], gdesc[UR64], tmem[UR7], tmem[UR22], idesc[UR23], UPT ;  /* 0x00ff1640140075ea */ /* 0x0003e2000b800007 */
[----:B------:R-:W-:Y:S01]  /*10b30*/  UIADD3.64 UR76, UPT, UPT, UR20, 0x200, URZ ;  /* 0x00000200144c7897 */ /* 0x000fe2000fffe0ff */
[----:B------:R-:W-:Y:S01]  /*10b40*/  UTCHMMA gdesc[UR70], gdesc[UR68], tmem[UR7], tmem[UR66], idesc[UR67], UPT ;  /* 0x00ff4244460075ea */ /* 0x000fe2000b800007 */
[----:B------:R-:W-:Y:S01]  /*10b50*/  UMOV UR62, 0x0 ;  /* 0x00000000003e7882 */ /* 0x000fe20000000000 */
[----:B------:R-:W-:Y:S01]  /*10b60*/  UMOV UR63, 0x4200910 ;  /* 0x04200910003f7882 */ /* 0x000fe20000000000 */
[----:B------:R-:W-:Y:S01]  /*10b70*/  UIADD3.64 UR26, UPT, UPT, UR64, 0x402, URZ ;  /* 0x00000402401a7897 */ /* 0x000fe2000fffe0ff */
[----:B------:R2:W-:Y:S01]  /*10b80*/  UTCHMMA gdesc[UR14], gdesc[UR44], tmem[UR7], tmem[UR62], idesc[UR63], UPT ;  /* 0x00ff3e2c0e0075ea */ /* 0x0005e2000b800007 */
[----:B------:R-:W-:-:S02]  /*10b90*/  UIADD3.64 UR60, UPT, UPT, UR64, 0x404, URZ ;  /* 0x00000404403c7897 */ /* 0x000fc4000fffe0ff */
[----:B------:R-:W-:Y:S02]  /*10ba0*/  UIADD3.64 UR58, UPT, UPT, UR64, 0x7fe, URZ ;  /* 0x000007fe403a7897 */ /* 0x000fe4000fffe0ff */
[----:B------:R-:W-:Y:S02]  /*10bb0*/  UIADD3.64 UR52, UPT, UPT, UR64, 0x800, URZ ;  /* 0x0000080040347897 */ /* 0x000fe4000fffe0ff */
[----:B------:R-:W-:Y:S02]  /*10bc0*/  UIADD3.64 UR46, UPT, UPT, UR64, 0x802, URZ ;  /* 0x00000802402e7897 */ /* 0x000fe4000fffe0ff */
[----:B------:R-:W-:Y:S02]  /*10bd0*/  UIADD3.64 UR40, UPT, UPT, UR64, 0x804, URZ ;  /* 0x0000080440287897 */ /* 0x000fe4000fffe0ff */
[----:B------:R-:W-:Y:S02]  /*10be0*/  UIADD3.64 UR34, UPT, UPT, UR64, 0xbfe, URZ ;  /* 0x00000bfe40227897 */ /* 0x000fe4000fffe0ff */
[----:B------:R-:W-:-:S02]  /*10bf0*/  UIADD3.64 UR30, UPT, UPT, UR64, 0xc00, URZ ;  /* 0x00000c00401e7897 */ /* 0x000fc4000fffe0ff */
[----:B-1----:R-:W-:Y:S02]  /*10c00*/  UIADD3.64 UR22, UPT, UPT, UR64, 0xc02, URZ ;  /* 0x00000c0240167897 */ /* 0x002fe4000fffe0ff */
[----:B------:R-:W-:Y:S02]  /*10c10*/  UIADD3.64 UR74, UPT, UPT, UR64, 0xc04, URZ ;  /* 0x00000c04404a7897 */ /* 0x000fe4000fffe0ff */
[----:B------:R-:W-:Y:S01]  /*10c20*/  UIADD3.64 UR64, UPT, UPT, UR20, 0x202, URZ ;  /* 0x0000020214407897 */ /* 0x000fe2000fffe0ff */
[----:B------:R-:W-:Y:S01]  /*10c30*/  UMOV UR50, 0x0 ;  /* 0x0000000000327882 */ /* 0x000fe20000000000 */
[----:B------:R-:W-:Y:S01]  /*10c40*/  UMOV UR51, 0x4200910 ;  /* 0x0420091000337882 */ /* 0x000fe20000000000 */
[----:B--2---:R-:W-:Y:S01]  /*10c50*/  UIADD3.64 UR62, UPT, UPT, UR20, 0x204, URZ ;  /* 0x00000204143e7897 */ /* 0x004fe2000fffe0ff */
[----:B------:R1:W-:Y:S01]  /*10c60*/  UTCHMMA gdesc[UR72], gdesc[UR56], tmem[UR7], tmem[UR50], idesc[UR51], UPT ;  /* 0x00ff3238480075ea */ /* 0x0003e2000b800007 */
[----:B------:R-:W-:Y:S02]  /*10c70*/  UIADD3.64 UR44, UPT, UPT, UR20, 0x3fe, URZ ;  /* 0x000003fe142c7897 */ /* 0x000fe4000fffe0ff */
[----:B------:R-:W-:Y:S01]  /*10c80*/  UIADD3.64 UR14, UPT, UPT, UR20, 0x400, URZ ;  /* 0x00000400140e7897 */ /* 0x000fe2000fffe0ff */
[----:B------:R-:W-:Y:S01]  /*10c90*/  UMOV UR70, 0x0 ;  /* 0x0000000000467882 */ /* 0x000fe20000000000 */
[----:B------:R-:W-:Y:S01]  /*10ca0*/  UMOV UR71, 0x4200910 ;  /* 0x0420091000477882 */ /* 0x000fe20000000000 */
[----:B------:R-:W-:Y:S01]  /*10cb0*/  UIADD3.64 UR66, UPT, UPT, UR20, 0x404, URZ ;  /* 0x0000040414427897 */ /* 0x000fe2000fffe0ff */
[----:B------:R2:W-:Y:S01]  /*10cc0*/  UTCHMMA gdesc[UR76], gdesc[UR38], tmem[UR7], tmem[UR70], idesc[UR71], UPT ;  /* 0x00ff46264c0075ea */ /* 0x0005e2000b800007 */
[----:B------:R-:W-:-:S02]  /*10cd0*/  UIADD3.64 UR68, UPT, UPT, UR20, 0x5fe, URZ ;  /* 0x000005fe14447897 */ /* 0x000fc4000fffe0ff */
[----:B-1----:R-:W-:Y:S01]  /*10ce0*/  UIADD3.64 UR50, UPT, UPT, UR20, 0x402, URZ ;  /* 0x0000040214327897 */ /* 0x002fe2000fffe0ff */
[----:B------:R-:W-:Y:S01]  /*10cf0*/  UMOV UR72, 0x0 ;  /* 0x0000000000487882 */ /* 0x000fe20000000000 */
[----:B------:R-:W-:Y:S01]  /*10d00*/  UMOV UR73, 0x4200910 ;  /* 0x0420091000497882 */ /* 0x000fe20000000000 */
[----:B------:R-:W-:Y:S01]  /*10d10*/  UMOV UR56, 0x0 ;  /* 0x0000000000387882 */ /* 0x000fe20000000000 */
[----:B------:R-:W-:Y:S01]  /*10d20*/  UMOV UR57, 0x4200910 ;  /* 0x0420091000397882 */ /* 0x000fe20000000000 */
[----:B------:R-:W-:Y:S01]  /*10d30*/  UMOV UR54, 0x0 ;  /* 0x0000000000367882 */ /* 0x000fe20000000000 */
[----:B--2---:R-:W-:Y:S01]  /*10d40*/  UIADD3.64 UR38, UPT, UPT, UR20, 0x600, URZ ;  /* 0x0000060014267897 */ /* 0x004fe2000fffe0ff */
[----:B------:R-:W-:Y:S01]  /*10d50*/  UMOV UR76, 0x0 ;  /* 0x00000000004c7882 */ /* 0x000fe20000000000 */
[----:B------:R-:W-:Y:S01]  /*10d60*/  UMOV UR77, 0x4200910 ;  /* 0x04200910004d7882 */ /* 0x000fe20000000000 */
[----:B------:R-:W-:Y:S01]  /*10d70*/  UIADD3.64 UR70, UPT, UPT, UR20, 0x602, URZ ;  /* 0x0000060214467897 */ /* 0x000fe2000fffe0ff */
[----:B------:R1:W-:Y:S01]  /*10d80*/  UTCHMMA gdesc[UR64], gdesc[UR26], tmem[UR7], tmem[UR76], idesc[UR77], UPT ;  /* 0x00ff4c1a400075ea */ /* 0x0003e2000b800007 */
[----:B------:R-:W-:Y:S01]  /*10d90*/  UIADD3.64 UR20, UPT, UPT, UR20, 0x604, URZ ;  /* 0x0000060414147897 */ /* 0x000fe2000fffe0ff */
[----:B------:R1:W-:Y:S01]  /*10da0*/  UTCHMMA gdesc[UR62], gdesc[UR60], tmem[UR7], tmem[UR72], idesc[UR73], UPT ;  /* 0x00ff483c3e0075ea */ /* 0x0003e2000b800007 */
[----:B------:R-:W-:Y:S01]  /*10db0*/  UMOV UR55, 0x4200910 ;  /* 0x0420091000377882 */ /* 0x000fe20000000000 */
[----:B------:R-:W-:Y:S01]  /*10dc0*/  UMOV UR48, 0x0 ;  /* 0x0000000000307882 */ /* 0x000fe20000000000 */
[----:B------:R-:W-:Y:S01]  /*10dd0*/  UMOV UR49, 0x4200910 ;  /* 0x0420091000317882 */ /* 0x000fe20000000000 */
[----:B------:R1:W-:Y:S01]  /*10de0*/  UTCHMMA gdesc[UR44], gdesc[UR58], tmem[UR7], tmem[UR56], idesc[UR57], UPT ;  /* 0x00ff383a2c0075ea */ /* 0x0003e2000b800007 */
        /* <DEDUP_REMOVED lines=11> */
[----:B------:R-:W-:Y:S01]  /*10ea0*/  UMOV UR4, UR13 ;  /* 0x0000000d00047c82 */ /* 0x000fe20008000000 */
[----:B------:R-:W-:Y:S01]  /*10eb0*/  UMOV UR5, URZ ;  /* 0x000000ff00057c82 */ /* 0x000fe20008000000 */
[----:B------:R1:W-:Y:S01]  /*10ec0*/  UTCHMMA gdesc[UR68], gdesc[UR34], tmem[UR7], tmem[UR36], idesc[UR37], UPT ;  /* 0x00ff2422440075ea */ /* 0x0003e2000b800007 */
[----:B------:R-:W-:Y:S01]  /*10ed0*/  UMOV UR18, 0x0 ;  /* 0x0000000000127882 */ /* 0x000fe20000000000 */
[----:B------:R-:W-:Y:S01]  /*10ee0*/  UMOV UR19, 0x4200910 ;  /* 0x0420091000137882 */ /* 0x000fe20000000000 */
[----:B------:R1:W-:Y:S01]  /*10ef0*/  UTCHMMA gdesc[UR38], gdesc[UR30], tmem[UR7], tmem[UR32], idesc[UR33], UPT ;  /* 0x00ff201e260075ea */ /* 0x0003e2000b800007 */
[----:B------:R-:W-:Y:S01]  /*10f00*/  UMOV UR4, UR4 ;  /* 0x0000000400047c82 */ /* 0x000fe20008000000 */
[----:B------:R1:W-:Y:S01]  /*10f10*/  UTCHMMA gdesc[UR70], gdesc[UR22], tmem[UR7], tmem[UR24], idesc[UR25], UPT ;  /* 0x00ff1816460075ea */ /* 0x0003e2000b800007 */
[----:B------:R1:W-:Y:S01]  /*10f20*/  UTCHMMA gdesc[UR20], gdesc[UR74], tmem[UR7], tmem[UR18], idesc[UR19], UPT ;  /* 0x00ff124a140075ea */ /* 0x0003e2000b800007 */
[----:B------:R1:W-:Y:S01]  /*10f30*/  UTCBAR [UR4], URZ ;  /* 0x000000ff040073e9 */ /* 0x0003e200080000ff */
[----:B------:R-:W-:Y:S01]  /*10f40*/  NOP ;  /* 0x0000000000007918 */ /* 0x000fe20000000000 */
.L_x_6:
[----:B------:R-:W-:Y:S01]  /*10f50*/  BAR.SYNC.DEFER_BLOCKING 0x0 ;  /* 0x0000000000007b1d */ /* 0x000fe20000010000 */
[----:B-----5:R-:W-:Y:S02]  /*10f60*/  ISETP.GE.AND P4, PT, R54, R116, PT ;  /* 0x000000743600720c */ /* 0x020fe40003f86270 */
[----:B------:R-:W-:Y:S02]  /*10f70*/  IADD3 R86, P6, PT, R44, UR9, RZ ;  /* 0x000000092c567c10 */ /* 0x000fe4000ffde0ff */
[----:B------:R-:W-:Y:S02]  /*10f80*/  SEL R25, RZ, 0x4, P4 ;  /* 0x00000004ff197807 */ /* 0x000fe40002000000 */
[----:B------:R-:W-:Y:S01]  /*10f90*/  IADD3.X R87, PT, PT, R45, UR10, RZ, P6, !PT ;  /* 0x0000000a2d577c10 */ /* 0x000fe2000b7fe4ff */
[----:B------:R2:W-:Y:S01]  /*10fa0*/  STL [R1+0x640], R122 ;  /* 0x0006407a01007387 */ /* 0x0005e20000100800 */
[----:B------:R-:W-:Y:S02]  /*10fb0*/  SEL R25, R25, RZ, P3 ;  /* 0x000000ff19197207 */ /* 0x000fe40001800000 */
[----:B------:R-:W-:Y:S01]  /*10fc0*/  IADD3 R84, P6, PT, R20, UR9, RZ ;  /* 0x0000000914547c10 */ /* 0x000fe2000ffde0ff */
[----:B------:R-:W-:Y:S01]  /*10fd0*/  STL.64 [R1+0x648], R118 ;  /* 0x0006487601007387 */ /* 0x000fe20000100a00 */
[----:B------:R-:W-:-:S02]  /*10fe0*/  LOP3.LUT R46, R3, 0x46, RZ, 0xfc, !PT ;  /* 0x00000046032e7812 */ /* 0x000fc400078efcff */
[C---:B------:R-:W-:Y:S01]  /*10ff0*/  LOP3.LUT R47, R3.reuse, 0x64, RZ, 0xfc, !PT ;  /* 0x00000064032f7812 */ /* 0x040fe200078efcff */
[----:B------:R-:W-:Y:S01]  /*11000*/  STL.64 [R1+0x650], R196 ;  /* 0x000650c401007387 */ /* 0x000fe20000100a00 */
[----:B--2---:R-:W-:-:S03]  /*11010*/  LOP3.LUT R122, R3, 0x4a, RZ, 0xfc, !PT ;  /* 0x0000004a037a7812 */ /* 0x004fc600078efcff */
[----:B------:R-:W-:Y:S04]  /*11020*/  STL.64 [R1+0x658], R86 ;  /* 0x0006585601007387 */ /* 0x000fe80000100a00 */
[----:B------:R-:W-:Y:S01]  /*11030*/  @!PT LDS RZ, [RZ] ;  /* 0x00000000fffff984 */ /* 0x000fe20000000800 */
[----:B------:R-:W-:Y:S01]  /*11040*/  @!PT LDS RZ, [RZ] ;  /* 0x00000000fffff984 */ /* 0x000fe20000000800 */
[----:B------:R-:W-:Y:S01]  /*11050*/  @!PT LDS RZ, [RZ] ;  /* 0x00000000fffff984 */ /* 0x000fe20000000800 */
[----:B------:R2:W-:Y:S01]  /*11060*/  LDGSTS.E [R120+0x40000], desc[UR28][R118.64], P5 ;  /* 0x4000000076787fae */ /* 0x0005e2000a9a101c */
[----:B------:R-:W-:-:S03]  /*11070*/  ISETP.GE.AND P5, PT, R55, R116, PT ;  /* 0x000000743700720c */ /* 0x000fc60003fa6270 */
[----:B------:R-:W-:Y:S01]  /*11080*/  LDGSTS.E [R120+0x40008], desc[UR28][R196.64], P2 ;  /* 0x40008000c4787fae */ /* 0x000fe200091a101c */
[----:B------:R-:W-:Y:S02]  /*11090*/  ISETP.GE.AND P2, PT, R85, R116, PT ;  /* 0x000000745500720c */ /* 0x000fe40003f46270 */
[----:B------:R-:W-:Y:S02]  /*110a0*/  IADD3.X R85, PT, PT, R21, UR10, RZ, P6, !PT ;  /* 0x0000000a15557c10 */ /* 0x000fe4000b7fe4ff */
[----:B------:R-:W-:Y:S02]  /*110b0*/  SEL R7, RZ, 0x4, P2 ;  /* 0x00000004ff077807 */ /* 0x000fe40001000000 */
[----:B------:R-:W-:Y:S01]  /*110c0*/  IADD3 R54, P6, PT, R18, UR9, RZ ;  /* 0x0000000912367c10 */ /* 0x000fe2000ffde0ff */
[----:B------:R-:W-:Y:S01]  /*110d0*/  STL.64 [R1+0x660], R84 ;  /* 0x0006605401007387 */ /* 0x000fe20000100a00 */
[----:B------:R-:W-:Y:S02]  /*110e0*/  SEL R7, R7, RZ, P3 ;  /* 0x000000ff07077207 */ /* 0x000fe40001800000 */
[----:B------:R-:W-:-:S02]  /*110f0*/  IADD3.X R55, PT, PT, R19, UR10, RZ, P6, !PT ;  /* 0x0000000a13377c10 */ /* 0x000fc4000b7fe4ff */
[----:B------:R-:W-:Y:S02]  /*11100*/  ISETP.NE.U32.AND P2, PT, R7, RZ, PT ;  /* 0x000000ff0700720c */ /* 0x000fe40003f45070 */
[----:B------:R-:W-:Y:S01]  /*11110*/  SEL R7, RZ, 0x4, P5 ;  /* 0x00000004ff077807 */ /* 0x000fe20002800000 */
[----:B------:R3:W-:Y:S01]  /*11120*/  STL.64 [R1+0x668], R54 ;  /* 0x0006683601007387 */ /* 0x0007e20000100a00 */
[----:B------:R-:W-:Y:S02]  /*11130*/  ISETP.NE.U32.AND P5, PT, R25, RZ, PT ;  /* 0x000000ff1900720c */ /* 0x000fe40003fa5070 */
[----:B------:R-:W-:Y:S02]  /*11140*/  SEL R7, R7, RZ, P3 ;  /* 0x000000ff07077207 */ /* 0x000fe40001800000 */
[----:B------:R-:W-:Y:S02]  /*11150*/  IADD3 R52, P6, PT, R16, UR9, RZ ;  /* 0x0000000910347c10 */ /* 0x000fe4000ffde0ff */
[----:B------:R-:W-:-:S02]  /*11160*/  ISETP.NE.U32.AND P4, PT, R7, RZ, PT ;  /* 0x000000ff0700720c */ /* 0x000fc40003f85070 */
[----:B------:R-:W-:Y:S01]  /*11170*/  IADD3.X R53, PT, PT, R17, UR10, RZ, P6, !PT ;  /* 0x0000000a11357c10 */ /* 0x000fe2000b7fe4ff */
[----:B------:R-:W-:Y:S01]  /*11180*/  LDGSTS.E [R120+0x42000], desc[UR28][R86.64], P2 ;  /* 0x4200000056787fae */ /* 0x000fe200091a101c */
[-C--:B------:R-:W-:Y:S02]  /*11190*/  ISETP.GE.AND P2, PT, R114, R116.reuse, PT ;  /* 0x000000747200720c */ /* 0x080fe40003f46270 */
[----:B------:R-:W-:Y:S01]  /*111a0*/  IADD3 R20, P6, PT, R14, UR9, RZ ;  /* 0x000000090e147c10 */ /* 0x000fe2000ffde0ff */
[----:B------:R-:W-:Y:S01]  /*111b0*/  LDGSTS.E [R120+0x42008], desc[UR28][R84.64], P5 ;  /* 0x4200800054787fae */ /* 0x000fe2000a9a101c */
[----:B------:R-:W-:Y:S02]  /*111c0*/  SEL R7, RZ, 0x4, P2 ;  /* 0x00000004ff077807 */ /* 0x000fe40001000000 */
[----:B------:R-:W-:Y:S01]  /*111d0*/  ISETP.GE.AND P5, PT, R112, R116, PT ;  /* 0x000000747000720c */ /* 0x000fe20003fa6270 */
[----:B------:R4:W-:Y:S01]  /*111e0*/  STL.64 [R1+0x670], R52 ;  /* 0x0006703401007387 */ /* 0x0009e20000100a00 */
[----:B------:R-:W-:-:S02]  /*111f0*/  SEL R7, R7, RZ, P3 ;  /* 0x000000ff07077207 */ /* 0x000fc40001800000 */
[----:B------:R-:W-:Y:S01]  /*11200*/  IADD3.X R21, PT, PT, R15, UR10, RZ, P6, !PT ;  /* 0x0000000a0f157c10 */ /* 0x000fe2000b7fe4ff */
[----:B------:R-:W-:Y:S01]  /*11210*/  LDGSTS.E [R120+0x44000], desc[UR28][R54.64], P4 ;  /* 0x4400000036787fae */ /* 0x000fe2000a1a101c */
[----:B------:R-:W-:Y:S02]  /*11220*/  ISETP.GE.AND P4, PT, R115, R116, PT ;  /* 0x000000747300720c */ /* 0x000fe40003f86270 */
[----:B------:R-:W-:Y:S02]  /*11230*/  ISETP.NE.U32.AND P2, PT, R7, RZ, PT ;  /* 0x000000ff0700720c */ /* 0x000fe40003f45070 */
[----:B------:R-:W-:Y:S02]  /*11240*/  SEL R18, RZ, 0x4, P4 ;  /* 0x00000004ff127807 */ /* 0x000fe40002000000 */
[----:B------:R-:W-:Y:S02]  /*11250*/  SEL R7, RZ, 0x4, P5 ;  /* 0x00000004ff077807 */ /* 0x000fe40002800000 */
[----:B------:R-:W-:-:S02]  /*11260*/  SEL R18, R18, RZ, P3 ;  /* 0x000000ff12127207 */ /* 0x000fc40001800000 */
[----:B------:R-:W-:Y:S01]  /*11270*/  SEL R7, R7, RZ, P3 ;  /* 0x000000ff07077207 */ /* 0x000fe20001800000 */
[----:B---3--:R-:W3:Y:S01]  /*11280*/  LDL.LU.64 R54, [R1+0x308] ;  /* 0x0003080001367983 */ /* 0x008ee20000300a00 */
[----:B------:R-:W-:Y:S02]  /*11290*/  ISETP.NE.U32.AND P5, PT, R18, RZ, PT ;  /* 0x000000ff1200720c */ /* 0x000fe40003fa5070 */
[----:B------:R-:W-:Y:S01]  /*112a0*/  ISETP.NE.U32.AND P4, PT, R7, RZ, PT ;  /* 0x000000ff0700720c */ /* 0x000fe20003f85070 */
[----:B------:R-:W-:Y:S01]  /*112b0*/  LDGSTS.E [R120+0x44008], desc[UR28][R52.64], P2 ;  /* 0x4400800034787fae */ /* 0x000fe200091a101c */
[----:B------:R-:W-:Y:S02]  /*112c0*/  IADD3 R198, P6, PT, R12, UR9, RZ ;  /* 0x000000090cc67c10 */ /* 0x000fe4000ffde0ff */
[----:B------:R-:W-:Y:S01]  /*112d0*/  ISETP.GE.AND P2, PT, R113, R116, PT ;  /* 0x000000747100720c */ /* 0x000fe20003f46270 */
[----:B------:R-:W3:Y:S01]  /*112e0*/  LDL.LU.64 R84, [R1+0x288] ;  /* 0x0002880001547983 */ /* 0x000ee20000300a00 */
[----:B------:R-:W-:-:S02]  /*112f0*/  IADD3.X R199, PT, PT, R13, UR10, RZ, P6, !PT ;  /* 0x0000000a0dc77c10 */ /* 0x000fc4000b7fe4ff */
[----:B------:R-:W-:Y:S01]  /*11300*/  SEL R12, RZ, 0x4, P2 ;  /* 0x00000004ff0c7807 */ /* 0x000fe20001000000 */
[----:B------:R-:W3:Y:S01]  /*11310*/  LDL.LU.64 R86, [R1+0x8] ;  /* 0x0000080001567983 */ /* 0x000ee20000300a00 */
[----:B--2---:R-:W-:Y:S02]  /*11320*/  LOP3.LUT R119, R3, 0x68, RZ, 0xfc, !PT ;  /* 0x0000006803777812 */ /* 0x004fe400078efcff */
[----:B------:R-:W-:Y:S01]  /*11330*/  SEL R12, R12, RZ, P3 ;  /* 0x000000ff0c0c7207 */ /* 0x000fe20001800000 */
[----:B------:R-:W-:Y:S01]  /*11340*/  LDGSTS.E [R120+0x46000], desc[UR28][R20.64], P5 ;  /* 0x4600000014787fae */ /* 0x000fe2000a9a101c */
[----:B------:R-:W-:Y:S02]  /*11350*/  IADD3 R114, P5, PT, R50, UR9, RZ ;  /* 0x0000000932727c10 */ /* 0x000fe4000ffbe0ff */
[----:B------:R-:W-:Y:S01]  /*11360*/  ISETP.NE.U32.AND P2, PT, R12, RZ, PT ;  /* 0x000000ff0c00720c */ /* 0x000fe20003f45070 */
[----:B------:R-:W-:Y:S01]  /*11370*/  LDGSTS.E [R120+0x46008], desc[UR28][R198.64], P4 ;  /* 0x46008000c6787fae */ /* 0x000fe2000a1a101c */
[----:B------:R-:W-:-:S02]  /*11380*/  ISETP.GE.AND P4, PT, R82, R116, PT ;  /* 0x000000745200720c */ /* 0x000fc40003f86270 */
[----:B------:R-:W-:Y:S01]  /*11390*/  IADD3.X R115, PT, PT, R51, UR10, RZ, P5, !PT ;  /* 0x0000000a33737c10 */ /* 0x000fe2000affe4ff */
[----:B------:R-:W4:Y:S01]  /*113a0*/  LDL.LU.64 R196, [R1+0x268] ;  /* 0x0002680001c47983 */ /* 0x000f220000300a00 */
[----:B------:R-:W-:Y:S02]  /*113b0*/  SEL R7, RZ, 0x4, P4 ;  /* 0x00000004ff077807 */ /* 0x000fe40002000000 */
[----:B------:R-:W-:Y:S02]  /*113c0*/  IADD3 R112, P5, PT, R74, UR9, RZ ;  /* 0x000000094a707c10 */ /* 0x000fe4000ffbe0ff */
[----:B------:R-:W-:Y:S02]  /*113d0*/  SEL R7, R7, RZ, P3 ;  /* 0x000000ff07077207 */ /* 0x000fe40001800000 */
[----:B------:R-:W-:Y:S01]  /*113e0*/  IADD3.X R113, PT, PT, R75, UR10, RZ, P5, !PT ;  /* 0x0000000a4b717c10 */ /* 0x000fe2000affe4ff */
[----:B------:R-:W-:Y:S01]  /*113f0*/  LDGSTS.E [R6+0x40000], desc[UR28][R114.64], P2 ;  /* 0x4000000072067fae */ /* 0x000fe200091a101c */
[----:B------:R-:W-:-:S02]  /*11400*/  ISETP.NE.U32.AND P4, PT, R7, RZ, PT ;  /* 0x000000ff0700720c */ /* 0x000fc40003f85070 */
[-C--:B------:R-:W-:Y:S02]  /*11410*/  ISETP.GE.AND P2, PT, R83, R116.reuse, PT ;  /* 0x000000745300720c */ /* 0x080fe40003f46270 */
[-C--:B------:R-:W-:Y:S02]  /*11420*/  ISETP.GE.AND P5, PT, R81, R116.reuse, PT ;  /* 0x000000745100720c */ /* 0x080fe40003fa6270 */
[----:B------:R-:W-:Y:S02]  /*11430*/  SEL R7, RZ, 0x4, P2 ;  /* 0x00000004ff077807 */ /* 0x000fe40001000000 */
[----:B------:R-:W-:Y:S02]  /*11440*/  IADD3 R82, P6, PT, R76, UR9, RZ ;  /* 0x000000094c527c10 */ /* 0x000fe4000ffde0ff */
[----:B------:R-:W-:Y:S02]  /*11450*/  SEL R7, R7, RZ, P3 ;  /* 0x000000ff07077207 */ /* 0x000fe40001800000 */
[----:B------:R-:W-:Y:S01]  /*11460*/  IADD3.X R83, PT, PT, R77, UR10, RZ, P6, !PT ;  /* 0x0000000a4d537c10 */ /* 0x000fe2000b7fe4ff */
[----:B------:R-:W-:Y:S01]  /*11470*/  LDGSTS.E [R6+0x40008], desc[UR28][R112.64], P4 ;  /* 0x4000800070067fae */ /* 0x000fe2000a1a101c */
[----:B------:R-:W-:-:S02]  /*11480*/  ISETP.GE.AND P4, PT, R80, R116, PT ;  /* 0x000000745000720c */ /* 0x000fc40003f86270 */
[----:B------:R-:W-:Y:S02]  /*11490*/  ISETP.NE.U32.AND P2, PT, R7, RZ, PT ;  /* 0x000000ff0700720c */ /* 0x000fe40003f45070 */
[----:B------:R-:W-:Y:S02]  /*114a0*/  SEL R12, RZ, 0x4, P4 ;  /* 0x00000004ff0c7807 */ /* 0x000fe40002000000 */
[----:B------:R-:W-:Y:S02]  /*114b0*/  SEL R7, RZ, 0x4, P5 ;  /* 0x00000004ff077807 */ /* 0x000fe40002800000 */
[----:B------:R-:W-:Y:S02]  /*114c0*/  SEL R12, R12, RZ, P3 ;  /* 0x000000ff0c0c7207 */ /* 0x000fe40001800000 */
[----:B------:R-:W-:Y:S02]  /*114d0*/  SEL R7, R7, RZ, P3 ;  /* 0x000000ff07077207 */ /* 0x000fe40001800000 */
[----:B------:R-:W-:-:S02]  /*114e0*/  ISETP.NE.U32.AND P5, PT, R12, RZ, PT ;  /* 0x000000ff0c00720c */ /* 0x000fc40003fa5070 */
[----:B------:R-:W-:Y:S01]  /*114f0*/  IADD3 R80, P6, PT, R78, UR9, RZ ;  /* 0x000000094e507c10 */ /* 0x000fe2000ffde0ff */
[----:B------:R-:W-:Y:S01]  /*11500*/  LDGSTS.E [R6+0x42000], desc[UR28][R82.64], P2 ;  /* 0x4200000052067fae */ /* 0x000fe200091a101c */
[----:B------:R-:W-:Y:S02]  /*11510*/  ISETP.NE.U32.AND P4, PT, R7, RZ, PT ;  /* 0x000000ff0700720c */ /* 0x000fe40003f85070 */
[----:B------:R-:W-:Y:S02]  /*11520*/  IADD3.X R81, PT, PT, R79, UR10, RZ, P6, !PT ;  /* 0x0000000a4f517c10 */ /* 0x000fe4000b7fe4ff */
[----:B------:R-:W-:Y:S02]  /*11530*/  IADD3 R50, P6, PT, R104, UR9, RZ ;  /* 0x0000000968327c10 */ /* 0x000fe4000ffde0ff */
[----:B------:R-:W-:Y:S02]  /*11540*/  ISETP.GE.AND P2, PT, R46, R116, PT ;  /* 0x000000742e00720c */ /* 0x000fe40003f46270 */
[----:B------:R-:W-:Y:S01]  /*11550*/  IADD3.X R51, PT, PT, R105, UR10, RZ, P6, !PT ;  /* 0x0000000a69337c10 */ /* 0x000fe2000b7fe4ff */
[----:B------:R-:W-:Y:S01]  /*11560*/  LDGSTS.E [R6+0x42008], desc[UR28][R80.64], P5 ;  /* 0x4200800050067fae */ /* 0x000fe2000a9a101c */
[----:B------:R-:W-:-:S02]  /*11570*/  SEL R7, RZ, 0x4, P2 ;  /* 0x00000004ff077807 */ /* 0x000fc40001000000 */
[----:B------:R-:W-:Y:S01]  /*11580*/  LOP3.LUT R46, R3, 0x66, RZ, 0xfc, !PT ;  /* 0x00000066032e7812 */ /* 0x000fe200078efcff */
[----:B------:R-:W-:Y:S01]  /*11590*/  LDGSTS.E [R6+0x44000], desc[UR28][R50.64], P4 ;  /* 0x4400000032067fae */ /* 0x000fe2000a1a101c */
[----:B------:R-:W-:Y:S02]  /*115a0*/  SEL R7, R7, RZ, P3 ;  /* 0x000000ff07077207 */ /* 0x000fe40001800000 */
[-C--:B------:R-:W-:Y:S02]  /*115b0*/  ISETP.GE.AND P4, PT, R47, R116.reuse, PT ;  /* 0x000000742f00720c */ /* 0x080fe40003f86270 */
[----:B------:R-:W-:Y:S02]  /*115c0*/  ISETP.GE.AND P5, PT, R46, R116, PT ;  /* 0x000000742e00720c */ /* 0x000fe40003fa6270 */
[----:B------:R-:W-:Y:S02]  /*115d0*/  ISETP.NE.U32.AND P2, PT, R7, RZ, PT ;  /* 0x000000ff0700720c */ /* 0x000fe40003f45070 */
[----:B------:R-:W-:-:S02]  /*115e0*/  SEL R12, RZ, 0x4, P4 ;  /* 0x00000004ff0c7807 */ /* 0x000fc40002000000 */
[----:B------:R-:W-:Y:S02]  /*115f0*/  SEL R7, RZ, 0x4, P5 ;  /* 0x00000004ff077807 */ /* 0x000fe40002800000 */
[----:B------:R-:W-:Y:S02]  /*11600*/  IADD3 R48, P6, PT, R106, UR9, RZ ;  /* 0x000000096a307c10 */ /* 0x000fe4000ffde0ff */
[----:B------:R-:W-:Y:S02]  /*11610*/  SEL R12, R12, RZ, P3 ;  /* 0x000000ff0c0c7207 */ /* 0x000fe40001800000 */
[----:B------:R-:W-:Y:S02]  /*11620*/  SEL R7, R7, RZ, P3 ;  /* 0x000000ff07077207 */ /* 0x000fe40001800000 */
[----:B------:R-:W-:Y:S02]  /*11630*/  IADD3.X R49, PT, PT, R107, UR10, RZ, P6, !PT ;  /* 0x0000000a6b317c10 */ /* 0x000fe4000b7fe4ff */
[----:B------:R-:W-:-:S02]  /*11640*/  ISETP.NE.U32.AND P5, PT, R12, RZ, PT ;  /* 0x000000ff0c00720c */ /* 0x000fc40003fa5070 */
[----:B------:R-:W-:Y:S01]  /*11650*/  IADD3 R18, P6, PT, R108, UR9, RZ ;  /* 0x000000096c127c10 */ /* 0x000fe2000ffde0ff */
[----:B------:R-:W-:Y:S01]  /*11660*/  LDGSTS.E [R6+0x44008], desc[UR28][R48.64], P2 ;  /* 0x4400800030067fae */ /* 0x000fe200091a101c */
[----:B------:R-:W-:Y:S02]  /*11670*/  ISETP.NE.U32.AND P4, PT, R7, RZ, PT ;  /* 0x000000ff0700720c */ /* 0x000fe40003f85070 */
[----:B------:R-:W-:Y:S02]  /*11680*/  LOP3.LUT R47, R3, 0x8, RZ, 0xfc, !PT ;  /* 0x00000008032f7812 */ /* 0x000fe400078efcff */
[----:B------:R-:W-:Y:S02]  /*11690*/  IADD3.X R19, PT, PT, R109, UR10, RZ, P6, !PT ;  /* 0x0000000a6d137c10 */ /* 0x000fe4000b7fe4ff */
[----:B------:R-:W-:Y:S02]  /*116a0*/  IADD3 R16, P6, PT, R110, UR9, RZ ;  /* 0x000000096e107c10 */ /* 0x000fe4000ffde0ff */
[----:B------:R-:W-:Y:S01]  /*116b0*/  ISETP.GE.AND P2, PT, R47, R116, PT ;  /* 0x000000742f00720c */ /* 0x000fe20003f46270 */
[----:B------:R-:W-:Y:S01]  /*116c0*/  LDGSTS.E [R6+0x46000], desc[UR28][R18.64], P5 ;  /* 0x4600000012067fae */ /* 0x000fe2000a9a101c */
[----:B------:R-:W-:-:S02]  /*116d0*/  IADD3.X R17, PT, PT, R111, UR10, RZ, P6, !PT ;  /* 0x0000000a6f117c10 */ /* 0x000fc4000b7fe4ff */
[----:B------:R-:W-:Y:S02]  /*116e0*/  LOP3.LUT R46, R3, 0xa, RZ, 0xfc, !PT ;  /* 0x0000000a032e7812 */ /* 0x000fe400078efcff */
[----:B------:R-:W-:Y:S01]  /*116f0*/  SEL R7, RZ, 0x4, P2 ;  /* 0x00000004ff077807 */ /* 0x000fe20001000000 */
[----:B------:R2:W-:Y:S01]  /*11700*/  LDGSTS.E [R6+0x46008], desc[UR28][R16.64], P4 ;  /* 0x4600800010067fae */ /* 0x0005e2000a1a101c */
[----:B------:R-:W-:Y:S02]  /*11710*/  ISETP.GE.AND P4, PT, R46, R116, PT ;  /* 0x000000742e00720c */ /* 0x000fe40003f86270 */
[----:B------:R-:W-:Y:S02]  /*11720*/  SEL R7, R7, RZ, P3 ;  /* 0x000000ff07077207 */ /* 0x000fe40001800000 */
[----:B------:R-:W-:Y:S02]  /*11730*/  IADD3 R110, P5, PT, R150, UR9, RZ ;  /* 0x00000009966e7c10 */ /* 0x000fe4000ffbe0ff */
[----:B------:R-:W-:-:S02]  /*11740*/  ISETP.NE.U32.AND P2, PT, R7, RZ, PT ;  /* 0x000000ff0700720c */ /* 0x000fc40003f45070 */
[----:B------:R-:W-:Y:S02]  /*11750*/  IADD3.X R111, PT, PT, R151, UR10, RZ, P5, !PT ;  /* 0x0000000a976f7c10 */ /* 0x000fe4000affe4ff */
[----:B------:R-:W-:Y:S02]  /*11760*/  LOP3.LUT R46, R3, 0x28, RZ, 0xfc, !PT ;  /* 0x00000028032e7812 */ /* 0x000fe400078efcff */
[----:B--2---:R-:W-:Y:S02]  /*11770*/  SEL R6, RZ, 0x4, P4 ;  /* 0x00000004ff067807 */ /* 0x004fe40002000000 */
[----:B------:R-:W-:Y:S02]  /*11780*/  IADD3 R108, P5, PT, R152, UR9, RZ ;  /* 0x00000009986c7c10 */ /* 0x000fe4000ffbe0ff */
[----:B------:R-:W-:Y:S02]  /*11790*/  SEL R6, R6, RZ, P3 ;  /* 0x000000ff06067207 */ /* 0x000fe40001800000 */
[----:B------:R-:W-:Y:S01]  /*117a0*/  IADD3.X R109, PT, PT, R153, UR10, RZ, P5, !PT ;  /* 0x0000000a996d7c10 */ /* 0x000fe2000affe4ff */
[----:B------:R-:W-:Y:S01]  /*117b0*/  LDGSTS.E [R5+0x40000], desc[UR28][R110.64], P2 ;  /* 0x400000006e057fae */ /* 0x000fe200091a101c */
[----:B------:R-:W-:-:S02]  /*117c0*/  ISETP.NE.U32.AND P4, PT, R6, RZ, PT ;  /* 0x000000ff0600720c */ /* 0x000fc40003f85070 */
[-C--:B------:R-:W-:Y:S02]  /*117d0*/  ISETP.GE.AND P2, PT, R46, R116.reuse, PT ;  /* 0x000000742e00720c */ /* 0x080fe40003f46270 */
[C---:B------:R-:W-:Y:S02]  /*117e0*/  LOP3.LUT R47, R3.reuse, 0x2a, RZ, 0xfc, !PT ;  /* 0x0000002a032f7812 */ /* 0x040fe400078efcff */
[----:B------:R-:W-:Y:S02]  /*117f0*/  SEL R6, RZ, 0x4, P2 ;  /* 0x00000004ff067807 */ /* 0x000fe40001000000 */
[----:B------:R-:W-:Y:S02]  /*11800*/  LOP3.LUT R46, R3, 0x48, RZ, 0xfc, !PT ;  /* 0x00000048032e7812 */ /* 0x000fe400078efcff */
[----:B------:R-:W-:Y:S02]  /*11810*/  SEL R6, R6, RZ, P3 ;  /* 0x000000ff06067207 */ /* 0x000fe40001800000 */
[-C--:B------:R-:W-:Y:S01]  /*11820*/  ISETP.GE.AND P5, PT, R46, R116.reuse, PT ;  /* 0x000000742e00720c */ /* 0x080fe20003fa6270 */
[----:B------:R-:W-:Y:S01]  /*11830*/  LDGSTS.E [R5+0x40008], desc[UR28][R108.64], P4 ;  /* 0x400080006c057fae */ /* 0x000fe2000a1a101c */
[----:B------:R-:W-:-:S02]  /*11840*/  ISETP.GE.AND P4, PT, R47, R116, PT ;  /* 0x000000742f00720c */ /* 0x000fc40003f86270 */
[----:B------:R-:W-:Y:S02]  /*11850*/  ISETP.NE.U32.AND P2, PT, R6, RZ, PT ;  /* 0x000000ff0600720c */ /* 0x000fe40003f45070 */
[----:B------:R-:W-:Y:S02]  /*11860*/  SEL R7, RZ, 0x4, P4 ;  /* 0x00000004ff077807 */ /* 0x000fe40002000000 */
[----:B------:R-:W-:Y:S02]  /*11870*/  SEL R6, RZ, 0x4, P5 ;  /* 0x00000004ff067807 */ /* 0x000fe40002800000 */
[----:B------:R-:W-:Y:S02]  /*11880*/  IADD3 R78, P6, PT, R154, UR9, RZ ;  /* 0x000000099a4e7c10 */ /* 0x000fe4000ffde0ff */
[----:B------:R-:W-:Y:S02]  /*11890*/  SEL R7, R7, RZ, P3 ;  /* 0x000000ff07077207 */ /* 0x000fe40001800000 */
[----:B------:R-:W-:-:S02]  /*118a0*/  SEL R6, R6, RZ, P3 ;  /* 0x000000ff06067207 */ /* 0x000fc40001800000 */
[----:B------:R-:W-:Y:S02]  /*118b0*/  IADD3.X R79, PT, PT, R155, UR10, RZ, P6, !PT ;  /* 0x0000000a9b4f7c10 */ /* 0x000fe4000b7fe4ff */
[----:B------:R-:W-:Y:S02]  /*118c0*/  ISETP.NE.U32.AND P5, PT, R7, RZ, PT ;  /* 0x000000ff0700720c */ /* 0x000fe40003fa5070 */
[----:B------:R-:W-:Y:S01]  /*118d0*/  IADD3 R76, P6, PT, R156, UR9, RZ ;  /* 0x000000099c4c7c10 */ /* 0x000fe2000ffde0ff */
[----:B------:R-:W-:Y:S01]  /*118e0*/  LDGSTS.E [R5+0x42000], desc[UR28][R78.64], P2 ;  /* 0x420000004e057fae */ /* 0x000fe200091a101c */
[----:B------:R-:W-:Y:S02]  /*118f0*/  ISETP.NE.U32.AND P4, PT, R6, RZ, PT ;  /* 0x000000ff0600720c */ /* 0x000fe40003f85070 */
[----:B------:R-:W-:Y:S02]  /*11900*/  IADD3.X R77, PT, PT, R157, UR10, RZ, P6, !PT ;  /* 0x0000000a9d4d7c10 */ /* 0x000fe4000b7fe4ff */
[----:B------:R-:W-:-:S02]  /*11910*/  IADD3 R46, P6, PT, R158, UR9, RZ ;  /* 0x000000099e2e7c10 */ /* 0x000fc4000ffde0ff */
[-C--:B------:R-:W-:Y:S02]  /*11920*/  ISETP.GE.AND P2, PT, R122, R116.reuse, PT ;  /* 0x000000747a00720c */ /* 0x080fe40003f46270 */
[----:B------:R-:W-:Y:S01]  /*11930*/  IADD3.X R47, PT, PT, R159, UR10, RZ, P6, !PT ;  /* 0x0000000a9f2f7c10 */ /* 0x000fe2000b7fe4ff */
[----:B------:R-:W-:Y:S01]  /*11940*/  LDGSTS.E [R5+0x42008], desc[UR28][R76.64], P5 ;  /* 0x420080004c057fae */ /* 0x000fe2000a9a101c */
[----:B------:R-:W-:Y:S02]  /*11950*/  SEL R6, RZ, 0x4, P2 ;  /* 0x00000004ff067807 */ /* 0x000fe40001000000 */
[----:B------:R-:W-:Y:S01]  /*11960*/  LOP3.LUT R122, R3, 0x6a, RZ, 0xfc, !PT ;  /* 0x0000006a037a7812 */ /* 0x000fe200078efcff */
[----:B------:R-:W-:Y:S01]  /*11970*/  LDGSTS.E [R5+0x44000], desc[UR28][R46.64], P4 ;  /* 0x440000002e057fae */ /* 0x000fe2000a1a101c */
[----:B------:R-:W-:Y:S02]  /*11980*/  SEL R6, R6, RZ, P3 ;  /* 0x000000ff06067207 */ /* 0x000fe40001800000 */
[----:B------:R-:W-:-:S02]  /*11990*/  ISETP.GE.AND P4, PT, R119, R116, PT ;  /* 0x000000747700720c */ /* 0x000fc40003f86270 */
[----:B------:R-:W-:Y:S02]  /*119a0*/  ISETP.GE.AND P5, PT, R122, R116, PT ;  /* 0x000000747a00720c */ /* 0x000fe40003fa6270 */
[----:B------:R-:W-:Y:S02]  /*119b0*/  ISETP.NE.U32.AND P2, PT, R6, RZ, PT ;  /* 0x000000ff0600720c */ /* 0x000fe40003f45070 */
[----:B------:R-:W-:Y:S02]  /*119c0*/  SEL R7, RZ, 0x4, P4 ;  /* 0x00000004ff077807 */ /* 0x000fe40002000000 */
[----:B------:R-:W-:Y:S02]  /*119d0*/  SEL R6, RZ, 0x4, P5 ;  /* 0x00000004ff067807 */ /* 0x000fe40002800000 */
[----:B------:R-:W-:Y:S02]  /*119e0*/  IADD3 R44, P6, PT, R160, UR9, RZ ;  /* 0x00000009a02c7c10 */ /* 0x000fe4000ffde0ff */
[----:B------:R-:W-:-:S02]  /*119f0*/  SEL R7, R7, RZ, P3 ;  /* 0x000000ff07077207 */ /* 0x000fc40001800000 */
[----:B------:R-:W-:Y:S02]  /*11a00*/  SEL R6, R6, RZ, P3 ;  /* 0x000000ff06067207 */ /* 0x000fe40001800000 */
[----:B------:R-:W-:Y:S02]  /*11a10*/  IADD3.X R45, PT, PT, R161, UR10, RZ, P6, !PT ;  /* 0x0000000aa12d7c10 */ /* 0x000fe4000b7fe4ff */
[----:B------:R-:W-:Y:S02]  /*11a20*/  ISETP.NE.U32.AND P5, PT, R7, RZ, PT ;  /* 0x000000ff0700720c */ /* 0x000fe40003fa5070 */
[----:B------:R-:W-:Y:S01]  /*11a30*/  IADD3 R14, P6, PT, R162, UR9, RZ ;  /* 0x00000009a20e7c10 */ /* 0x000fe2000ffde0ff */
[----:B------:R-:W-:Y:S01]  /*11a40*/  LDGSTS.E [R5+0x44008], desc[UR28][R44.64], P2 ;  /* 0x440080002c057fae */ /* 0x000fe200091a101c */
[----:B------:R-:W-:Y:S02]  /*11a50*/  ISETP.NE.U32.AND P4, PT, R6, RZ, PT ;  /* 0x000000ff0600720c */ /* 0x000fe40003f85070 */
[----:B------:R-:W-:-:S02]  /*11a60*/  IADD3.X R15, PT, PT, R163, UR10, RZ, P6, !PT ;  /* 0x0000000aa30f7c10 */ /* 0x000fc4000b7fe4ff */
[----:B------:R-:W-:Y:S02]  /*11a70*/  IADD3 R12, P6, PT, R164, UR9, RZ ;  /* 0x00000009a40c7c10 */ /* 0x000fe4000ffde0ff */
[----:B------:R-:W-:Y:S02]  /*11a80*/  LOP3.LUT R119, R3, 0xc, RZ, 0xfc, !PT ;  /* 0x0000000c03777812 */ /* 0x000fe400078efcff */
[----:B------:R-:W-:Y:S01]  /*11a90*/  IADD3.X R13, PT, PT, R165, UR10, RZ, P6, !PT ;  /* 0x0000000aa50d7c10 */ /* 0x000fe2000b7fe4ff */
[----:B------:R-:W-:Y:S01]  /*11aa0*/  LDGSTS.E [R5+0x46000], desc[UR28][R14.64], P5 ;  /* 0x460000000e057fae */ /* 0x000fe2000a9a101c */
[----:B------:R-:W-:Y:S02]  /*11ab0*/  ISETP.GE.AND P2, PT, R119, R116, PT ;  /* 0x000000747700720c */ /* 0x000fe40003f46270 */
[----:B------:R-:W-:Y:S01]  /*11ac0*/  LOP3.LUT R122, R3, 0xe, RZ, 0xfc, !PT ;  /* 0x0000000e037a7812 */ /* 0x000fe200078efcff */
[----:B------:R2:W-:Y:S01]  /*11ad0*/  LDGSTS.E [R5+0x46008], desc[UR28][R12.64], P4 ;  /* 0x460080000c057fae */ /* 0x0005e2000a1a101c */
[----:B------:R-:W-:-:S02]  /*11ae0*/  IADD3 R106, P5, PT, R166, UR9, RZ ;  /* 0x00000009a66a7c10 */ /* 0x000fc4000ffbe0ff */
[----:B------:R-:W-:Y:S02]  /*11af0*/  ISETP.GE.AND P4, PT, R122, R116, PT ;  /* 0x000000747a00720c */ /* 0x000fe40003f86270 */
[----:B------:R-:W-:Y:S02]  /*11b00*/  IADD3.X R107, PT, PT, R167, UR10, RZ, P5, !PT ;  /* 0x0000000aa76b7c10 */ /* 0x000fe4000affe4ff */
[----:B------:R-:W-:Y:S02]  /*11b10*/  SEL R6, RZ, 0x4, P4 ;  /* 0x00000004ff067807 */ /* 0x000fe40002000000 */
[----:B------:R-:W-:Y:S02]  /*11b20*/  LOP3.LUT R122, R3, 0x2c, RZ, 0xfc, !PT ;  /* 0x0000002c037a7812 */ /* 0x000fe400078efcff */
[----:B------:R-:W-:Y:S02]  /*11b30*/  SEL R6, R6, RZ, P3 ;  /* 0x000000ff06067207 */ /* 0x000fe40001800000 */
[----:B--2---:R-:W-:-:S02]  /*11b40*/  SEL R5, RZ, 0x4, P2 ;  /* 0x00000004ff057807 */ /* 0x004fc40001000000 */
[----:B------:R-:W-:Y:S02]  /*11b50*/  ISETP.NE.U32.AND P4, PT, R6, RZ, PT ;  /* 0x000000ff0600720c */ /* 0x000fe40003f85070 */
[----:B------:R-:W-:Y:S02]  /*11b60*/  SEL R5, R5, RZ, P3 ;  /* 0x000000ff05057207 */ /* 0x000fe40001800000 */
[----:B------:R-:W-:Y:S02]  /*11b70*/  IADD3 R104, P5, PT, R168, UR9, RZ ;  /* 0x00000009a8687c10 */ /* 0x000fe4000ffbe0ff */
[----:B------:R-:W-:Y:S02]  /*11b80*/  ISETP.NE.U32.AND P2, PT, R5, RZ, PT ;  /* 0x000000ff0500720c */ /* 0x000fe40003f45070 */
[----:B------:R-:W-:Y:S02]  /*11b90*/  IADD3.X R105, PT, PT, R169, UR10, RZ, P5, !PT ;  /* 0x0000000aa9697c10 */ /* 0x000fe4000affe4ff */
[----:B------:R-:W-:-:S02]  /*11ba0*/  LOP3.LUT R119, R3, 0x2e, RZ, 0xfc, !PT ;  /* 0x0000002e03777812 */ /* 0x000fc400078efcff */
[----:B------:R-:W-:-:S04]  /*11bb0*/  IADD3 R74, P6, PT, R170, UR9, RZ ;  /* 0x00000009aa4a7c10 */ /* 0x000fc8000ffde0ff */
[----:B------:R-:W-:Y:S02]  /*11bc0*/  IADD3.X R75, PT, PT, R171, UR10, RZ, P6, !PT ;  /* 0x0000000aab4b7c10 */ /* 0x000fe4000b7fe4ff */
[----:B------:R-:W-:Y:S01]  /*11bd0*/  IADD3 R72, P6, PT, R72, UR9, RZ ;  /* 0x0000000948487c10 */ /* 0x000fe2000ffde0ff */
[----:B------:R-:W-:Y:S01]  /*11be0*/  LDGSTS.E [R4+0x40000], desc[UR28][R106.64], P2 ;  /* 0x400000006a047fae */ /* 0x000fe200091a101c */
[-C--:B------:R-:W-:Y:S02]  /*11bf0*/  ISETP.GE.AND P2, PT, R122, R116.reuse, PT ;  /* 0x000000747a00720c */ /* 0x080fe40003f46270 */
[----:B------:R-:W-:Y:S01]  /*11c00*/  LOP3.LUT R122, R3, 0x4c, RZ, 0xfc, !PT ;  /* 0x0000004c037a7812 */ /* 0x000fe200078efcff */
[----:B------:R-:W-:Y:S01]  /*11c10*/  LDGSTS.E [R4+0x40008], desc[UR28][R104.64], P4 ;  /* 0x4000800068047fae */ /* 0x000fe2000a1a101c */
[----:B------:R-:W-:Y:S02]  /*11c20*/  SEL R5, RZ, 0x4, P2 ;  /* 0x00000004ff057807 */ /* 0x000fe40001000000 */
[----:B------:R-:W-:-:S02]  /*11c30*/  ISETP.GE.AND P4, PT, R119, R116, PT ;  /* 0x000000747700720c */ /* 0x000fc40003f86270 */
[----:B------:R-:W-:Y:S02]  /*11c40*/  SEL R5, R5, RZ, P3 ;  /* 0x000000ff05057207 */ /* 0x000fe40001800000 */
[----:B------:R-:W-:Y:S02]  /*11c50*/  ISETP.GE.AND P5, PT, R122, R116, PT ;  /* 0x000000747a00720c */ /* 0x000fe40003fa6270 */
[----:B------:R-:W-:Y:S02]  /*11c60*/  ISETP.NE.U32.AND P2, PT, R5, RZ, PT ;  /* 0x000000ff0500720c */ /* 0x000fe40003f45070 */
[----:B------:R-:W-:Y:S02]  /*11c70*/  SEL R5, RZ, 0x4, P4 ;  /* 0x00000004ff057807 */ /* 0x000fe40002000000 */
[----:B------:R-:W-:Y:S02]  /*11c80*/  SEL R6, RZ, 0x4, P5 ;  /* 0x00000004ff067807 */ /* 0x000fe40002800000 */
[----:B------:R-:W-:-:S02]  /*11c90*/  SEL R5, R5, RZ, P3 ;  /* 0x000000ff05057207 */ /* 0x000fc40001800000 */
[----:B------:R-:W-:Y:S02]  /*11ca0*/  SEL R6, R6, RZ, P3 ;  /* 0x000000ff06067207 */ /* 0x000fe40001800000 */
[----:B------:R-:W-:Y:S02]  /*11cb0*/  ISETP.NE.U32.AND P5, PT, R5, RZ, PT ;  /* 0x000000ff0500720c */ /* 0x000fe40003fa5070 */
[----:B------:R-:W-:Y:S01]  /*11cc0*/  ISETP.NE.U32.AND P4, PT, R6, RZ, PT ;  /* 0x000000ff0600720c */ /* 0x000fe20003f85070 */
[----:B------:R-:W-:Y:S01]  /*11cd0*/  LDGSTS.E [R4+0x42000], desc[UR28][R74.64], P2 ;  /* 0x420000004a047fae */ /* 0x000fe200091a101c */
[----:B------:R-:W-:Y:S02]  /*11ce0*/  LOP3.LUT R122, R3, 0x4e, RZ, 0xfc, !PT ;  /* 0x0000004e037a7812 */ /* 0x000fe400078efcff */
[----:B------:R-:W-:Y:S02]  /*11cf0*/  IADD3.X R73, PT, PT, R73, UR10, RZ, P6, !PT ;  /* 0x0000000a49497c10 */ /* 0x000fe4000b7fe4ff */
[----:B------:R-:W-:-:S02]  /*11d00*/  IADD3 R42, P6, PT, R42, UR9, RZ ;  /* 0x000000092a2a7c10 */ /* 0x000fc4000ffde0ff */
[----:B------:R-:W-:Y:S02]  /*11d10*/  ISETP.GE.AND P2, PT, R122, R116, PT ;  /* 0x000000747a00720c */ /* 0x000fe40003f46270 */
[----:B------:R-:W-:Y:S01]  /*11d20*/  IADD3.X R43, PT, PT, R43, UR10, RZ, P6, !PT ;  /* 0x0000000a2b2b7c10 */ /* 0x000fe2000b7fe4ff */
[----:B------:R-:W-:Y:S01]  /*11d30*/  LDGSTS.E [R4+0x42008], desc[UR28][R72.64], P5 ;  /* 0x4200800048047fae */ /* 0x000fe2000a9a101c */
[----:B------:R-:W-:Y:S02]  /*11d40*/  SEL R5, RZ, 0x4, P2 ;  /* 0x00000004ff057807 */ /* 0x000fe40001000000 */
[C---:B------:R-:W-:Y:S01]  /*11d50*/  LOP3.LUT R119, R3.reuse, 0x6c, RZ, 0xfc, !PT ;  /* 0x0000006c03777812 */ /* 0x040fe200078efcff */
[----:B------:R-:W-:Y:S01]  /*11d60*/  LDGSTS.E [R4+0x44000], desc[UR28][R42.64], P4 ;  /* 0x440000002a047fae */ /* 0x000fe2000a1a101c */
[----:B------:R-:W-:Y:S02]  /*11d70*/  LOP3.LUT R122, R3, 0x6e, RZ, 0xfc, !PT ;  /* 0x0000006e037a7812 */ /* 0x000fe400078efcff */
[----:B------:R-:W-:-:S02]  /*11d80*/  SEL R5, R5, RZ, P3 ;  /* 0x000000ff05057207 */ /* 0x000fc40001800000 */
[-C--:B------:R-:W-:Y:S02]  /*11d90*/  ISETP.GE.AND P4, PT, R119, R116.reuse, PT ;  /* 0x000000747700720c */ /* 0x080fe40003f86270 */
[----:B------:R-:W-:Y:S02]  /*11da0*/  ISETP.GE.AND P5, PT, R122, R116, PT ;  /* 0x000000747a00720c */ /* 0x000fe40003fa6270 */
[----:B------:R-:W-:Y:S02]  /*11db0*/  ISETP.NE.U32.AND P2, PT, R5, RZ, PT ;  /* 0x000000ff0500720c */ /* 0x000fe40003f45070 */
[----:B------:R-:W-:Y:S02]  /*11dc0*/  SEL R5, RZ, 0x4, P4 ;  /* 0x00000004ff057807 */ /* 0x000fe40002000000 */
[----:B------:R-:W-:Y:S02]  /*11dd0*/  SEL R6, RZ, 0x4, P5 ;  /* 0x00000004ff067807 */ /* 0x000fe40002800000 */
[----:B------:R-:W-:-:S02]  /*11de0*/  IADD3 R40, P6, PT, R40, UR9, RZ ;  /* 0x0000000928287c10 */ /* 0x000fc4000ffde0ff */
[----:B------:R-:W-:Y:S02]  /*11df0*/  SEL R5, R5, RZ, P3 ;  /* 0x000000ff05057207 */ /* 0x000fe40001800000 */
[----:B------:R-:W-:Y:S02]  /*11e00*/  SEL R6, R6, RZ, P3 ;  /* 0x000000ff06067207 */ /* 0x000fe40001800000 */
[----:B------:R-:W-:Y:S02]  /*11e10*/  IADD3.X R41, PT, PT, R41, UR10, RZ, P6, !PT ;  /* 0x0000000a29297c10 */ /* 0x000fe4000b7fe4ff */
[----:B------:R-:W-:Y:S02]  /*11e20*/  ISETP.NE.U32.AND P5, PT, R5, RZ, PT ;  /* 0x000000ff0500720c */ /* 0x000fe40003fa5070 */
[----:B------:R-:W-:Y:S01]  /*11e30*/  IADD3 R10, P6, PT, R10, UR9, RZ ;  /* 0x000000090a0a7c10 */ /* 0x000fe2000ffde0ff */
[----:B------:R-:W-:Y:S01]  /*11e40*/  LDGSTS.E [R4+0x44008], desc[UR28][R40.64], P2 ;  /* 0x4400800028047fae */ /* 0x000fe200091a101c */
[----:B------:R-:W-:-:S02]  /*11e50*/  ISETP.NE.U32.AND P4, PT, R6, RZ, PT ;  /* 0x000000ff0600720c */ /* 0x000fc40003f85070 */
[----:B------:R-:W-:Y:S02]  /*11e60*/  LOP3.LUT R119, R3, 0x10, RZ, 0xfc, !PT ;  /* 0x0000001003777812 */ /* 0x000fe400078efcff */
[----:B------:R-:W-:Y:S02]  /*11e70*/  IADD3.X R11, PT, PT, R11, UR10, RZ, P6, !PT ;  /* 0x0000000a0b0b7c10 */ /* 0x000fe4000b7fe4ff */
[----:B------:R-:W-:Y:S02]  /*11e80*/  IADD3 R8, P6, PT, R8, UR9, RZ ;  /* 0x0000000908087c10 */ /* 0x000fe4000ffde0ff */
[----:B------:R-:W-:Y:S01]  /*11e90*/  ISETP.GE.AND P2, PT, R119, R116, PT ;  /* 0x000000747700720c */ /* 0x000fe20003f46270 */
[----:B------:R-:W-:Y:S01]  /*11ea0*/  LDGSTS.E [R4+0x46000], desc[UR28][R10.64], P5 ;  /* 0x460000000a047fae */ /* 0x000fe2000a9a101c */
[----:B------:R-:W-:Y:S02]  /*11eb0*/  IADD3.X R9, PT, PT, R9, UR10, RZ, P6, !PT ;  /* 0x0000000a09097c10 */ /* 0x000fe4000b7fe4ff */
[----:B------:R-:W-:-:S02]  /*11ec0*/  LOP3.LUT R122, R3, 0x12, RZ, 0xfc, !PT ;  /* 0x00000012037a7812 */ /* 0x000fc400078efcff */
[----:B------:R-:W-:Y:S01]  /*11ed0*/  SEL R5, RZ, 0x4, P2 ;  /* 0x00000004ff057807 */ /* 0x000fe20001000000 */
[----:B------:R2:W-:Y:S01]  /*11ee0*/  LDGSTS.E [R4+0x46008], desc[UR28][R8.64], P4 ;  /* 0x4600800008047fae */ /* 0x0005e2000a1a101c */
[----:B------:R-:W-:Y:S02]  /*11ef0*/  ISETP.GE.AND P4, PT, R122, R116, PT ;  /* 0x000000747a00720c */ /* 0x000fe40003f86270 */
[----:B------:R-:W-:Y:S02]  /*11f00*/  SEL R5, R5, RZ, P3 ;  /* 0x000000ff05057207 */ /* 0x000fe40001800000 */
[----:B------:R-:W-:Y:S02]  /*11f10*/  IADD3 R102, P5, PT, R102, UR9, RZ ;  /* 0x0000000966667c10 */ /* 0x000fe4000ffbe0ff */
[----:B------:R-:W-:Y:S02]  /*11f20*/  ISETP.NE.U32.AND P2, PT, R5, RZ, PT ;  /* 0x000000ff0500720c */ /* 0x000fe40003f45070 */
[----:B------:R-:W-:-:S02]  /*11f30*/  IADD3.X R103, PT, PT, R103, UR10, RZ, P5, !PT ;  /* 0x0000000a67677c10 */ /* 0x000fc4000affe4ff */
        /* <DEDUP_REMOVED lines=26> */
[----:B------:R-:W-:Y:S02]  /*120e0*/  LOP3.LUT R122, R3, 0x52, RZ, 0xfc, !PT ;  /* 0x00000052037a7812 */ /* 0x000fe400078efcff */
[----:B------:R-:W-:-:S02]  /*120f0*/  IADD3.X R69, PT, PT, R69, UR10, RZ, P6, !PT ;  /* 0x0000000a45457c10 */ /* 0x000fc4000b7fe4ff */
[----:B------:R-:W-:Y:S02]  /*12100*/  IADD3 R38, P6, PT, R38, UR9, RZ ;  /* 0x0000000926267c10 */ /* 0x000fe4000ffde0ff */
[----:B------:R-:W-:Y:S01]  /*12110*/  ISETP.GE.AND P2, PT, R122, R116, PT ;  /* 0x000000747a00720c */ /* 0x000fe20003f46270 */
[----:B------:R-:W-:Y:S01]  /*12120*/  LDGSTS.E [R24+0x42008], desc[UR28][R68.64], P5 ;  /* 0x4200800044187fae */ /* 0x000fe2000a9a101c */
[----:B------:R-:W-:Y:S02]  /*12130*/  IADD3.X R39, PT, PT, R39, UR10, RZ, P6, !PT ;  /* 0x0000000a27277c10 */ /* 0x000fe4000b7fe4ff */
[----:B------:R-:W-:Y:S02]  /*12140*/  SEL R4, RZ, 0x4, P2 ;  /* 0x00000004ff047807 */ /* 0x000fe40001000000 */
[C---:B------:R-:W-:Y:S01]  /*12150*/  LOP3.LUT R119, R3.reuse, 0x70, RZ, 0xfc, !PT ;  /* 0x0000007003777812 */ /* 0x040fe200078efcff */
[----:B------:R-:W-:Y:S01]  /*12160*/  LDGSTS.E [R24+0x44000], desc[UR28][R38.64], P4 ;  /* 0x4400000026187fae */ /* 0x000fe2000a1a101c */
[----:B------:R-:W-:-:S02]  /*12170*/  LOP3.LUT R122, R3, 0x72, RZ, 0xfc, !PT ;  /* 0x00000072037a7812 */ /* 0x000fc400078efcff */
[----:B------:R-:W-:Y:S02]  /*12180*/  SEL R4, R4, RZ, P3 ;  /* 0x000000ff04047207 */ /* 0x000fe40001800000 */
[-C--:B------:R-:W-:Y:S02]  /*12190*/  ISETP.GE.AND P4, PT, R119, R116.reuse, PT ;  /* 0x000000747700720c */ /* 0x080fe40003f86270 */
[----:B------:R-:W-:Y:S02]  /*121a0*/  ISETP.GE.AND P5, PT, R122, R116, PT ;  /* 0x000000747a00720c */ /* 0x000fe40003fa6270 */
[----:B------:R-:W-:Y:S02]  /*121b0*/  ISETP.NE.U32.AND P2, PT, R4, RZ, PT ;  /* 0x000000ff0400720c */ /* 0x000fe40003f45070 */
[----:B------:R-:W-:Y:S02]  /*121c0*/  SEL R5, RZ, 0x4, P4 ;  /* 0x00000004ff057807 */ /* 0x000fe40002000000 */
[----:B------:R-:W-:-:S02]  /*121d0*/  SEL R4, RZ, 0x4, P5 ;  /* 0x00000004ff047807 */ /* 0x000fc40002800000 */
[----:B------:R-:W-:Y:S02]  /*121e0*/  IADD3 R36, P6, PT, R36, UR9, RZ ;  /* 0x0000000924247c10 */ /* 0x000fe4000ffde0ff */
[----:B------:R-:W-:Y:S02]  /*121f0*/  SEL R5, R5, RZ, P3 ;  /* 0x000000ff05057207 */ /* 0x000fe40001800000 */
[----:B------:R-:W-:Y:S02]  /*12200*/  SEL R4, R4, RZ, P3 ;  /* 0x000000ff04047207 */ /* 0x000fe40001800000 */
[----:B------:R-:W-:Y:S02]  /*12210*/  IADD3.X R37, PT, PT, R37, UR10, RZ, P6, !PT ;  /* 0x0000000a25257c10 */ /* 0x000fe4000b7fe4ff */
[----:B------:R-:W-:Y:S02]  /*12220*/  ISETP.NE.U32.AND P5, PT, R5, RZ, PT ;  /* 0x000000ff0500720c */ /* 0x000fe40003fa5070 */
[----:B------:R-:W-:Y:S01]  /*12230*/  IADD3 R6, P6, PT, R148, UR9, RZ ;  /* 0x0000000994067c10 */ /* 0x000fe2000ffde0ff */
[----:B------:R-:W-:Y:S01]  /*12240*/  LDGSTS.E [R24+0x44008], desc[UR28][R36.64], P2 ;  /* 0x4400800024187fae */ /* 0x000fe200091a101c */
[----:B------:R-:W-:-:S02]  /*12250*/  ISETP.NE.U32.AND P4, PT, R4, RZ, PT ;  /* 0x000000ff0400720c */ /* 0x000fc40003f85070 */
[----:B------:R-:W-:Y:S02]  /*12260*/  IADD3.X R7, PT, PT, R149, UR10, RZ, P6, !PT ;  /* 0x0000000a95077c10 */ /* 0x000fe4000b7fe4ff */
        /* <DEDUP_REMOVED lines=157> */
[----:B------:R-:W-:Y:S01]  /*12c40*/  SEL R22, R22, RZ, P3 ;  /* 0x000000ff16167207 */ /* 0x000fe20001800000 */
[----:B------:R-:W2:Y:S01]  /*12c50*/  LDL.LU.64 R118, [R1+0x120] ;  /* 0x0001200001767983 */ /* 0x000ea20000300a00 */
        /* <DEDUP_REMOVED lines=20> */
[----:B------:R-:W-:Y:S02]  /*12da0*/  ISETP.NE.U32.AND P2, PT, R22, RZ, PT ;  /* 0x000000ff1600720c */ /* 0x000fe40003f45070 */
[----:B------:R-:W-:Y:S02]  /*12db0*/  ISETP.GE.AND P5, PT, R117, R116, PT ;  /* 0x000000747500720c */ /* 0x000fe40003fa6270 */
[----:B------:R-:W-:Y:S02]  /*12dc0*/  SEL R22, RZ, 0x4, P4 ;  /* 0x00000004ff167807 */ /* 0x000fe40002000000 */
[----:B------:R-:W-:Y:S02]  /*12dd0*/  SEL R23, RZ, 0x4, P5 ;  /* 0x00000004ff177807 */ /* 0x000fe40002800000 */
[----:B------:R-:W-:Y:S02]  /*12de0*/  SEL R22, R22, RZ, P3 ;  /* 0x000000ff16167207 */ /* 0x000fe40001800000 */
[----:B------:R-:W-:-:S02]  /*12df0*/  SEL R23, R23, RZ, P3 ;  /* 0x000000ff17177207 */ /* 0x000fc40001800000 */
[----:B------:R-:W-:Y:S02]  /*12e00*/  ISETP.NE.U32.AND P5, PT, R22, RZ, PT ;  /* 0x000000ff1600720c */ /* 0x000fe40003fa5070 */
[----:B------:R-:W-:Y:S02]  /*12e10*/  IADD3 R22, P6, PT, R138, UR9, RZ ;  /* 0x000000098a167c10 */ /* 0x000fe4000ffde0ff */
[----:B------:R-:W-:Y:S02]  /*12e20*/  ISETP.NE.U32.AND P4, PT, R23, RZ, PT ;  /* 0x000000ff1700720c */ /* 0x000fe40003f85070 */
[----:B------:R-:W-:-:S05]  /*12e30*/  IADD3.X R23, PT, PT, R139, UR10, RZ, P6, !PT ;  /* 0x0000000a8b177c10 */ /* 0x000fca000b7fe4ff */
[----:B------:R-:W-:Y:S01]  /*12e40*/  LDGSTS.E [R35+0x44008], desc[UR28][R22.64], P2 ;  /* 0x4400800016237fae */ /* 0x000fe200091a101c */
[----:B------:R-:W-:-:S03]  /*12e50*/  ISETP.GE.AND P2, PT, R123, R116, PT ;  /* 0x000000747b00720c */ /* 0x000fc60003f46270 */
[----:B------:R-:W2:Y:S01]  /*12e60*/  LDL.LU.64 R122, [R1+0x18] ;  /* 0x00001800017a7983 */ /* 0x000ea20000300a00 */
[----:B------:R-:W-:-:S04]  /*12e70*/  IADD3 R134, P6, PT, R134, UR9, RZ ;  /* 0x0000000986867c10 */ /* 0x000fc8000ffde0ff */
[----:B------:R-:W-:Y:S02]  /*12e80*/  IADD3.X R135, PT, PT, R135, UR10, RZ, P6, !PT ;  /* 0x0000000a87877c10 */ /* 0x000fe4000b7fe4ff */
[----:B------:R-:W-:Y:S01]  /*12e90*/  IADD3 R136, P6, PT, R136, UR9, RZ ;  /* 0x0000000988887c10 */ /* 0x000fe2000ffde0ff */
[----:B-1----:R-:W-:Y:S02]  /*12ea0*/  USHF.R.S32.HI UR4, URZ, 0x1f, UR12 ;  /* 0x0000001fff047899 */ /* 0x002fe4000801140c */
[----:B------:R-:W-:Y:S01]  /*12eb0*/  LDGSTS.E [R35+0x46000], desc[UR28][R134.64], P5 ;  /* 0x4600000086237fae */ /* 0x000fe2000a9a101c */
[----:B------:R-:W-:Y:S01]  /*12ec0*/  IADD3.X R137, PT, PT, R137, UR10, RZ, P6, !PT ;  /* 0x0000000a89897c10 */ /* 0x000fe2000b7fe4ff */
[----:B------:R-:W-:-:S04]  /*12ed0*/  USHF.L.U32 UR11, UR12, 0x2, URZ ;  /* 0x000000020c0b7899 */ /* 0x000fc800080006ff */
[----:B------:R1:W-:Y:S01]  /*12ee0*/  LDGSTS.E [R35+0x46008], desc[UR28][R136.64], P4 ;  /* 0x4600800088237fae */ /* 0x0003e2000a1a101c */
[----:B------:R-:W-:-:S03]  /*12ef0*/  USHF.L.U64.HI UR12, UR12, 0x2, UR4 ;  /* 0x000000020c0c7899 */ /* 0x000fc60008010204 */
[----:B------:R-:W0:Y:S01]  /*12f00*/  LDGDEPBAR ;  /* 0x00000000000079af */ /* 0x000e220000000000 */
[----:B-1----:R-:W-:-:S04]  /*12f10*/  SEL R35, RZ, 0x4, P2 ;  /* 0x00000004ff237807 */ /* 0x002fc80001000000 */
[----:B------:R-:W-:Y:S02]  /*12f20*/  SEL R35, R35, RZ, P3 ;  /* 0x000000ff23237207 */ /* 0x000fe40001800000 */
[----:B---3--:R-:W-:-:S04]  /*12f30*/  IADD3 R138, P3, PT, R54, UR11, RZ ;  /* 0x0000000b368a7c10 */ /* 0x008fc8000ff7e0ff */
[----:B------:R-:W-:Y:S02]  /*12f40*/  IADD3.X R139, PT, PT, R55, UR12, RZ, P3, !PT ;  /* 0x0000000c378b7c10 */ /* 0x000fe40009ffe4ff */
[----:B------:R-:W-:-:S04]  /*12f50*/  IADD3 R158, P3, PT, R188, UR11, RZ ;  /* 0x0000000bbc9e7c10 */ /* 0x000fc8000ff7e0ff */
[----:B------:R-:W-:Y:S02]  /*12f60*/  IADD3.X R159, PT, PT, R189, UR12, RZ, P3, !PT ;  /* 0x0000000cbd9f7c10 */ /* 0x000fe40009ffe4ff */
[----:B------:R-:W-:-:S04]  /*12f70*/  IADD3 R188, P3, PT, R218, UR11, RZ ;  /* 0x0000000bdabc7c10 */ /* 0x000fc8000ff7e0ff */
[----:B------:R-:W-:Y:S02]  /*12f80*/  IADD3.X R189, PT, PT, R219, UR12, RZ, P3, !PT ;  /* 0x0000000cdbbd7c10 */ /* 0x000fe40009ffe4ff */
[----:B------:R-:W-:Y:S02]  /*12f90*/  IADD3 R218, P3, PT, R84, UR11, RZ ;  /* 0x0000000b54da7c10 */ /* 0x000fe4000ff7e0ff */
[----:B------:R-:W-:Y:S02]  /*12fa0*/  ISETP.NE.U32.AND P2, PT, R35, RZ, PT ;  /* 0x000000ff2300720c */ /* 0x000fe40003f45070 */
[----:B------:R-:W-:Y:S02]  /*12fb0*/  IADD3.X R219, PT, PT, R85, UR12, RZ, P3, !PT ;  /* 0x0000000c55db7c10 */ /* 0x000fe40009ffe4ff */
[----:B------:R-:W-:-:S04]  /*12fc0*/  IADD3 R242, P3, PT, R242, UR11, RZ ;  /* 0x0000000bf2f27c10 */ /* 0x000fc8000ff7e0ff */
[----:B------:R-:W-:Y:S02]  /*12fd0*/  IADD3.X R243, PT, PT, R243, UR12, RZ, P3, !PT ;  /* 0x0000000cf3f37c10 */ /* 0x000fe40009ffe4ff */
[----:B------:R-:W-:-:S03]  /*12fe0*/  IADD3 R54, P3, PT, R86, UR11, RZ ;  /* 0x0000000b56367c10 */ /* 0x000fc6000ff7e0ff */
[----:B------:R-:W-:Y:S01]  /*12ff0*/  LDGSTS.E [R34+0x20000], desc[UR28][R138.64], P2 ;  /* 0x200000008a227fae */ /* 0x000fe200091a101c */
[----:B------:R-:W-:Y:S02]  /*13000*/  IADD3.X R55, PT, PT, R87, UR12, RZ, P3, !PT ;  /* 0x0000000c57377c10 */ /* 0x000fe40009ffe4ff */
[----:B----4-:R-:W-:Y:S01]  /*13010*/  IADD3 R52, P3, PT, R196, UR11, RZ ;  /* 0x0000000bc4347c10 */ /* 0x010fe2000ff7e0ff */
[----:B------:R-:W-:Y:S03]  /*13020*/  LDGSTS.E [R34+0x20400], desc[UR28][R158.64], P2 ;  /* 0x204000009e227fae */ /* 0x000fe600091a101c */
[----:B------:R-:W-:Y:S01]  /*13030*/  IADD3.X R53, PT, PT, R197, UR12, RZ, P3, !PT ;  /* 0x0000000cc5357c10 */ /* 0x000fe20009ffe4ff */
[----:B------:R-:W-:Y:S04]  /*13040*/  LDGSTS.E [R34+0x20800], desc[UR28][R188.64], P2 ;  /* 0x20800000bc227fae */ /* 0x000fe800091a101c */
[----:B------:R-:W-:Y:S04]  /*13050*/  LDGSTS.E [R34+0x20c00], desc[UR28][R218.64], P2 ;  /* 0x20c00000da227fae */ /* 0x000fe800091a101c */
[----:B------:R-:W-:Y:S04]  /*13060*/  LDGSTS.E [R34+0x21000], desc[UR28][R242.64], P2 ;  /* 0x21000000f2227fae */ /* 0x000fe800091a101c */
[----:B------:R1:W-:Y:S04]  /*13070*/  STL.64 [R1+0x8], R54 ;  /* 0x0000083601007387 */ /* 0x0003e80000100a00 */
[----:B------:R1:W-:Y:S04]  /*13080*/  LDGSTS.E [R34+0x21400], desc[UR28][R54.64], P2 ;  /* 0x2140000036227fae */ /* 0x0003e800091a101c */
[----:B------:R3:W-:Y:S04]  /*13090*/  STL.64 [R1+0x48], R52 ;  /* 0x0000483401007387 */ /* 0x0007e80000100a00 */
[----:B------:R3:W-:Y:S04]  /*130a0*/  LDGSTS.E [R34+0x21800], desc[UR28][R52.64], P2 ;  /* 0x2180000034227fae */ /* 0x0007e800091a101c */
[----:B------:R-:W4:Y:S01]  /*130b0*/  LDL.LU.64 R152, [R1+0x380] ;  /* 0x0003800001987983 */ /* 0x000f220000300a00 */
[----:B--2---:R-:W-:-:S04]  /*130c0*/  IADD3 R84, P3, PT, R118, UR11, RZ ;  /* 0x0000000b76547c10 */ /* 0x004fc8000ff7e0ff */
[----:B------:R-:W-:-:S05]  /*130d0*/  IADD3.X R85, PT, PT, R119, UR12, RZ, P3, !PT ;  /* 0x0000000c77557c10 */ /* 0x000fca0009ffe4ff */
[----:B------:R-:W-:Y:S04]  /*130e0*/  STL.64 [R1+0x90], R84 ;  /* 0x0000905401007387 */ /* 0x000fe80000100a00 */
[----:B------:R-:W-:Y:S01]  /*130f0*/  LDGSTS.E [R34+0x21c00], desc[UR28][R84.64], P2 ;  /* 0x21c0000054227fae */ /* 0x000fe200091a101c */
[----:B-1----:R-:W-:-:S04]  /*13100*/  IADD3 R54, P3, PT, R122, UR11, RZ ;  /* 0x0000000b7a367c10 */ /* 0x002fc8000ff7e0ff */
[----:B------:R-:W-:Y:S02]  /*13110*/  IADD3.X R55, PT, PT, R123, UR12, RZ, P3, !PT ;  /* 0x0000000c7b377c10 */ /* 0x000fe40009ffe4ff */
[----:B---3--:R-:W-:-:S03]  /*13120*/  IADD3 R52, P3, PT, R250, UR11, RZ ;  /* 0x0000000bfa347c10 */ /* 0x008fc6000ff7e0ff */
[----:B------:R-:W-:Y:S01]  /*13130*/  LDGSTS.E [R34+0x22000], desc[UR28][R54.64], P2 ;  /* 0x2200000036227fae */ /* 0x000fe200091a101c */
[----:B------:R-:W-:-:S03]  /*13140*/  IADD3.X R53, PT, PT, R251, UR12, RZ, P3, !PT ;  /* 0x0000000cfb357c10 */ /* 0x000fc60009ffe4ff */
[----:B------:R-:W-:Y:S04]  /*13150*/  STL.64 [R1+0xd0], R54 ;  /* 0x0000d03601007387 */ /* 0x000fe80000100a00 */
[----:B------:R1:W-:Y:S04]  /*13160*/  STL.64 [R1+0x138], R52 ;  /* 0x0001383401007387 */ /* 0x0003e80000100a00 */
[----:B------:R-:W2:Y:S01]  /*13170*/  LDL.LU.64 R150, [R1+0x310] ;  /* 0x0003100001967983 */ /* 0x000ea20000300a00 */
[----:B------:R-:W-:-:S03]  /*13180*/  IADD3 R86, P3, PT, R244, UR11, RZ ;  /* 0x0000000bf4567c10 */ /* 0x000fc6000ff7e0ff */
[----:B------:R-:W-:Y:S01]  /*13190*/  LDGSTS.E [R34+0x22400], desc[UR28][R52.64], P2 ;  /* 0x2240000034227fae */ /* 0x000fe200091a101c */
[----:B------:R-:W-:Y:S02]  /*131a0*/  IADD3.X R87, PT, PT, R245, UR12, RZ, P3, !PT ;  /* 0x0000000cf5577c10 */ /* 0x000fe40009ffe4ff */
[----:B------:R-:W-:-:S03]  /*131b0*/  IADD3 R118, P3, PT, R236, UR11, RZ ;  /* 0x0000000bec767c10 */ /* 0x000fc6000ff7e0ff */
[----:B------:R-:W-:Y:S04]  /*131c0*/  LDGSTS.E [R34+0x22800], desc[UR28][R86.64], P2 ;  /* 0x2280000056227fae */ /* 0x000fe800091a101c */
[----:B-1----:R-:W3:Y:S04]  /*131d0*/  LDL.LU.64 R52, [R1+0x2d0] ;  /* 0x0002d00001347983 */ /* 0x002ee80000300a00 */
[----:B------:R-:W3:Y:S01]  /*131e0*/  LDL.LU.64 R54, [R1+0x290] ;  /* 0x0002900001367983 */ /* 0x000ee20000300a00 */
[----:B------:R-:W-:Y:S02]  /*131f0*/  IADD3.X R119, PT, PT, R237, UR12, RZ, P3, !PT ;  /* 0x0000000ced777c10 */ /* 0x000fe40009ffe4ff */
[----:B------:R-:W-:Y:S01]  /*13200*/  IADD3 R116, P3, PT, R174, UR11, RZ ;  /* 0x0000000bae747c10 */ /* 0x000fe2000ff7e0ff */
[----:B------:R-:W3:Y:S03]  /*13210*/  LDL.LU.64 R84, [R1+0x280] ;  /* 0x0002800001547983 */ /* 0x000ee60000300a00 */
[----:B------:R-:W-:Y:S01]  /*13220*/  IADD3.X R117, PT, PT, R175, UR12, RZ, P3, !PT ;  /* 0x0000000caf757c10 */ /* 0x000fe20009ffe4ff */
[----:B------:R1:W-:Y:S04]  /*13230*/  STL.64 [R1+0x158], R86 ;  /* 0x0001585601007387 */ /* 0x0003e80000100a00 */
[----:B------:R1:W-:Y:S04]  /*13240*/  STL.64 [R1+0x198], R118 ;  /* 0x0001987601007387 */ /* 0x0003e80000100a00 */
[----:B------:R-:W-:Y:S04]  /*13250*/  LDGSTS.E [R34+0x22c00], desc[UR28][R118.64], P2 ;  /* 0x22c0000076227fae */ /* 0x000fe800091a101c */
[----:B-1----:R-:W3:Y:S04]  /*13260*/  LDL.LU.64 R86, [R1+0x270] ;  /* 0x0002700001567983 */ /* 0x002ee80000300a00 */
[----:B------:R1:W-:Y:S04]  /*13270*/  STL.64 [R1+0x1d8], R116 ;  /* 0x0001d87401007387 */ /* 0x0003e80000100a00 */
[----:B------:R-:W3:Y:S04]  /*13280*/  LDL.LU.64 R196, [R1+0x260] ;  /* 0x0002600001c47983 */ /* 0x000ee80000300a00 */
[----:B------:R-:W3:Y:S01]  /*13290*/  LDL.LU.64 R118, [R1+0x118] ;  /* 0x0001180001767983 */ /* 0x000ee20000300a00 */
[----:B------:R-:W-:-:S03]  /*132a0*/  IADD3 R142, P3, PT, R190, UR11, RZ ;  /* 0x0000000bbe8e7c10 */ /* 0x000fc6000ff7e0ff */
[----:B------:R-:W3:Y:S01]  /*132b0*/  LDL.LU.64 R122, [R1+0x20] ;  /* 0x00002000017a7983 */ /* 0x000ee20000300a00 */
[----:B------:R-:W-:Y:S02]  /*132c0*/  IADD3.X R143, PT, PT, R191, UR12, RZ, P3, !PT ;  /* 0x0000000cbf8f7c10 */ /* 0x000fe40009ffe4ff */
[----:B------:R-:W-:Y:S01]  /*132d0*/  IADD3 R140, P3, PT, R206, UR11, RZ ;  /* 0x0000000bce8c7c10 */ /* 0x000fe2000ff7e0ff */
[----:B------:R1:W-:Y:S03]  /*132e0*/  LDGSTS.E [R34+0x23000], desc[UR28][R116.64], P2 ;  /* 0x2300000074227fae */ /* 0x0003e600091a101c */
[----:B------:R-:W-:Y:S01]  /*132f0*/  IADD3.X R141, PT, PT, R207, UR12, RZ, P3, !PT ;  /* 0x0000000ccf8d7c10 */ /* 0x000fe20009ffe4ff */
[----:B------:R-:W-:Y:S04]  /*13300*/  STL.64 [R1+0x218], R142 ;  /* 0x0002188e01007387 */ /* 0x000fe80000100a00 */
[----:B------:R-:W-:Y:S01]  /*13310*/  LDGSTS.E [R34+0x23400], desc[UR28][R142.64], P2 ;  /* 0x234000008e227fae */ /* 0x000fe200091a101c */
[----:B-1----:R-:W-:-:S03]  /*13320*/  IADD3 R116, P3, PT, R222, UR11, RZ ;  /* 0x0000000bde747c10 */ /* 0x002fc6000ff7e0ff */
[----:B------:R4:W-:Y:S01]  /*13330*/  STL.64 [R1+0x268], R140 ;  /* 0x0002688c01007387 */ /* 0x0009e20000100a00 */
[----:B------:R-:W-:-:S03]  /*13340*/  IADD3.X R117, PT, PT, R223, UR12, RZ, P3, !PT ;  /* 0x0000000cdf757c10 */ /* 0x000fc60009ffe4ff */
[----:B------:R4:W-:Y:S04]  /*13350*/  LDGSTS.E [R34+0x23800], desc[UR28][R140.64], P2 ;  /* 0x238000008c227fae */ /* 0x0009e800091a101c */
[----:B------:R1:W-:Y:S01]  /*13360*/  LDGSTS.E [R34+0x23c00], desc[UR28][R116.64], P2 ;  /* 0x23c0000074227fae */ /* 0x0003e200091a101c */
[----:B----4-:R-:W-:-:S04]  /*13370*/  IADD3 R140, P3, PT, R152, UR11, RZ ;  /* 0x0000000b988c7c10 */ /* 0x010fc8000ff7e0ff */
[----:B------:R-:W-:Y:S02]  /*13380*/  IADD3.X R141, PT, PT, R153, UR12, RZ, P3, !PT ;  /* 0x0000000c998d7c10 */ /* 0x000fe40009ffe4ff */
[----:B------:R-:W-:Y:S01]  /*13390*/  IADD3 R160, P3, PT, R186, UR11, RZ ;  /* 0x0000000bbaa07c10 */ /* 0x000fe2000ff7e0ff */
[----:B------:R4:W-:Y:S03]  /*133a0*/  STL.64 [R1+0x288], R116 ;  /* 0x0002887401007387 */ /* 0x0009e60000100a00 */
[----:B------:R-:W-:Y:S01]  /*133b0*/  IADD3.X R161, PT, PT, R187, UR12, RZ, P3, !PT ;  /* 0x0000000cbba17c10 */ /* 0x000fe20009ffe4ff */
[----:B------:R-:W-:Y:S04]  /*133c0*/  LDGSTS.E [R33+0x20080], desc[UR28][R140.64], P2 ;  /* 0x200800008c217fae */ /* 0x000fe800091a101c */
[----:B------:R-:W-:Y:S01]  /*133d0*/  LDGSTS.E [R33+0x20480], desc[UR28][R160.64], P2 ;  /* 0x20480000a0217fae */ /* 0x000fe200091a101c */
[----:B--2---:R-:W-:-:S04]  /*133e0*/  IADD3 R186, P3, PT, R150, UR11, RZ ;  /* 0x0000000b96ba7c10 */ /* 0x004fc8000ff7e0ff */
[----:B------:R-:W-:-:S05]  /*133f0*/  IADD3.X R187, PT, PT, R151, UR12, RZ, P3, !PT ;  /* 0x0000000c97bb7c10 */ /* 0x000fca0009ffe4ff */
[----:B------:R-:W-:Y:S01]  /*13400*/  LDGSTS.E [R33+0x20880], desc[UR28][R186.64], P2 ;  /* 0x20880000ba217fae */ /* 0x000fe200091a101c */
[----:B---3--:R-:W-:-:S04]  /*13410*/  IADD3 R206, P3, PT, R52, UR11, RZ ;  /* 0x0000000b34ce7c10 */ /* 0x008fc8000ff7e0ff */
[----:B------:R-:W-:Y:S02]  /*13420*/  IADD3.X R207, PT, PT, R53, UR12, RZ, P3, !PT ;  /* 0x0000000c35cf7c10 */ /* 0x000fe40009ffe4ff */
[----:B------:R-:W-:-:S03]  /*13430*/  IADD3 R222, P3, PT, R54, UR11, RZ ;  /* 0x0000000b36de7c10 */ /* 0x000fc6000ff7e0ff */
[----:B------:R-:W-:Y:S01]  /*13440*/  LDGSTS.E [R33+0x20c80], desc[UR28][R206.64], P2 ;  /* 0x20c80000ce217fae */ /* 0x000fe200091a101c */
[----:B------:R-:W-:Y:S02]  /*13450*/  IADD3.X R223, PT, PT, R55, UR12, RZ, P3, !PT ;  /* 0x0000000c37df7c10 */ /* 0x000fe40009ffe4ff */
[----:B------:R-:W-:-:S03]  /*13460*/  IADD3 R244, P3, PT, R84, UR11, RZ ;  /* 0x0000000b54f47c10 */ /* 0x000fc6000ff7e0ff */
[----:B------:R-:W-:Y:S01]  /*13470*/  LDGSTS.E [R33+0x21080], desc[UR28][R222.64], P2 ;  /* 0x21080000de217fae */ /* 0x000fe200091a101c */
[----:B------:R-:W-:-:S05]  /*13480*/  IADD3.X R245, PT, PT, R85, UR12, RZ, P3, !PT ;  /* 0x0000000c55f57c10 */ /* 0x000fca0009ffe4ff */
[----:B------:R-:W-:Y:S01]  /*13490*/  LDGSTS.E [R33+0x21480], desc[UR28][R244.64], P2 ;  /* 0x21480000f4217fae */ /* 0x000fe200091a101c */
[----:B-1----:R-:W-:-:S04]  /*134a0*/  IADD3 R34, P3, PT, R86, UR11, RZ ;  /* 0x0000000b56227c10 */ /* 0x002fc8000ff7e0ff */
[----:B------:R-:W-:Y:S02]  /*134b0*/  IADD3.X R35, PT, PT, R87, UR12, RZ, P3, !PT ;  /* 0x0000000c57237c10 */ /* 0x000fe40009ffe4ff */
[----:B----4-:R-:W-:-:S03]  /*134c0*/  IADD3 R116, P3, PT, R196, UR11, RZ ;  /* 0x0000000bc4747c10 */ /* 0x010fc6000ff7e0ff */
[----:B------:R1:W-:Y:S01]  /*134d0*/  STL.64 [R1+0x18], R34 ;  /* 0x0000182201007387 */ /* 0x0003e20000100a00 */
[----:B------:R-:W-:-:S03]  /*134e0*/  IADD3.X R117, PT, PT, R197, UR12, RZ, P3, !PT ;  /* 0x0000000cc5757c10 */ /* 0x000fc60009ffe4ff */
[----:B------:R1:W-:Y:S04]  /*134f0*/  LDGSTS.E [R33+0x21880], desc[UR28][R34.64], P2 ;  /* 0x2188000022217fae */ /* 0x0003e800091a101c */
[----:B------:R-:W2:Y:S01]  /*13500*/  LDL.LU.64 R196, [R1+0x3e8] ;  /* 0x0003e80001c47983 */ /* 0x000ea20000300a00 */
[----:B------:R-:W-:-:S03]  /*13510*/  IADD3 R52, P3, PT, R118, UR11, RZ ;  /* 0x0000000b76347c10 */ /* 0x000fc6000ff7e0ff */
[----:B------:R-:W-:Y:S01]  /*13520*/  LDGSTS.E [R33+0x21c80], desc[UR28][R116.64], P2 ;  /* 0x21c8000074217fae */ /* 0x000fe200091a101c */
[----:B------:R-:W-:Y:S02]  /*13530*/  IADD3.X R53, PT, PT, R119, UR12, RZ, P3, !PT ;  /* 0x0000000c77357c10 */ /* 0x000fe40009ffe4ff */
[----:B-1----:R-:W-:-:S03]  /*13540*/  IADD3 R34, P3, PT, R122, UR11, RZ ;  /* 0x0000000b7a227c10 */ /* 0x002fc6000ff7e0ff */
[----:B------:R1:W-:Y:S01]  /*13550*/  STL.64 [R1+0xb8], R52 ;  /* 0x0000b83401007387 */ /* 0x0003e20000100a00 */
[----:B------:R-:W-:-:S03]  /*13560*/  IADD3.X R35, PT, PT, R123, UR12, RZ, P3, !PT ;  /* 0x0000000c7b237c10 */ /* 0x000fc60009ffe4ff */
[----:B------:R-:W3:Y:S01]  /*13570*/  LDL.LU.64 R152, [R1+0x3b8] ;  /* 0x0003b80001987983 */ /* 0x000ee20000300a00 */
[----:B------:R-:W-:-:S03]  /*13580*/  IADD3 R54, P3, PT, R248, UR11, RZ ;  /* 0x0000000bf8367c10 */ /* 0x000fc6000ff7e0ff */
[----:B------:R4:W-:Y:S04]  /*13590*/  STL.64 [R1+0xf8], R34 ;  /* 0x0000f82201007387 */ /* 0x0009e80000100a00 */
[----:B------:R-:W3:Y:S01]  /*135a0*/  LDL.LU.64 R150, [R1+0x388] ;  /* 0x0003880001967983 */ /* 0x000ee20000300a00 */
[----:B------:R-:W-:Y:S02]  /*135b0*/  IADD3.X R55, PT, PT, R249, UR12, RZ, P3, !PT ;  /* 0x0000000cf9377c10 */ /* 0x000fe40009ffe4ff */
[----:B------:R-:W-:Y:S01]  /*135c0*/  IADD3 R84, P3, PT, R240, UR11, RZ ;  /* 0x0000000bf0547c10 */ /* 0x000fe2000ff7e0ff */
[----:B------:R-:W-:Y:S03]  /*135d0*/  LDGSTS.E [R33+0x22080], desc[UR28][R52.64], P2 ;  /* 0x2208000034217fae */ /* 0x000fe600091a101c */
[----:B------:R-:W-:Y:S01]  /*135e0*/  IADD3.X R85, PT, PT, R241, UR12, RZ, P3, !PT ;  /* 0x0000000cf1557c10 */ /* 0x000fe20009ffe4ff */
[----:B------:R4:W-:Y:S04]  /*135f0*/  LDGSTS.E [R33+0x22480], desc[UR28][R34.64], P2 ;  /* 0x2248000022217fae */ /* 0x0009e800091a101c */
[----:B------:R-:W-:Y:S04]  /*13600*/  LDGSTS.E [R33+0x22880], desc[UR28][R54.64], P2 ;  /* 0x2288000036217fae */ /* 0x000fe800091a101c */
[----:B-1----:R-:W3:Y:S01]  /*13610*/  LDL.LU.64 R52, [R1+0x318] ;  /* 0x0003180001347983 */ /* 0x002ee20000300a00 */
[----:B----4-:R-:W-:-:S03]  /*13620*/  IADD3 R34, P3, PT, R176, UR11, RZ ;  /* 0x0000000bb0227c10 */ /* 0x010fc6000ff7e0ff */
[----:B------:R1:W-:Y:S01]  /*13630*/  STL.64 [R1+0x140], R54 ;  /* 0x0001403601007387 */ /* 0x0003e20000100a00 */
[----:B------:R-:W-:-:S03]  /*13640*/  IADD3.X R35, PT, PT, R177, UR12, RZ, P3, !PT ;  /* 0x0000000cb1237c10 */ /* 0x000fc60009ffe4ff */
[----:B------:R4:W-:Y:S04]  /*13650*/  STL.64 [R1+0x180], R84 ;  /* 0x0001805401007387 */ /* 0x0009e80000100a00 */
[----:B------:R-:W-:Y:S04]  /*13660*/  LDGSTS.E [R33+0x22c80], desc[UR28][R84.64], P2 ;  /* 0x22c8000054217fae */ /* 0x000fe800091a101c */
[----:B-1----:R-:W3:Y:S04]  /*13670*/  LDL.LU.64 R54, [R1+0x2d8] ;  /* 0x0002d80001367983 */ /* 0x002ee80000300a00 */
[----:B------:R1:W-:Y:S04]  /*13680*/  STL.64 [R1+0x1c0], R34 ;  /* 0x0001c02201007387 */ /* 0x0003e80000100a00 */
[----:B----4-:R-:W4:Y:S04]  /*13690*/  LDL.LU.64 R84, [R1+0x2a8] ;  /* 0x0002a80001547983 */ /* 0x010f280000300a00 */
[----:B------:R-:W4:Y:S01]  /*136a0*/  LDL.LU.64 R86, [R1+0x278] ;  /* 0x0002780001567983 */ /* 0x000f220000300a00 */
[----:B------:R-:W-:-:S03]  /*136b0*/  IADD3 R146, P3, PT, R192, UR11, RZ ;  /* 0x0000000bc0927c10 */ /* 0x000fc6000ff7e0ff */
[----:B------:R-:W4:Y:S01]  /*136c0*/  LDL.LU.64 R118, [R1+0x258] ;  /* 0x0002580001767983 */ /* 0x000f220000300a00 */
[----:B------:R-:W-:Y:S02]  /*136d0*/  IADD3.X R147, PT, PT, R193, UR12, RZ, P3, !PT ;  /* 0x0000000cc1937c10 */ /* 0x000fe40009ffe4ff */
[----:B------:R-:W-:Y:S01]  /*136e0*/  IADD3 R142, P3, PT, R208, UR11, RZ ;  /* 0x0000000bd08e7c10 */ /* 0x000fe2000ff7e0ff */
[----:B------:R-:W4:Y:S03]  /*136f0*/  LDL.LU.64 R122, [R1+0x110] ;  /* 0x00011000017a7983 */ /* 0x000f260000300a00 */
[----:B------:R-:W-:Y:S01]  /*13700*/  IADD3.X R143, PT, PT, R209, UR12, RZ, P3, !PT ;  /* 0x0000000cd18f7c10 */ /* 0x000fe20009ffe4ff */
[----:B------:R1:W-:Y:S04]  /*13710*/  LDGSTS.E [R33+0x23080], desc[UR28][R34.64], P2 ;  /* 0x2308000022217fae */ /* 0x0003e800091a101c */
[----:B------:R-:W-:Y:S04]  /*13720*/  STL.64 [R1+0x200], R146 ;  /* 0x0002009201007387 */ /* 0x000fe80000100a00 */
[----:B------:R-:W-:Y:S01]  /*13730*/  LDGSTS.E [R33+0x23480], desc[UR28][R146.64], P2 ;  /* 0x2348000092217fae */ /* 0x000fe200091a101c */
[----:B-1----:R-:W-:-:S03]  /*13740*/  IADD3 R34, P3, PT, R224, UR11, RZ ;  /* 0x0000000be0227c10 */ /* 0x002fc6000ff7e0ff */
[----:B------:R2:W-:Y:S01]  /*13750*/  STL.64 [R1+0x240], R142 ;  /* 0x0002408e01007387 */ /* 0x0005e20000100a00 */
[----:B------:R-:W-:-:S03]  /*13760*/  IADD3.X R35, PT, PT, R225, UR12, RZ, P3, !PT ;  /* 0x0000000ce1237c10 */ /* 0x000fc60009ffe4ff */
[----:B------:R2:W-:Y:S04]  /*13770*/  LDGSTS.E [R33+0x23880], desc[UR28][R142.64], P2 ;  /* 0x238800008e217fae */ /* 0x0005e800091a101c */
[----:B------:R1:W-:Y:S04]  /*13780*/  STL.64 [R1+0x260], R34 ;  /* 0x0002602201007387 */ /* 0x0003e80000100a00 */
[----:B------:R1:W-:Y:S01]  /*13790*/  LDGSTS.E [R33+0x23c80], desc[UR28][R34.64], P2 ;  /* 0x23c8000022217fae */ /* 0x0003e200091a101c */
[----:B--2---:R-:W-:-:S04]  /*137a0*/  IADD3 R142, P3, PT, R196, UR11, RZ ;  /* 0x0000000bc48e7c10 */ /* 0x004fc8000ff7e0ff */
[----:B------:R-:W-:Y:S02]  /*137b0*/  IADD3.X R143, PT, PT, R197, UR12, RZ, P3, !PT ;  /* 0x0000000cc58f7c10 */ /* 0x000fe40009ffe4ff */
[----:B------:R-:W2:Y:S04]  /*137c0*/  LDL.LU.64 R196, [R1+0x10] ;  /* 0x0000100001c47983 */ /* 0x000ea80000300a00 */
        /* <DEDUP_REMOVED lines=10> */
[----:B------:R-:W-:-:S04]  /*13870*/  IADD3 R220, P3, PT, R52, UR11, RZ ;  /* 0x0000000b34dc7c10 */ /* 0x000fc8000ff7e0ff */
[----:B------:R-:W-:-:S05]  /*13880*/  IADD3.X R221, PT, PT, R53, UR12, RZ, P3, !PT ;  /* 0x0000000c35dd7c10 */ /* 0x000fca0009ffe4ff */
[----:B------:R-:W-:Y:S01]  /*13890*/  LDGSTS.E [R2+0x21100], desc[UR28][R220.64], P2 ;  /* 0x21100000dc027fae */ /* 0x000fe200091a101c */
[----:B------:R-:W-:-:S04]  /*138a0*/  IADD3 R236, P3, PT, R54, UR11, RZ ;  /* 0x0000000b36ec7c10 */ /* 0x000fc8000ff7e0ff */
[----:B------:R-:W-:Y:S02]  /*138b0*/  IADD3.X R237, PT, PT, R55, UR12, RZ, P3, !PT ;  /* 0x0000000c37ed7c10 */ /* 0x000fe40009ffe4ff */
[----:B----4-:R-:W-:-:S03]  /*138c0*/  IADD3 R240, P3, PT, R84, UR11, RZ ;  /* 0x0000000b54f07c10 */ /* 0x010fc6000ff7e0ff */
[----:B------:R-:W-:Y:S01]  /*138d0*/  LDGSTS.E [R2+0x21500], desc[UR28][R236.64], P2 ;  /* 0x21500000ec027fae */ /* 0x000fe200091a101c */
[----:B------:R-:W-:Y:S02]  /*138e0*/  IADD3.X R241, PT, PT, R85, UR12, RZ, P3, !PT ;  /* 0x0000000c55f17c10 */ /* 0x000fe40009ffe4ff */
[----:B------:R-:W-:-:S03]  /*138f0*/  IADD3 R54, P3, PT, R86, UR11, RZ ;  /* 0x0000000b56367c10 */ /* 0x000fc6000ff7e0ff */
[----:B------:R-:W-:Y:S01]  /*13900*/  LDGSTS.E [R2+0x21900], desc[UR28][R240.64], P2 ;  /* 0x21900000f0027fae */ /* 0x000fe200091a101c */
[----:B------:R-:W-:Y:S02]  /*13910*/  IADD3.X R55, PT, PT, R87, UR12, RZ, P3, !PT ;  /* 0x0000000c57377c10 */ /* 0x000fe40009ffe4ff */
[----:B------:R-:W-:-:S03]  /*13920*/  IADD3 R52, P3, PT, R118, UR11, RZ ;  /* 0x0000000b76347c10 */ /* 0x000fc6000ff7e0ff */
[----:B------:R2:W-:Y:S01]  /*13930*/  LDGSTS.E [R2+0x21d00], desc[UR28][R54.64], P2 ;  /* 0x21d0000036027fae */ /* 0x0005e200091a101c */
[----:B------:R-:W-:Y:S02]  /*13940*/  IADD3.X R53, PT, PT, R119, UR12, RZ, P3, !PT ;  /* 0x0000000c77357c10 */ /* 0x000fe40009ffe4ff */
[----:B-1----:R-:W-:Y:S01]  /*13950*/  IADD3 R34, P3, PT, R122, UR11, RZ ;  /* 0x0000000b7a227c10 */ /* 0x002fe2000ff7e0ff */
[----:B------:R2:W-:Y:S03]  /*13960*/  STL.64 [R1+0x50], R54 ;  /* 0x0000503601007387 */ /* 0x0005e60000100a00 */
[----:B------:R-:W-:Y:S01]  /*13970*/  IADD3.X R35, PT, PT, R123, UR12, RZ, P3, !PT ;  /* 0x0000000c7b237c10 */ /* 0x000fe20009ffe4ff */
[----:B------:R-:W3:Y:S04]  /*13980*/  LDL.LU.64 R118, [R1+0x440] ;  /* 0x0004400001767983 */ /* 0x000ee80000300a00 */
[----:B------:R1:W-:Y:S04]  /*13990*/  STL.64 [R1+0x88], R52 ;  /* 0x0000883401007387 */ /* 0x0003e80000100a00 */
[----:B------:R4:W-:Y:S04]  /*139a0*/  STL.64 [R1+0xc8], R34 ;  /* 0x0000c82201007387 */ /* 0x0009e80000100a00 */
[----:B------:R-:W3:Y:S04]  /*139b0*/  LDL.LU.64 R122, [R1+0x418] ;  /* 0x00041800017a7983 */ /* 0x000ee80000300a00 */
[----:B------:R1:W-:Y:S04]  /*139c0*/  LDGSTS.E [R2+0x22100], desc[UR28][R52.64], P2 ;  /* 0x2210000034027fae */ /* 0x0003e800091a101c */
[----:B------:R-:W3:Y:S04]  /*139d0*/  LDL.LU.64 R154, [R1+0x3f0] ;  /* 0x0003f000019a7983 */ /* 0x000ee80000300a00 */
[----:B------:R4:W-:Y:S04]  /*139e0*/  LDGSTS.E [R2+0x22500], desc[UR28][R34.64], P2 ;  /* 0x2250000022027fae */ /* 0x0009e800091a101c */
[----:B------:R-:W3:Y:S01]  /*139f0*/  LDL.LU.64 R152, [R1+0x3c0] ;  /* 0x0003c00001987983 */ /* 0x000ee20000300a00 */
[----:B--2---:R-:W-:-:S04]  /*13a00*/  IADD3 R54, P3, PT, R196, UR11, RZ ;  /* 0x0000000bc4367c10 */ /* 0x004fc8000ff7e0ff */
[----:B------:R-:W-:Y:S02]  /*13a10*/  IADD3.X R55, PT, PT, R197, UR12, RZ, P3, !PT ;  /* 0x0000000cc5377c10 */ /* 0x000fe40009ffe4ff */
[----:B-1----:R-:W-:-:S03]  /*13a20*/  IADD3 R52, P3, PT, R246, UR11, RZ ;  /* 0x0000000bf6347c10 */ /* 0x002fc6000ff7e0ff */
[----:B------:R-:W-:Y:S01]  /*13a30*/  LDGSTS.E [R2+0x22900], desc[UR28][R54.64], P2 ;  /* 0x2290000036027fae */ /* 0x000fe200091a101c */
[----:B------:R-:W-:Y:S02]  /*13a40*/  IADD3.X R53, PT, PT, R247, UR12, RZ, P3, !PT ;  /* 0x0000000cf7357c10 */ /* 0x000fe40009ffe4ff */
[----:B----4-:R-:W-:Y:S01]  /*13a50*/  IADD3 R34, P3, PT, R178, UR11, RZ ;  /* 0x0000000bb2227c10 */ /* 0x010fe2000ff7e0ff */
[----:B------:R-:W-:Y:S03]  /*13a60*/  STL.64 [R1+0x110], R54 ;  /* 0x0001103601007387 */ /* 0x000fe60000100a00 */
[----:B------:R-:W-:Y:S01]  /*13a70*/  IADD3.X R35, PT, PT, R179, UR12, RZ, P3, !PT ;  /* 0x0000000cb3237c10 */ /* 0x000fe20009ffe4ff */
[----:B------:R1:W-:Y:S04]  /*13a80*/  STL.64 [R1+0x150], R52 ;  /* 0x0001503401007387 */ /* 0x0003e80000100a00 */
[----:B------:R-:W2:Y:S04]  /*13a90*/  LDL.LU.64 R150, [R1+0x390] ;  /* 0x0003900001967983 */ /* 0x000ea80000300a00 */
[----:B------:R-:W-:Y:S04]  /*13aa0*/  LDGSTS.E [R2+0x22d00], desc[UR28][R52.64], P2 ;  /* 0x22d0000034027fae */ /* 0x000fe800091a101c */
[----:B------:R4:W-:Y:S01]  /*13ab0*/  STL.64 [R1+0x190], R34 ;  /* 0x0001902201007387 */ /* 0x0009e20000100a00 */
[----:B------:R-:W-:-:S03]  /*13ac0*/  IADD3 R156, P3, PT, R194, UR11, RZ ;  /* 0x0000000bc29c7c10 */ /* 0x000fc6000ff7e0ff */
[----:B------:R4:W-:Y:S04]  /*13ad0*/  LDGSTS.E [R2+0x23100], desc[UR28][R34.64], P2 ;  /* 0x2310000022027fae */ /* 0x0009e800091a101c */
[----:B-1----:R-:W2:Y:S04]  /*13ae0*/  LDL.LU.64 R52, [R1+0x358] ;  /* 0x0003580001347983 */ /* 0x002ea80000300a00 */
[----:B------:R-:W2:Y:S04]  /*13af0*/  LDL.LU.64 R54, [R1+0x320] ;  /* 0x0003200001367983 */ /* 0x000ea80000300a00 */
[----:B------:R-:W2:Y:S04]  /*13b00*/  LDL.LU.64 R84, [R1+0x2e0] ;  /* 0x0002e00001547983 */ /* 0x000ea80000300a00 */
[----:B------:R-:W2:Y:S04]  /*13b10*/  LDL.LU.64 R86, [R1+0x2b0] ;  /* 0x0002b00001567983 */ /* 0x000ea80000300a00 */
[----:B------:R-:W2:Y:S01]  /*13b20*/  LDL.LU.64 R196, [R1+0x128] ;  /* 0x0001280001c47983 */ /* 0x000ea20000300a00 */
[----:B------:R-:W-:-:S02]  /*13b30*/  IADD3.X R157, PT, PT, R195, UR12, RZ, P3, !PT ;  /* 0x0000000cc39d7c10 */ /* 0x000fc40009ffe4ff */
[----:B------:R-:W-:-:S03]  /*13b40*/  IADD3 R146, P3, PT, R210, UR11, RZ ;  /* 0x0000000bd2927c10 */ /* 0x000fc6000ff7e0ff */
[----:B------:R-:W-:Y:S01]  /*13b50*/  LDGSTS.E [R2+0x23500], desc[UR28][R156.64], P2 ;  /* 0x235000009c027fae */ /* 0x000fe200091a101c */
[----:B------:R-:W-:Y:S02]  /*13b60*/  IADD3.X R147, PT, PT, R211, UR12, RZ, P3, !PT ;  /* 0x0000000cd3937c10 */ /* 0x000fe40009ffe4ff */
[----:B----4-:R-:W-:Y:S01]  /*13b70*/  IADD3 R34, P3, PT, R226, UR11, RZ ;  /* 0x0000000be2227c10 */ /* 0x010fe2000ff7e0ff */
[----:B------:R-:W-:Y:S03]  /*13b80*/  STL.64 [R1+0x1d0], R156 ;  /* 0x0001d09c01007387 */ /* 0x000fe60000100a00 */
[----:B------:R-:W-:Y:S01]  /*13b90*/  IADD3.X R35, PT, PT, R227, UR12, RZ, P3, !PT ;  /* 0x0000000ce3237c10 */ /* 0x000fe20009ffe4ff */
[----:B------:R3:W-:Y:S04]  /*13ba0*/  STL.64 [R1+0x210], R146 ;  /* 0x0002109201007387 */ /* 0x0007e80000100a00 */
[----:B------:R3:W-:Y:S04]  /*13bb0*/  LDGSTS.E [R2+0x23900], desc[UR28][R146.64], P2 ;  /* 0x2390000092027fae */ /* 0x0007e800091a101c */
[----:B------:R1:W-:Y:S04]  /*13bc0*/  STL.64 [R1+0x250], R34 ;  /* 0x0002502201007387 */ /* 0x0003e80000100a00 */
[----:B------:R1:W-:Y:S01]  /*13bd0*/  LDGSTS.E [R2+0x23d00], desc[UR28][R34.64], P2 ;  /* 0x23d0000022027fae */ /* 0x0003e200091a101c */
[----:B---3--:R-:W-:-:S04]  /*13be0*/  IADD3 R146, P3, PT, R118, UR11, RZ ;  /* 0x0000000b76927c10 */ /* 0x008fc8000ff7e0ff */
[----:B------:R-:W-:Y:S02]  /*13bf0*/  IADD3.X R147, PT, PT, R119, UR12, RZ, P3, !PT ;  /* 0x0000000c77937c10 */ /* 0x000fe40009ffe4ff */
[----:B------:R-:W3:Y:S01]  /*13c00*/  LDL.LU.64 R118, [R1+0x108] ;  /* 0x0001080001767983 */ /* 0x000ee20000300a00 */
[----:B------:R-:W-:-:S03]  /*13c10*/  IADD3 R164, P3, PT, R122, UR11, RZ ;  /* 0x0000000b7aa47c10 */ /* 0x000fc6000ff7e0ff */
[----:B------:R-:W-:Y:S01]  /*13c20*/  LDGSTS.E [R28+0x20180], desc[UR28][R146.64], P2 ;  /* 0x20180000921c7fae */ /* 0x000fe200091a101c */
[----:B------:R-:W-:-:S03]  /*13c30*/  IADD3.X R165, PT, PT, R123, UR12, RZ, P3, !PT ;  /* 0x0000000c7ba57c10 */ /* 0x000fc60009ffe4ff */
[----:B------:R-:W4:Y:S01]  /*13c40*/  LDL.LU.64 R122, [R1] ;  /* 0x00000000017a7983 */ /* 0x000f220000300a00 */
[----:B------:R-:W-:-:S03]  /*13c50*/  IADD3 R176, P3, PT, R154, UR11, RZ ;  /* 0x0000000b9ab07c10 */ /* 0x000fc6000ff7e0ff */
[----:B------:R-:W-:Y:S01]  /*13c60*/  LDGSTS.E [R28+0x20580], desc[UR28][R164.64], P2 ;  /* 0x20580000a41c7fae */ /* 0x000fe200091a101c */
[----:B------:R-:W-:Y:S02]  /*13c70*/  IADD3.X R177, PT, PT, R155, UR12, RZ, P3, !PT ;  /* 0x0000000c9bb17c10 */ /* 0x000fe40009ffe4ff */
[----:B------:R-:W-:-:S03]  /*13c80*/  IADD3 R192, P3, PT, R152, UR11, RZ ;  /* 0x0000000b98c07c10 */ /* 0x000fc6000ff7e0ff */
[----:B------:R-:W-:Y:S01]  /*13c90*/  LDGSTS.E [R28+0x20980], desc[UR28][R176.64], P2 ;  /* 0x20980000b01c7fae */ /* 0x000fe200091a101c */
[----:B------:R-:W-:-:S05]  /*13ca0*/  IADD3.X R193, PT, PT, R153, UR12, RZ, P3, !PT ;  /* 0x0000000c99c17c10 */ /* 0x000fca0009ffe4ff */
[----:B------:R-:W-:Y:S01]  /*13cb0*/  LDGSTS.E [R28+0x20d80], desc[UR28][R192.64], P2 ;  /* 0x20d80000c01c7fae */ /* 0x000fe200091a101c */
[----:B--2---:R-:W-:-:S04]  /*13cc0*/  IADD3 R208, P3, PT, R150, UR11, RZ ;  /* 0x0000000b96d07c10 */ /* 0x004fc8000ff7e0ff */
[----:B------:R-:W-:-:S05]  /*13cd0*/  IADD3.X R209, PT, PT, R151, UR12, RZ, P3, !PT ;  /* 0x0000000c97d17c10 */ /* 0x000fca0009ffe4ff */
[----:B------:R-:W-:Y:S01]  /*13ce0*/  LDGSTS.E [R28+0x21180], desc[UR28][R208.64], P2 ;  /* 0x21180000d01c7fae */ /* 0x000fe200091a101c */
[----:B------:R-:W-:-:S04]  /*13cf0*/  IADD3 R224, P3, PT, R52, UR11, RZ ;  /* 0x0000000b34e07c10 */ /* 0x000fc8000ff7e0ff */
[----:B------:R-:W-:Y:S02]  /*13d00*/  IADD3.X R225, PT, PT, R53, UR12, RZ, P3, !PT ;  /* 0x0000000c35e17c10 */ /* 0x000fe40009ffe4ff */
[----:B-1----:R-:W-:-:S03]  /*13d10*/  IADD3 R34, P3, PT, R54, UR11, RZ ;  /* 0x0000000b36227c10 */ /* 0x002fc6000ff7e0ff */
[----:B------:R-:W-:Y:S01]  /*13d20*/  LDGSTS.E [R28+0x21580], desc[UR28][R224.64], P2 ;  /* 0x21580000e01c7fae */ /* 0x000fe200091a101c */
[----:B------:R-:W-:Y:S02]  /*13d30*/  IADD3.X R35, PT, PT, R55, UR12, RZ, P3, !PT ;  /* 0x0000000c37237c10 */ /* 0x000fe40009ffe4ff */
[----:B------:R-:W-:-:S03]  /*13d40*/  IADD3 R54, P3, PT, R84, UR11, RZ ;  /* 0x0000000b54367c10 */ /* 0x000fc6000ff7e0ff */
[----:B------:R1:W-:Y:S01]  /*13d50*/  LDGSTS.E [R28+0x21980], desc[UR28][R34.64], P2 ;  /* 0x21980000221c7fae */ /* 0x0003e200091a101c */
[----:B------:R-:W-:Y:S02]  /*13d60*/  IADD3.X R55, PT, PT, R85, UR12, RZ, P3, !PT ;  /* 0x0000000c55377c10 */ /* 0x000fe40009ffe4ff */
[----:B------:R-:W-:Y:S01]  /*13d70*/  IADD3 R52, P3, PT, R86, UR11, RZ ;  /* 0x0000000b56347c10 */ /* 0x000fe2000ff7e0ff */
[----:B------:R1:W-:Y:S03]  /*13d80*/  STL.64 [R1+0x10], R34 ;  /* 0x0000102201007387 */ /* 0x0003e60000100a00 */
[----:B------:R-:W-:Y:S01]  /*13d90*/  IADD3.X R53, PT, PT, R87, UR12, RZ, P3, !PT ;  /* 0x0000000c57357c10 */ /* 0x000fe20009ffe4ff */
[----:B------:R3:W-:Y:S04]  /*13da0*/  STL.64 [R1+0x40], R54 ;  /* 0x0000403601007387 */ /* 0x0007e80000100a00 */
[----:B------:R-:W2:Y:S01]  /*13db0*/  LDL.LU.64 R86, [R1+0x488] ;  /* 0x0004880001567983 */ /* 0x000ea20000300a00 */
[----:B-1----:R-:W-:-:S03]  /*13dc0*/  IADD3 R34, P3, PT, R196, UR11, RZ ;  /* 0x0000000bc4227c10 */ /* 0x002fc6000ff7e0ff */
[----:B------:R3:W-:Y:S01]  /*13dd0*/  LDGSTS.E [R28+0x21d80], desc[UR28][R54.64], P2 ;  /* 0x21d80000361c7fae */ /* 0x0007e200091a101c */
[----:B------:R-:W-:-:S03]  /*13de0*/  IADD3.X R35, PT, PT, R197, UR12, RZ, P3, !PT ;  /* 0x0000000cc5237c10 */ /* 0x000fc60009ffe4ff */
[----:B------:R4:W-:Y:S04]  /*13df0*/  STL.64 [R1+0x80], R52 ;  /* 0x0000803401007387 */ /* 0x0009e80000100a00 */
[----:B------:R1:W-:Y:S04]  /*13e00*/  STL.64 [R1+0xc0], R34 ;  /* 0x0000c02201007387 */ /* 0x0003e80000100a00 */
[----:B------:R-:W2:Y:S04]  /*13e10*/  LDL.LU.64 R196, [R1+0x468] ;  /* 0x0004680001c47983 */ /* 0x000ea80000300a00 */
[----:B------:R4:W-:Y:S01]  /*13e20*/  LDGSTS.E [R28+0x22180], desc[UR28][R52.64], P2 ;  /* 0x22180000341c7fae */ /* 0x0009e200091a101c */
[----:B---3--:R-:W-:-:S03]  /*13e30*/  IADD3 R54, P3, PT, R118, UR11, RZ ;  /* 0x0000000b76367c10 */ /* 0x008fc6000ff7e0ff */
[----:B------:R-:W3:Y:S01]  /*13e40*/  LDL.LU.64 R156, [R1+0x448] ;  /* 0x00044800019c7983 */ /* 0x000ee20000300a00 */
[----:B------:R-:W-:-:S03]  /*13e50*/  IADD3.X R55, PT, PT, R119, UR12, RZ, P3, !PT ;  /* 0x0000000c77377c10 */ /* 0x000fc60009ffe4ff */
[----:B------:R1:W-:Y:S01]  /*13e60*/  LDGSTS.E [R28+0x22580], desc[UR28][R34.64], P2 ;  /* 0x22580000221c7fae */ /* 0x0003e200091a101c */
[----:B----4-:R-:W-:-:S03]  /*13e70*/  IADD3 R52, P3, PT, R122, UR11, RZ ;  /* 0x0000000b7a347c10 */ /* 0x010fc6000ff7e0ff */
[----:B------:R-:W4:Y:S01]  /*13e80*/  LDL.LU.64 R154, [R1+0x420] ;  /* 0x00042000019a7983 */ /* 0x000f220000300a00 */
[----:B------:R-:W-:-:S03]  /*13e90*/  IADD3.X R53, PT, PT, R123, UR12, RZ, P3, !PT ;  /* 0x0000000c7b357c10 */ /* 0x000fc60009ffe4ff */
[----:B------:R-:W-:Y:S01]  /*13ea0*/  STL.64 [R1+0x100], R54 ;  /* 0x0001003601007387 */ /* 0x000fe20000100a00 */
[----:B-1----:R-:W-:-:S03]  /*13eb0*/  IADD3 R34, P3, PT, R238, UR11, RZ ;  /* 0x0000000bee227c10 */ /* 0x002fc6000ff7e0ff */
[----:B------:R1:W-:Y:S01]  /*13ec0*/  STL.64 [R1+0x148], R52 ;  /* 0x0001483401007387 */ /* 0x0003e20000100a00 */
[----:B------:R-:W-:-:S03]  /*13ed0*/  IADD3.X R35, PT, PT, R239, UR12, RZ, P3, !PT ;  /* 0x0000000cef237c10 */ /* 0x000fc60009ffe4ff */
[----:B------:R-:W4:Y:S04]  /*13ee0*/  LDL.LU.64 R152, [R1+0x3f8] ;  /* 0x0003f80001987983 */ /* 0x000f280000300a00 */
[----:B------:R-:W-:Y:S04]  /*13ef0*/  LDGSTS.E [R28+0x22980], desc[UR28][R54.64], P2 ;  /* 0x22980000361c7fae */ /* 0x000fe800091a101c */
[----:B------:R-:W-:Y:S04]  /*13f00*/  LDGSTS.E [R28+0x22d80], desc[UR28][R52.64], P2 ;  /* 0x22d80000341c7fae */ /* 0x000fe800091a101c */
[----:B------:R1:W-:Y:S01]  /*13f10*/  STL.64 [R1+0x188], R34 ;  /* 0x0001882201007387 */ /* 0x0003e20000100a00 */
[----:B------:R-:W-:-:S03]  /*13f20*/  IADD3 R166, P3, PT, R172, UR11, RZ ;  /* 0x0000000baca67c10 */ /* 0x000fc6000ff7e0ff */
[----:B------:R1:W-:Y:S04]  /*13f30*/  LDGSTS.E [R28+0x23180], desc[UR28][R34.64], P2 ;  /* 0x23180000221c7fae */ /* 0x0003e800091a101c */
[----:B-1----:R-:W4:Y:S04]  /*13f40*/  LDL.LU.64 R52, [R1+0x3c8] ;  /* 0x0003c80001347983 */ /* 0x002f280000300a00 */
[----:B------:R-:W4:Y:S04]  /*13f50*/  LDL.LU.64 R54, [R1+0x398] ;  /* 0x0003980001367983 */ /* 0x000f280000300a00 */
[----:B------:R-:W4:Y:S04]  /*13f60*/  LDL.LU.64 R84, [R1+0x360] ;  /* 0x0003600001547983 */ /* 0x000f280000300a00 */
[----:B------:R-:W4:Y:S01]  /*13f70*/  LDL.LU.64 R118, [R1+0x328] ;  /* 0x0003280001767983 */ /* 0x000f220000300a00 */
[----:B------:R-:W-:-:S02]  /*13f80*/  IADD3.X R167, PT, PT, R173, UR12, RZ, P3, !PT ;  /* 0x0000000cada77c10 */ /* 0x000fc40009ffe4ff */
[----:B------:R-:W-:Y:S01]  /*13f90*/  IADD3 R150, P3, PT, R212, UR11, RZ ;  /* 0x0000000bd4967c10 */ /* 0x000fe2000ff7e0ff */
[----:B------:R-:W4:Y:S03]  /*13fa0*/  LDL.LU.64 R122, [R1+0x2e8] ;  /* 0x0002e800017a7983 */ /* 0x000f260000300a00 */
[----:B------:R-:W-:Y:S01]  /*13fb0*/  IADD3.X R151, PT, PT, R213, UR12, RZ, P3, !PT ;  /* 0x0000000cd5977c10 */ /* 0x000fe20009ffe4ff */
[----:B------:R-:W-:Y:S01]  /*13fc0*/  LDGSTS.E [R28+0x23580], desc[UR28][R166.64], P2 ;  /* 0x23580000a61c7fae */ /* 0x000fe200091a101c */
[----:B------:R-:W-:-:S03]  /*13fd0*/  IADD3 R34, P3, PT, R228, UR11, RZ ;  /* 0x0000000be4227c10 */ /* 0x000fc6000ff7e0ff */
[----:B------:R-:W-:Y:S01]  /*13fe0*/  STL.64 [R1+0x1c8], R166 ;  /* 0x0001c8a601007387 */ /* 0x000fe20000100a00 */
[----:B------:R-:W-:-:S03]  /*13ff0*/  IADD3.X R35, PT, PT, R229, UR12, RZ, P3, !PT ;  /* 0x0000000ce5237c10 */ /* 0x000fc60009ffe4ff */
[----:B------:R2:W-:Y:S04]  /*14000*/  STL.64 [R1+0x208], R150 ;  /* 0x0002089601007387 */ /* 0x0005e80000100a00 */
[----:B------:R2:W-:Y:S04]  /*14010*/  LDGSTS.E [R28+0x23980], desc[UR28][R150.64], P2 ;  /* 0x23980000961c7fae */ /* 0x0005e800091a101c */
[----:B------:R1:W-:Y:S04]  /*14020*/  STL.64 [R1+0x248], R34 ;  /* 0x0002482201007387 */ /* 0x0003e80000100a00 */
[----:B------:R1:W-:Y:S01]  /*14030*/  LDGSTS.E [R28+0x23d80], desc[UR28][R34.64], P2 ;  /* 0x23d80000221c7fae */ /* 0x0003e200091a101c */
[----:B--2---:R-:W-:-:S04]  /*14040*/  IADD3 R150, P3, PT, R86, UR11, RZ ;  /* 0x0000000b56967c10 */ /* 0x004fc8000ff7e0ff */
[----:B------:R-:W-:Y:S02]  /*14050*/  IADD3.X R151, PT, PT, R87, UR12, RZ, P3, !PT ;  /* 0x0000000c57977c10 */ /* 0x000fe40009ffe4ff */
[----:B------:R-:W2:Y:S04]  /*14060*/  LDL.LU.64 R86, [R1+0x2b8] ;  /* 0x0002b80001567983 */ /* 0x000ea80000300a00 */
[----:B------:R-:W-:Y:S01]  /*14070*/  LDGSTS.E [R29+0x20200], desc[UR28][R150.64], P2 ;  /* 0x20200000961d7fae */ /* 0x000fe200091a101c */
[----:B------:R-:W-:-:S04]  /*14080*/  IADD3 R166, P3, PT, R196, UR11, RZ ;  /* 0x0000000bc4a67c10 */ /* 0x000fc8000ff7e0ff */
[----:B------:R-:W-:Y:S02]  /*14090*/  IADD3.X R167, PT, PT, R197, UR12, RZ, P3, !PT ;  /* 0x0000000cc5a77c10 */ /* 0x000fe40009ffe4ff */
[----:B------:R-:W2:Y:S01]  /*140a0*/  LDL.LU.64 R196, [R1+0x28] ;  /* 0x0000280001c47983 */ /* 0x000ea20000300a00 */
[----:B---3--:R-:W-:-:S03]  /*140b0*/  IADD3 R178, P3, PT, R156, UR11, RZ ;  /* 0x0000000b9cb27c10 */ /* 0x008fc6000ff7e0ff */
[----:B------:R-:W-:Y:S01]  /*140c0*/  LDGSTS.E [R29+0x20600], desc[UR28][R166.64], P2 ;  /* 0x20600000a61d7fae */ /* 0x000fe200091a101c */
[----:B------:R-:W-:Y:S02]  /*140d0*/  IADD3.X R179, PT, PT, R157, UR12, RZ, P3, !PT ;  /* 0x0000000c9db37c10 */ /* 0x000fe40009ffe4ff */
[----:B----4-:R-:W-:-:S03]  /*140e0*/  IADD3 R194, P3, PT, R154, UR11, RZ ;  /* 0x0000000b9ac27c10 */ /* 0x010fc6000ff7e0ff */
        /* <DEDUP_REMOVED lines=12> */
[----:B------:R1:W-:Y:S01]  /*141b0*/  STL.64 [R1], R34 ;  /* 0x0000002201007387 */ /* 0x0003e20000100a00 */
[----:B------:R-:W-:-:S03]  /*141c0*/  IADD3.X R55, PT, PT, R85, UR12, RZ, P3, !PT ;  /* 0x0000000c55377c10 */ /* 0x000fc60009ffe4ff */
[----:B------:R1:W-:Y:S04]  /*141d0*/  LDGSTS.E [R29+0x21a00], desc[UR28][R34.64], P2 ;  /* 0x21a00000221d7fae */ /* 0x0003e800091a101c */
[----:B------:R-:W-:Y:S04]  /*141e0*/  STL.64 [R1+0x38], R54 ;  /* 0x0000383601007387 */ /* 0x000fe80000100a00 */
[----:B------:R-:W-:Y:S01]  /*141f0*/  LDGSTS.E [R29+0x21e00], desc[UR28][R54.64], P2 ;  /* 0x21e00000361d7fae */ /* 0x000fe200091a101c */
[----:B-1----:R-:W-:-:S04]  /*14200*/  IADD3 R34, P3, PT, R118, UR11, RZ ;  /* 0x0000000b76227c10 */ /* 0x002fc8000ff7e0ff */
[----:B------:R-:W-:Y:S02]  /*14210*/  IADD3.X R35, PT, PT, R119, UR12, RZ, P3, !PT ;  /* 0x0000000c77237c10 */ /* 0x000fe40009ffe4ff */
[----:B------:R-:W-:Y:S01]  /*14220*/  IADD3 R52, P3, PT, R122, UR11, RZ ;  /* 0x0000000b7a347c10 */ /* 0x000fe2000ff7e0ff */
[----:B------:R-:W3:Y:S03]  /*14230*/  LDL.LU.64 R118, [R1+0x4c0] ;  /* 0x0004c00001767983 */ /* 0x000ee60000300a00 */
[----:B------:R-:W-:Y:S01]  /*14240*/  IADD3.X R53, PT, PT, R123, UR12, RZ, P3, !PT ;  /* 0x0000000c7b357c10 */ /* 0x000fe20009ffe4ff */
[----:B------:R-:W-:Y:S04]  /*14250*/  LDGSTS.E [R29+0x22200], desc[UR28][R34.64], P2 ;  /* 0x22200000221d7fae */ /* 0x000fe800091a101c */
[----:B------:R-:W4:Y:S04]  /*14260*/  LDL.LU.64 R122, [R1+0x4a8] ;  /* 0x0004a800017a7983 */ /* 0x000f280000300a00 */
        /* <DEDUP_REMOVED lines=9> */
[----:B------:R-:W-:-:S03]  /*14300*/  IADD3 R54, P3, PT, R182, UR11, RZ ;  /* 0x0000000bb6367c10 */ /* 0x000fc6000ff7e0ff */
[----:B------:R1:W-:Y:S01]  /*14310*/  STL.64 [R1+0x118], R52 ;  /* 0x0001183401007387 */ /* 0x0003e20000100a00 */
[----:B------:R-:W-:-:S03]  /*14320*/  IADD3.X R55, PT, PT, R183, UR12, RZ, P3, !PT ;  /* 0x0000000cb7377c10 */ /* 0x000fc60009ffe4ff */
[----:B------:R-:W2:Y:S04]  /*14330*/  LDL.LU.64 R154, [R1+0x450] ;  /* 0x00045000019a7983 */ /* 0x000ea80000300a00 */
[----:B------:R-:W-:Y:S04]  /*14340*/  LDGSTS.E [R29+0x22e00], desc[UR28][R52.64], P2 ;  /* 0x22e00000341d7fae */ /* 0x000fe800091a101c */
[----:B------:R1:W-:Y:S04]  /*14350*/  STL.64 [R1+0x178], R54 ;  /* 0x0001783601007387 */ /* 0x0003e80000100a00 */
[----:B------:R-:W-:Y:S04]  /*14360*/  LDGSTS.E [R29+0x23200], desc[UR28][R54.64], P2 ;  /* 0x23200000361d7fae */ /* 0x000fe800091a101c */
[----:B-1----:R-:W2:Y:S04]  /*14370*/  LDL.LU.64 R52, [R1+0x428] ;  /* 0x0004280001347983 */ /* 0x002ea80000300a00 */
[----:B------:R-:W2:Y:S04]  /*14380*/  LDL.LU.64 R54, [R1+0x400] ;  /* 0x0004000001367983 */ /* 0x000ea80000300a00 */
[----:B------:R-:W2:Y:S04]  /*14390*/  LDL.LU.64 R84, [R1+0x3d0] ;  /* 0x0003d00001547983 */ /* 0x000ea80000300a00 */
[----:B------:R-:W2:Y:S04]  /*143a0*/  LDL.LU.64 R86, [R1+0x3a0] ;  /* 0x0003a00001567983 */ /* 0x000ea80000300a00 */
[----:B------:R-:W2:Y:S01]  /*143b0*/  LDL.LU.64 R196, [R1+0x368] ;  /* 0x0003680001c47983 */ /* 0x000ea20000300a00 */
[----:B------:R-:W-:-:S04]  /*143c0*/  IADD3 R170, P3, PT, R180, UR11, RZ ;  /* 0x0000000bb4aa7c10 */ /* 0x000fc8000ff7e0ff */
[----:B------:R-:W-:Y:S02]  /*143d0*/  IADD3.X R171, PT, PT, R181, UR12, RZ, P3, !PT ;  /* 0x0000000cb5ab7c10 */ /* 0x000fe40009ffe4ff */
[----:B------:R-:W-:-:S03]  /*143e0*/  IADD3 R168, P3, PT, R214, UR11, RZ ;  /* 0x0000000bd6a87c10 */ /* 0x000fc6000ff7e0ff */
[----:B------:R-:W-:Y:S01]  /*143f0*/  LDGSTS.E [R29+0x23600], desc[UR28][R170.64], P2 ;  /* 0x23600000aa1d7fae */ /* 0x000fe200091a101c */
[----:B------:R-:W-:Y:S02]  /*14400*/  IADD3.X R169, PT, PT, R215, UR12, RZ, P3, !PT ;  /* 0x0000000cd7a97c10 */ /* 0x000fe40009ffe4ff */
[----:B------:R-:W-:Y:S01]  /*14410*/  IADD3 R152, P3, PT, R230, UR11, RZ ;  /* 0x0000000be6987c10 */ /* 0x000fe2000ff7e0ff */
[----:B------:R-:W-:Y:S03]  /*14420*/  STL.64 [R1+0x1b8], R170 ;  /* 0x0001b8aa01007387 */ /* 0x000fe60000100a00 */
[----:B------:R-:W-:Y:S01]  /*14430*/  IADD3.X R153, PT, PT, R231, UR12, RZ, P3, !PT ;  /* 0x0000000ce7997c10 */ /* 0x000fe20009ffe4ff */
[----:B------:R-:W-:Y:S04]  /*14440*/  STL.64 [R1+0x1f8], R168 ;  /* 0x0001f8a801007387 */ /* 0x000fe80000100a00 */
[----:B------:R-:W-:Y:S04]  /*14450*/  LDGSTS.E [R29+0x23a00], desc[UR28][R168.64], P2 ;  /* 0x23a00000a81d7fae */ /* 0x000fe800091a101c */
[----:B------:R3:W-:Y:S04]  /*14460*/  STL.64 [R1+0x238], R152 ;  /* 0x0002389801007387 */ /* 0x0007e80000100a00 */
[----:B------:R3:W-:Y:S02]  /*14470*/  LDGSTS.E [R29+0x23e00], desc[UR28][R152.64], P2 ;  /* 0x23e00000981d7fae */ /* 0x0007e400091a101c */
[----:B---3--:R-:W-:-:S04]  /*14480*/  IADD3 R152, P3, PT, R118, UR11, RZ ;  /* 0x0000000b76987c10 */ /* 0x008fc8000ff7e0ff */
[----:B------:R-:W-:Y:S02]  /*14490*/  IADD3.X R153, PT, PT, R119, UR12, RZ, P3, !PT ;  /* 0x0000000c77997c10 */ /* 0x000fe40009ffe4ff */
[----:B------:R-:W3:Y:S01]  /*144a0*/  LDL.LU.64 R118, [R1+0x330] ;  /* 0x0003300001767983 */ /* 0x000ee20000300a00 */
[----:B----4-:R-:W-:-:S03]  /*144b0*/  IADD3 R168, P3, PT, R122, UR11, RZ ;  /* 0x0000000b7aa87c10 */ /* 0x010fc6000ff7e0ff */
[----:B------:R-:W-:Y:S01]  /*144c0*/  LDGSTS.E [R30+0x20280], desc[UR28][R152.64], P2 ;  /* 0x20280000981e7fae */ /* 0x000fe200091a101c */
[----:B------:R-:W-:-:S03]  /*144d0*/  IADD3.X R169, PT, PT, R123, UR12, RZ, P3, !PT ;  /* 0x0000000c7ba97c10 */ /* 0x000fc60009ffe4ff */
[----:B------:R-:W4:Y:S01]  /*144e0*/  LDL.LU.64 R122, [R1+0x2f0] ;  /* 0x0002f000017a7983 */ /* 0x000f220000300a00 */
        /* <DEDUP_REMOVED lines=12> */
[----:B------:R-:W-:-:S03]  /*145b0*/  IADD3 R246, P3, PT, R54, UR11, RZ ;  /* 0x0000000b36f67c10 */ /* 0x000fc6000ff7e0ff */
[----:B------:R-:W-:Y:S01]  /*145c0*/  LDGSTS.E [R30+0x21680], desc[UR28][R228.64], P2 ;  /* 0x21680000e41e7fae */ /* 0x000fe200091a101c */
[----:B------:R-:W-:Y:S02]  /*145d0*/  IADD3.X R247, PT, PT, R55, UR12, RZ, P3, !PT ;  /* 0x0000000c37f77c10 */ /* 0x000fe40009ffe4ff */
[----:B------:R-:W-:-:S03]  /*145e0*/  IADD3 R52, P3, PT, R84, UR11, RZ ;  /* 0x0000000b54347c10 */ /* 0x000fc6000ff7e0ff */
[----:B------:R-:W-:Y:S01]  /*145f0*/  LDGSTS.E [R30+0x21a80], desc[UR28][R246.64], P2 ;  /* 0x21a80000f61e7fae */ /* 0x000fe200091a101c */
[----:B------:R-:W-:Y:S02]  /*14600*/  IADD3.X R53, PT, PT, R85, UR12, RZ, P3, !PT ;  /* 0x0000000c55357c10 */ /* 0x000fe40009ffe4ff */
[----:B------:R-:W-:-:S03]  /*14610*/  IADD3 R238, P3, PT, R86, UR11, RZ ;  /* 0x0000000b56ee7c10 */ /* 0x000fc6000ff7e0ff */
[----:B------:R4:W-:Y:S04]  /*14620*/  STL.64 [R1+0x20], R52 ;  /* 0x0000203401007387 */ /* 0x0009e80000100a00 */
[----:B------:R-:W2:Y:S01]  /*14630*/  LDL.LU.64 R170, [R1+0x4e8] ;  /* 0x0004e80001aa7983 */ /* 0x000ea20000300a00 */
[----:B------:R-:W-:Y:S02]  /*14640*/  IADD3.X R239, PT, PT, R87, UR12, RZ, P3, !PT ;  /* 0x0000000c57ef7c10 */ /* 0x000fe40009ffe4ff */
[----:B------:R-:W-:Y:S01]  /*14650*/  IADD3 R28, P3, PT, R196, UR11, RZ ;  /* 0x0000000bc41c7c10 */ /* 0x000fe2000ff7e0ff */
[----:B------:R-:W2:Y:S03]  /*14660*/  LDL.LU.64 R86, [R1+0x4d8] ;  /* 0x0004d80001567983 */ /* 0x000ea60000300a00 */
[----:B------:R-:W-:Y:S01]  /*14670*/  IADD3.X R29, PT, PT, R197, UR12, RZ, P3, !PT ;  /* 0x0000000cc51d7c10 */ /* 0x000fe20009ffe4ff */
[----:B------:R4:W-:Y:S04]  /*14680*/  LDGSTS.E [R30+0x21e80], desc[UR28][R52.64], P2 ;  /* 0x21e80000341e7fae */ /* 0x0009e800091a101c */
[----:B------:R1:W-:Y:S04]  /*14690*/  STL.64 [R1+0xa0], R28 ;  /* 0x0000a01c01007387 */ /* 0x0003e80000100a00 */
[----:B------:R-:W2:Y:S04]  /*146a0*/  LDL.LU.64 R156, [R1+0x4b0] ;  /* 0x0004b000019c7983 */ /* 0x000ea80000300a00 */
[----:B------:R-:W-:Y:S04]  /*146b0*/  LDGSTS.E [R30+0x22280], desc[UR28][R238.64], P2 ;  /* 0x22280000ee1e7fae */ /* 0x000fe800091a101c */
[----:B------:R1:W-:Y:S01]  /*146c0*/  LDGSTS.E [R30+0x22680], desc[UR28][R28.64], P2 ;  /* 0x226800001c1e7fae */ /* 0x0003e200091a101c */
[----:B---3--:R-:W-:-:S04]  /*146d0*/  IADD3 R54, P3, PT, R118, UR11, RZ ;  /* 0x0000000b76367c10 */ /* 0x008fc8000ff7e0ff */
[----:B------:R-:W-:Y:S02]  /*146e0*/  IADD3.X R55, PT, PT, R119, UR12, RZ, P3, !PT ;  /* 0x0000000c77377c10 */ /* 0x000fe40009ffe4ff */
[----:B----4-:R-:W-:-:S03]  /*146f0*/  IADD3 R52, P3, PT, R122, UR11, RZ ;  /* 0x0000000b7a347c10 */ /* 0x010fc6000ff7e0ff */
[----:B------:R-:W-:Y:S01]  /*14700*/  LDGSTS.E [R30+0x22a80], desc[UR28][R54.64], P2 ;  /* 0x22a80000361e7fae */ /* 0x000fe200091a101c */
[----:B------:R-:W-:Y:S02]  /*14710*/  IADD3.X R53, PT, PT, R123, UR12, RZ, P3, !PT ;  /* 0x0000000c7b357c10 */ /* 0x000fe40009ffe4ff */
[----:B-1----:R-:W-:Y:S01]  /*14720*/  IADD3 R28, P3, PT, R184, UR11, RZ ;  /* 0x0000000bb81c7c10 */ /* 0x002fe2000ff7e0ff */
[----:B------:R-:W-:Y:S03]  /*14730*/  STL.64 [R1+0xe0], R54 ;  /* 0x0000e03601007387 */ /* 0x000fe60000100a00 */
[----:B------:R-:W-:Y:S01]  /*14740*/  IADD3.X R29, PT, PT, R185, UR12, RZ, P3, !PT ;  /* 0x0000000cb91d7c10 */ /* 0x000fe20009ffe4ff */
[----:B------:R1:W-:Y:S01]  /*14750*/  STL.64 [R1+0x120], R52 ;  /* 0x0001203401007387 */ /* 0x0003e20000100a00 */
[----:B------:R-:W-:-:S03]  /*14760*/  IADD3 R118, P3, PT, R200, UR11, RZ ;  /* 0x0000000bc8767c10 */ /* 0x000fc6000ff7e0ff */
[----:B------:R-:W-:Y:S01]  /*14770*/  LDGSTS.E [R30+0x22e80], desc[UR28][R52.64], P2 ;  /* 0x22e80000341e7fae */ /* 0x000fe200091a101c */
[----:B------:R-:W-:Y:S02]  /*14780*/  IADD3.X R119, PT, PT, R201, UR12, RZ, P3, !PT ;  /* 0x0000000cc9777c10 */ /* 0x000fe40009ffe4ff */
[----:B------:R-:W-:Y:S01]  /*14790*/  IADD3 R84, P3, PT, R216, UR11, RZ ;  /* 0x0000000bd8547c10 */ /* 0x000fe2000ff7e0ff */
[----:B------:R3:W-:Y:S04]  /*147a0*/  LDGSTS.E [R30+0x23280], desc[UR28][R28.64], P2 ;  /* 0x232800001c1e7fae */ /* 0x0007e800091a101c */
[----:B-1----:R-:W4:Y:S04]  /*147b0*/  LDL.LU.64 R52, [R1+0x498] ;  /* 0x0004980001347983 */ /* 0x002f280000300a00 */
[----:B------:R3:W-:Y:S04]  /*147c0*/  STL.64 [R1+0x160], R28 ;  /* 0x0001601c01007387 */ /* 0x0007e80000100a00 */
[----:B------:R-:W4:Y:S01]  /*147d0*/  LDL.LU.64 R54, [R1+0x478] ;  /* 0x0004780001367983 */ /* 0x000f220000300a00 */
[----:B------:R-:W-:-:S03]  /*147e0*/  IADD3.X R85, PT, PT, R217, UR12, RZ, P3, !PT ;  /* 0x0000000cd9557c10 */ /* 0x000fc60009ffe4ff */
[----:B------:R-:W4:Y:S01]  /*147f0*/  LDL.LU.64 R122, [R1+0x458] ;  /* 0x00045800017a7983 */ /* 0x000f220000300a00 */
[----:B---3--:R-:W-:-:S03]  /*14800*/  IADD3 R28, P3, PT, R232, UR11, RZ ;  /* 0x0000000be81c7c10 */ /* 0x008fc6000ff7e0ff */
[----:B------:R1:W-:Y:S01]  /*14810*/  STL.64 [R1+0x1a0], R118 ;  /* 0x0001a07601007387 */ /* 0x0003e20000100a00 */
[----:B------:R-:W-:-:S03]  /*14820*/  IADD3.X R29, PT, PT, R233, UR12, RZ, P3, !PT ;  /* 0x0000000ce91d7c10 */ /* 0x000fc60009ffe4ff */
[----:B------:R3:W-:Y:S04]  /*14830*/  LDGSTS.E [R30+0x23680], desc[UR28][R118.64], P2 ;  /* 0x23680000761e7fae */ /* 0x0007e800091a101c */
[----:B------:R3:W-:Y:S04]  /*14840*/  STL.64 [R1+0x1e0], R84 ;  /* 0x0001e05401007387 */ /* 0x0007e80000100a00 */
[----:B------:R-:W-:Y:S04]  /*14850*/  LDGSTS.E [R30+0x23a80], desc[UR28][R84.64], P2 ;  /* 0x23a80000541e7fae */ /* 0x000fe800091a101c */
[----:B-1----:R-:W4:Y:S04]  /*14860*/  LDL.LU.64 R118, [R1+0x430] ;  /* 0x0004300001767983 */ /* 0x002f280000300a00 */
[----:B------:R1:W-:Y:S04]  /*14870*/  STL.64 [R1+0x220], R28 ;  /* 0x0002201c01007387 */ /* 0x0003e80000100a00 */
[----:B---3--:R-:W3:Y:S04]  /*14880*/  LDL.LU.64 R84, [R1+0x408] ;  /* 0x0004080001547983 */ /* 0x008ee80000300a00 */
[----:B------:R-:W1:Y:S04]  /*14890*/  LDL.LU.64 R196, [R1+0x3d8] ;  /* 0x0003d80001c47983 */ /* 0x000e680000300a00 */
[----:B------:R1:W-:Y:S01]  /*148a0*/  LDGSTS.E [R30+0x23e80], desc[UR28][R28.64], P2 ;  /* 0x23e800001c1e7fae */ /* 0x0003e200091a101c */
[----:B--2---:R-:W-:-:S04]  /*148b0*/  IADD3 R154, P3, PT, R170, UR11, RZ ;  /* 0x0000000baa9a7c10 */ /* 0x004fc8000ff7e0ff */
[----:B------:R-:W-:Y:S02]  /*148c0*/  IADD3.X R155, PT, PT, R171, UR12, RZ, P3, !PT ;  /* 0x0000000cab9b7c10 */ /* 0x000fe40009ffe4ff */
[----:B------:R-:W-:-:S03]  /*148d0*/  IADD3 R170, P3, PT, R86, UR11, RZ ;  /* 0x0000000b56aa7c10 */ /* 0x000fc6000ff7e0ff */
[----:B------:R-:W-:Y:S01]  /*148e0*/  LDGSTS.E [R31+0x20300], desc[UR28][R154.64], P2 ;  /* 0x203000009a1f7fae */ /* 0x000fe200091a101c */
[----:B------:R-:W-:Y:S02]  /*148f0*/  IADD3.X R171, PT, PT, R87, UR12, RZ, P3, !PT ;  /* 0x0000000c57ab7c10 */ /* 0x000fe40009ffe4ff */
[----:B------:R-:W-:Y:S01]  /*14900*/  IADD3 R182, P3, PT, R202, UR11, RZ ;  /* 0x0000000bcab67c10 */ /* 0x000fe2000ff7e0ff */
[----:B------:R-:W2:Y:S03]  /*14910*/  LDL.LU.64 R86, [R1+0x3a8] ;  /* 0x0003a80001567983 */ /* 0x000ea60000300a00 */
[----:B------:R-:W-:Y:S01]  /*14920*/  IADD3.X R183, PT, PT, R203, UR12, RZ, P3, !PT ;  /* 0x0000000ccbb77c10 */ /* 0x000fe20009ffe4ff */
[----:B------:R-:W2:Y:S01]  /*14930*/  LDL.LU.64 R250, [R1+0x370] ;  /* 0x0003700001fa7983 */ /* 0x000ea20000300a00 */
[----:B------:R-:W-:-:S03]  /*14940*/  IADD3 R202, P3, PT, R156, UR11, RZ ;  /* 0x0000000b9cca7c10 */ /* 0x000fc6000ff7e0ff */
[----:B------:R-:W-:Y:S01]  /*14950*/  LDGSTS.E [R31+0x20700], desc[UR28][R170.64], P2 ;  /* 0x20700000aa1f7fae */ /* 0x000fe200091a101c */
[----:B------:R-:W-:-:S03]  /*14960*/  IADD3.X R203, PT, PT, R157, UR12, RZ, P3, !PT ;  /* 0x0000000c9dcb7c10 */ /* 0x000fc60009ffe4ff */
[----:B------:R-:W2:Y:S04]  /*14970*/  LDL.LU.64 R156, [R1+0x338] ;  /* 0x00033800019c7983 */ /* 0x000ea80000300a00 */
[----:B------:R-:W-:Y:S04]  /*14980*/  LDGSTS.E [R31+0x20b00], desc[UR28][R182.64], P2 ;  /* 0x20b00000b61f7fae */ /* 0x000fe800091a101c */
[----:B------:R-:W-:Y:S01]  /*14990*/  LDGSTS.E [R31+0x20f00], desc[UR28][R202.64], P2 ;  /* 0x20f00000ca1f7fae */ /* 0x000fe200091a101c */
[----:B----4-:R-:W-:-:S04]  /*149a0*/  IADD3 R214, P3, PT, R52, UR11, RZ ;  /* 0x0000000b34d67c10 */ /* 0x010fc8000ff7e0ff */
[----:B------:R-:W-:Y:S02]  /*149b0*/  IADD3.X R215, PT, PT, R53, UR12, RZ, P3, !PT ;  /* 0x0000000c35d77c10 */ /* 0x000fe40009ffe4ff */
[----:B------:R-:W4:Y:S01]  /*149c0*/  LDL.LU.64 R52, [R1+0x300] ;  /* 0x0003000001347983 */ /* 0x000f220000300a00 */
[----:B------:R-:W-:-:S03]  /*149d0*/  IADD3 R230, P3, PT, R54, UR11, RZ ;  /* 0x0000000b36e67c10 */ /* 0x000fc6000ff7e0ff */
[----:B------:R-:W-:Y:S01]  /*149e0*/  LDGSTS.E [R31+0x21300], desc[UR28][R214.64], P2 ;  /* 0x21300000d61f7fae */ /* 0x000fe200091a101c */
[----:B------:R-:W-:-:S03]  /*149f0*/  IADD3.X R231, PT, PT, R55, UR12, RZ, P3, !PT ;  /* 0x0000000c37e77c10 */ /* 0x000fc60009ffe4ff */
[----:B------:R-:W4:Y:S01]  /*14a00*/  LDL.LU.64 R54, [R1+0x2c0] ;  /* 0x0002c00001367983 */ /* 0x000f220000300a00 */
[----:B------:R-:W-:-:S03]  /*14a10*/  IADD3 R248, P3, PT, R122, UR11, RZ ;  /* 0x0000000b7af87c10 */ /* 0x000fc6000ff7e0ff */
[----:B------:R-:W-:Y:S01]  /*14a20*/  LDGSTS.E [R31+0x21700], desc[UR28][R230.64], P2 ;  /* 0x21700000e61f7fae */ /* 0x000fe200091a101c */
[----:B------:R-:W-:-:S05]  /*14a30*/  IADD3.X R249, PT, PT, R123, UR12, RZ, P3, !PT ;  /* 0x0000000c7bf97c10 */ /* 0x000fca0009ffe4ff */
[----:B------:R-:W-:Y:S01]  /*14a40*/  LDGSTS.E [R31+0x21b00], desc[UR28][R248.64], P2 ;  /* 0x21b00000f81f7fae */ /* 0x000fe200091a101c */
[----:B------:R-:W-:-:S04]  /*14a50*/  IADD3 R122, P3, PT, R118, UR11, RZ ;  /* 0x0000000b767a7c10 */ /* 0x000fc8000ff7e0ff */
[----:B------:R-:W-:Y:S02]  /*14a60*/  IADD3.X R123, PT, PT, R119, UR12, RZ, P3, !PT ;  /* 0x0000000c777b7c10 */ /* 0x000fe40009ffe4ff */
[----:B---3--:R-:W-:-:S03]  /*14a70*/  IADD3 R118, P3, PT, R84, UR11, RZ ;  /* 0x0000000b54767c10 */ /* 0x008fc6000ff7e0ff */
[----:B------:R-:W-:Y:S01]  /*14a80*/  LDGSTS.E [R31+0x21f00], desc[UR28][R122.64], P2 ;  /* 0x21f000007a1f7fae */ /* 0x000fe200091a101c */
        /* <DEDUP_REMOVED lines=8> */
[----:B-1----:R-:W3:Y:S04]  /*14b10*/  LDL.LU.64 R122, [R1+0x4f0] ;  /* 0x0004f000017a7983 */ /* 0x002ee80000300a00 */
[----:B------:R2:W-:Y:S04]  /*14b20*/  LDGSTS.E [R31+0x22300], desc[UR28][R118.64], P2 ;  /* 0x22300000761f7fae */ /* 0x0005e800091a101c */
[----:B------:R1:W-:Y:S04]  /*14b30*/  LDGSTS.E [R31+0x22700], desc[UR28][R28.64], P2 ;  /* 0x227000001c1f7fae */ /* 0x0003e800091a101c */
[----:B------:R-:W3:Y:S01]  /*14b40*/  LDL.LU.64 R216, [R1+0x4e0] ;  /* 0x0004e00001d87983 */ /* 0x000ee20000300a00 */
[----:B--2---:R-:W-:-:S04]  /*14b50*/  IADD3 R118, P3, PT, R86, UR11, RZ ;  /* 0x0000000b56767c10 */ /* 0x004fc8000ff7e0ff */
[----:B------:R-:W-:Y:S02]  /*14b60*/  IADD3.X R119, PT, PT, R87, UR12, RZ, P3, !PT ;  /* 0x0000000c57777c10 */ /* 0x000fe40009ffe4ff */
[----:B------:R-:W-:-:S03]  /*14b70*/  IADD3 R86, P3, PT, R250, UR11, RZ ;  /* 0x0000000bfa567c10 */ /* 0x000fc6000ff7e0ff */
[----:B------:R-:W-:Y:S01]  /*14b80*/  LDGSTS.E [R31+0x22b00], desc[UR28][R118.64], P2 ;  /* 0x22b00000761f7fae */ /* 0x000fe200091a101c */
[----:B------:R-:W-:Y:S02]  /*14b90*/  IADD3.X R87, PT, PT, R251, UR12, RZ, P3, !PT ;  /* 0x0000000cfb577c10 */ /* 0x000fe40009ffe4ff */
[----:B-1----:R-:W-:Y:S01]  /*14ba0*/  IADD3 R28, P3, PT, R156, UR11, RZ ;  /* 0x0000000b9c1c7c10 */ /* 0x002fe2000ff7e0ff */
[----:B------:R1:W-:Y:S03]  /*14bb0*/  STL.64 [R1+0xe8], R118 ;  /* 0x0000e87601007387 */ /* 0x0003e60000100a00 */
[----:B------:R-:W-:Y:S01]  /*14bc0*/  IADD3.X R29, PT, PT, R157, UR12, RZ, P3, !PT ;  /* 0x0000000c9d1d7c10 */ /* 0x000fe20009ffe4ff */
[----:B------:R4:W-:Y:S04]  /*14bd0*/  STL.64 [R1+0x128], R86 ;  /* 0x0001285601007387 */ /* 0x0009e80000100a00 */
[----:B------:R2:W-:Y:S04]  /*14be0*/  STL.64 [R1+0x168], R28 ;  /* 0x0001681c01007387 */ /* 0x0005e80000100a00 */
[----:B-1----:R-:W3:Y:S04]  /*14bf0*/  LDL.LU.64 R118, [R1+0x4d0] ;  /* 0x0004d00001767983 */ /* 0x002ee80000300a00 */
[----:B------:R4:W-:Y:S04]  /*14c00*/  LDGSTS.E [R31+0x22f00], desc[UR28][R86.64], P2 ;  /* 0x22f00000561f7fae */ /* 0x0009e800091a101c */
[----:B------:R2:W-:Y:S04]  /*14c10*/  LDGSTS.E [R31+0x23300], desc[UR28][R28.64], P2 ;  /* 0x233000001c1f7fae */ /* 0x0005e800091a101c */
[----:B------:R-:W3:Y:S01]  /*14c20*/  LDL.LU.64 R250, [R1+0x4b8] ;  /* 0x0004b80001fa7983 */ /* 0x000ee20000300a00 */
[----:B----4-:R-:W-:-:S04]  /*14c30*/  IADD3 R86, P3, PT, R52, UR11, RZ ;  /* 0x0000000b34567c10 */ /* 0x010fc8000ff7e0ff */
[----:B------:R-:W-:Y:S02]  /*14c40*/  IADD3.X R87, PT, PT, R53, UR12, RZ, P3, !PT ;  /* 0x0000000c35577c10 */ /* 0x000fe40009ffe4ff */
[----:B--2---:R-:W-:-:S03]  /*14c50*/  IADD3 R28, P3, PT, R54, UR11, RZ ;  /* 0x0000000b361c7c10 */ /* 0x004fc6000ff7e0ff */
[----:B------:R-:W-:Y:S01]  /*14c60*/  STL.64 [R1+0x1a8], R86 ;  /* 0x0001a85601007387 */ /* 0x000fe20000100a00 */
[----:B------:R-:W-:-:S03]  /*14c70*/  IADD3.X R29, PT, PT, R55, UR12, RZ, P3, !PT ;  /* 0x0000000c371d7c10 */ /* 0x000fc60009ffe4ff */
[----:B------:R-:W-:Y:S01]  /*14c80*/  LDGSTS.E [R31+0x23700], desc[UR28][R86.64], P2 ;  /* 0x23700000561f7fae */ /* 0x000fe200091a101c */
[----:B------:R-:W-:-:S03]  /*14c90*/  IADD3 R52, P3, PT, R234, UR11, RZ ;  /* 0x0000000bea347c10 */ /* 0x000fc6000ff7e0ff */
[----:B------:R-:W2:Y:S01]  /*14ca0*/  LDL.LU.64 R54, [R1+0x4a0] ;  /* 0x0004a00001367983 */ /* 0x000ea20000300a00 */
[----:B------:R-:W-:-:S03]  /*14cb0*/  IADD3.X R53, PT, PT, R235, UR12, RZ, P3, !PT ;  /* 0x0000000ceb357c10 */ /* 0x000fc60009ffe4ff */
[----:B------:R1:W-:Y:S04]  /*14cc0*/  STL.64 [R1+0x1e8], R28 ;  /* 0x0001e81c01007387 */ /* 0x0003e80000100a00 */
[----:B------:R4:W-:Y:S04]  /*14cd0*/  LDGSTS.E [R31+0x23b00], desc[UR28][R28.64], P2 ;  /* 0x23b000001c1f7fae */ /* 0x0009e800091a101c */
[----:B------:R-:W-:Y:S04]  /*14ce0*/  LDGSTS.E [R31+0x23f00], desc[UR28][R52.64], P2 ;  /* 0x23f00000341f7fae */ /* 0x000fe800091a101c */
[----:B-1----:R-:W4:Y:S04]  /*14cf0*/  LDL.LU.64 R28, [R1+0x480] ;  /* 0x00048000011c7983 */ /* 0x002f280000300a00 */
[----:B------:R1:W-:Y:S04]  /*14d00*/  STL.64 [R1+0x228], R52 ;  /* 0x0002283401007387 */ /* 0x0003e80000100a00 */
[----:B------:R-:W4:Y:S01]  /*14d10*/  LDL.LU.64 R86, [R1+0x460] ;  /* 0x0004600001567983 */ /* 0x000f220000300a00 */
[----:B---3--:R-:W-:-:S03]  /*14d20*/  IADD3 R156, P3, PT, R84, UR11, RZ ;  /* 0x0000000b549c7c10 */ /* 0x008fc6000ff7e0ff */
[----:B-1----:R-:W3:Y:S01]  /*14d30*/  LDL.LU.64 R52, [R1+0x438] ;  /* 0x0004380001347983 */ /* 0x002ee20000300a00 */
[----:B------:R-:W-:Y:S02]  /*14d40*/  IADD3.X R157, PT, PT, R85, UR12, RZ, P3, !PT ;  /* 0x0000000c559d7c10 */ /* 0x000fe40009ffe4ff */
[----:B------:R-:W-:-:S03]  /*14d50*/  IADD3 R172, P3, PT, R196, UR11, RZ ;  /* 0x0000000bc4ac7c10 */ /* 0x000fc6000ff7e0ff */
[----:B------:R-:W-:Y:S01]  /*14d60*/  LDGSTS.E [R32+0x20380], desc[UR28][R156.64], P2 ;  /* 0x203800009c207fae */ /* 0x000fe200091a101c */
[----:B------:R-:W-:-:S03]  /*14d70*/  IADD3.X R173, PT, PT, R197, UR12, RZ, P3, !PT ;  /* 0x0000000cc5ad7c10 */ /* 0x000fc60009ffe4ff */
[----:B------:R-:W3:Y:S01]  /*14d80*/  LDL.LU.64 R196, [R1+0x410] ;  /* 0x0004100001c47983 */ /* 0x000ee20000300a00 */
[----:B------:R-:W-:-:S03]  /*14d90*/  IADD3 R184, P3, PT, R122, UR11, RZ ;  /* 0x0000000b7ab87c10 */ /* 0x000fc6000ff7e0ff */
[----:B------:R-:W-:Y:S01]  /*14da0*/  LDGSTS.E [R32+0x20780], desc[UR28][R172.64], P2 ;  /* 0x20780000ac207fae */ /* 0x000fe200091a101c */
[----:B------:R-:W-:-:S03]  /*14db0*/  IADD3.X R185, PT, PT, R123, UR12, RZ, P3, !PT ;  /* 0x0000000c7bb97c10 */ /* 0x000fc60009ffe4ff */
[----:B------:R-:W3:Y:S04]  /*14dc0*/  LDL.LU.64 R122, [R1+0x3e0] ;  /* 0x0003e000017a7983 */ /* 0x000ee80000300a00 */
[----:B------:R-:W3:Y:S01]  /*14dd0*/  LDL.LU.64 R84, [R1+0x3b0] ;  /* 0x0003b00001547983 */ /* 0x000ee20000300a00 */
[----:B------:R-:W-:-:S03]  /*14de0*/  IADD3 R200, P3, PT, R216, UR11, RZ ;  /* 0x0000000bd8c87c10 */ /* 0x000fc6000ff7e0ff */
[----:B------:R-:W3:Y:S01]  /*14df0*/  LDL.LU.64 R234, [R1+0x378] ;  /* 0x0003780001ea7983 */ /* 0x000ee20000300a00 */
[----:B------:R-:W-:-:S03]  /*14e00*/  IADD3.X R201, PT, PT, R217, UR12, RZ, P3, !PT ;  /* 0x0000000cd9c97c10 */ /* 0x000fc60009ffe4ff */
[----:B------:R-:W3:Y:S04]  /*14e10*/  LDL.LU.64 R30, [R1+0x340] ;  /* 0x00034000011e7983 */ /* 0x000ee80000300a00 */
[----:B------:R-:W-:Y:S04]  /*14e20*/  LDGSTS.E [R32+0x20b80], desc[UR28][R184.64], P2 ;  /* 0x20b80000b8207fae */ /* 0x000fe800091a101c */
[----:B------:R-:W-:Y:S01]  /*14e30*/  LDGSTS.E [R32+0x20f80], desc[UR28][R200.64], P2 ;  /* 0x20f80000c8207fae */ /* 0x000fe200091a101c */
[----:B------:R-:W-:-:S04]  /*14e40*/  IADD3 R216, P3, PT, R118, UR11, RZ ;  /* 0x0000000b76d87c10 */ /* 0x000fc8000ff7e0ff */
[----:B------:R-:W-:Y:S02]  /*14e50*/  IADD3.X R217, PT, PT, R119, UR12, RZ, P3, !PT ;  /* 0x0000000c77d97c10 */ /* 0x000fe40009ffe4ff */
[----:B------:R-:W3:Y:S04]  /*14e60*/  LDL.LU.64 R118, [R1+0x2f8] ;  /* 0x0002f80001767983 */ /* 0x000ee80000300a00 */
[----:B------:R-:W-:Y:S01]  /*14e70*/  LDGSTS.E [R32+0x21380], desc[UR28][R216.64], P2 ;  /* 0x21380000d8207fae */ /* 0x000fe200091a101c */
[----:B------:R-:W-:-:S04]  /*14e80*/  IADD3 R232, P3, PT, R250, UR11, RZ ;  /* 0x0000000bfae87c10 */ /* 0x000fc8000ff7e0ff */
[----:B------:R-:W-:-:S05]  /*14e90*/  IADD3.X R233, PT, PT, R251, UR12, RZ, P3, !PT ;  /* 0x0000000cfbe97c10 */ /* 0x000fca0009ffe4ff */
[----:B------:R-:W-:Y:S01]  /*14ea0*/  LDGSTS.E [R32+0x21780], desc[UR28][R232.64], P2 ;  /* 0x21780000e8207fae */ /* 0x000fe200091a101c */
[----:B--2---:R-:W-:-:S04]  /*14eb0*/  IADD3 R250, P3, PT, R54, UR11, RZ ;  /* 0x0000000b36fa7c10 */ /* 0x004fc8000ff7e0ff */
[----:B------:R-:W-:-:S05]  /*14ec0*/  IADD3.X R251, PT, PT, R55, UR12, RZ, P3, !PT ;  /* 0x0000000c37fb7c10 */ /* 0x000fca0009ffe4ff */
[----:B------:R-:W-:Y:S01]  /*14ed0*/  LDGSTS.E [R32+0x21b80], desc[UR28][R250.64], P2 ;  /* 0x21b80000fa207fae */ /* 0x000fe200091a101c */
[----:B----4-:R-:W-:-:S04]  /*14ee0*/  IADD3 R54, P3, PT, R28, UR11, RZ ;  /* 0x0000000b1c367c10 */ /* 0x010fc8000ff7e0ff */
[----:B------:R-:W-:Y:S02]  /*14ef0*/  IADD3.X R55, PT, PT, R29, UR12, RZ, P3, !PT ;  /* 0x0000000c1d377c10 */ /* 0x000fe40009ffe4ff */
[----:B------:R-:W-:-:S03]  /*14f00*/  IADD3 R28, P3, PT, R86, UR11, RZ ;  /* 0x0000000b561c7c10 */ /* 0x000fc6000ff7e0ff */
[----:B------:R-:W-:Y:S01]  /*14f10*/  LDGSTS.E [R32+0x21f80], desc[UR28][R54.64], P2 ;  /* 0x21f8000036207fae */ /* 0x000fe200091a101c */
[----:B------:R-:W-:Y:S02]  /*14f20*/  IADD3.X R29, PT, PT, R87, UR12, RZ, P3, !PT ;  /* 0x0000000c571d7c10 */ /* 0x000fe40009ffe4ff */
[----:B---3--:R-:W-:Y:S01]  /*14f30*/  IADD3 R86, P3, PT, R52, UR11, RZ ;  /* 0x0000000b34567c10 */ /* 0x008fe2000ff7e0ff */
[----:B------:R1:W-:Y:S03]  /*14f40*/  STL.64 [R1+0x30], R54 ;  /* 0x0000303601007387 */ /* 0x0003e60000100a00 */
[----:B------:R-:W-:Y:S01]  /*14f50*/  IADD3.X R87, PT, PT, R53, UR12, RZ, P3, !PT ;  /* 0x0000000c35577c10 */ /* 0x000fe20009ffe4ff */
[----:B------:R-:W-:Y:S04]  /*14f60*/  LDGSTS.E [R32+0x22380], desc[UR28][R28.64], P2 ;  /* 0x223800001c207fae */ /* 0x000fe800091a101c */
[----:B------:R-:W5:Y:S04]  /*14f70*/  LDL.LU.64 R52, [R1+0x670] ;  /* 0x0006700001347983 */ /* 0x000f680000300a00 */
[----:B-1----:R-:W5:Y:S04]  /*14f80*/  LDL.LU.64 R54, [R1+0x668] ;  /* 0x0006680001367983 */ /* 0x002f680000300a00 */
[----:B------:R1:W-:Y:S04]  /*14f90*/  STL.64 [R1+0xb0], R86 ;  /* 0x0000b05601007387 */ /* 0x0003e80000100a00 */
[----:B------:R1:W-:Y:S02]  /*14fa0*/  LDGSTS.E [R32+0x22780], desc[UR28][R86.64], P2 ;  /* 0x2278000056207fae */ /* 0x0003e400091a101c */
[----:B-1----:R-:W-:-:S04]  /*14fb0*/  IADD3 R86, P3, PT, R196, UR11, RZ ;  /* 0x0000000bc4567c10 */ /* 0x002fc8000ff7e0ff */
[----:B------:R-:W-:Y:S02]  /*14fc0*/  IADD3.X R87, PT, PT, R197, UR12, RZ, P3, !PT ;  /* 0x0000000cc5577c10 */ /* 0x000fe40009ffe4ff */
[----:B------:R-:W-:-:S03]  /*14fd0*/  IADD3 R196, P3, PT, R122, UR11, RZ ;  /* 0x0000000b7ac47c10 */ /* 0x000fc6000ff7e0ff */
[----:B------:R-:W-:Y:S01]  /*14fe0*/  LDGSTS.E [R32+0x22b80], desc[UR28][R86.64], P2 ;  /* 0x22b8000056207fae */ /* 0x000fe200091a101c */
[----:B------:R-:W-:Y:S02]  /*14ff0*/  IADD3.X R197, PT, PT, R123, UR12, RZ, P3, !PT ;  /* 0x0000000c7bc57c10 */ /* 0x000fe40009ffe4ff */
[----:B------:R-:W-:Y:S01]  /*15000*/  IADD3 R122, P3, PT, R84, UR11, RZ ;  /* 0x0000000b547a7c10 */ /* 0x000fe2000ff7e0ff */
[----:B------:R1:W-:Y:S03]  /*15010*/  STL.64 [R1+0xf0], R86 ;  /* 0x0000f05601007387 */ /* 0x0003e60000100a00 */
[----:B------:R-:W-:Y:S01]  /*15020*/  IADD3.X R123, PT, PT, R85, UR12, RZ, P3, !PT ;  /* 0x0000000c557b7c10 */ /* 0x000fe20009ffe4ff */
[----:B------:R-:W-:Y:S04]  /*15030*/  LDGSTS.E [R32+0x22f80], desc[UR28][R196.64], P2 ;  /* 0x22f80000c4207fae */ /* 0x000fe800091a101c */
[----:B------:R-:W5:Y:S04]  /*15040*/  LDL.LU.64 R84, [R1+0x660] ;  /* 0x0006600001547983 */ /* 0x000f680000300a00 */
[----:B-1----:R-:W5:Y:S04]  /*15050*/  LDL.LU.64 R86, [R1+0x658] ;  /* 0x0006580001567983 */ /* 0x002f680000300a00 */
[----:B------:R1:W-:Y:S04]  /*15060*/  STL.64 [R1+0x130], R196 ;  /* 0x000130c401007387 */ /* 0x0003e80000100a00 */
[----:B------:R2:W-:Y:S04]  /*15070*/  LDGSTS.E [R32+0x23380], desc[UR28][R122.64], P2 ;  /* 0x233800007a207fae */ /* 0x0005e800091a101c */
[----:B-1----:R1:W5:Y:S04]  /*15080*/  LDL.LU.64 R196, [R1+0x650] ;  /* 0x0006500001c47983 */ /* 0x0023680000300a00 */
[----:B------:R2:W-:Y:S02]  /*15090*/  STL.64 [R1+0x170], R122 ;  /* 0x0001707a01007387 */ /* 0x0005e40000100a00 */
[----:B--2---:R-:W-:-:S04]  /*150a0*/  IADD3 R122, P3, PT, R234, UR11, RZ ;  /* 0x0000000bea7a7c10 */ /* 0x004fc8000ff7e0ff */
[----:B------:R-:W-:Y:S02]  /*150b0*/  IADD3.X R123, PT, PT, R235, UR12, RZ, P3, !PT ;  /* 0x0000000ceb7b7c10 */ /* 0x000fe40009ffe4ff */
[----:B------:R-:W-:-:S03]  /*150c0*/  IADD3 R234, P3, PT, R30, UR11, RZ ;  /* 0x0000000b1eea7c10 */ /* 0x000fc6000ff7e0ff */
[----:B------:R1:W-:Y:S01]  /*150d0*/  LDGSTS.E [R32+0x23780], desc[UR28][R122.64], P2 ;  /* 0x237800007a207fae */ /* 0x0003e200091a101c */
[----:B------:R-:W-:-:S03]  /*150e0*/  IADD3.X R235, PT, PT, R31, UR12, RZ, P3, !PT ;  /* 0x0000000c1feb7c10 */ /* 0x000fc60009ffe4ff */
[----:B------:R2:W-:Y:S01]  /*150f0*/  STL.64 [R1+0x1b0], R122 ;  /* 0x0001b07a01007387 */ /* 0x0005e20000100a00 */
[----:B------:R-:W-:-:S03]  /*15100*/  UMOV UR16, URZ ;  /* 0x000000ff00107c82 */ /* 0x000fc60008000000 */
[----:B------:R1:W-:Y:S01]  /*15110*/  LDGSTS.E [R32+0x23b80], desc[UR28][R234.64], P2 ;  /* 0x23b80000ea207fae */ /* 0x0003e200091a101c */
[----:B------:R-:W-:-:S04]  /*15120*/  IADD3 R30, P3, PT, R118, UR11, RZ ;  /* 0x0000000b761e7c10 */ /* 0x000fc8000ff7e0ff */
[----:B------:R-:W-:Y:S02]  /*15130*/  IADD3.X R31, PT, PT, R119, UR12, RZ, P3, !PT ;  /* 0x0000000c771f7c10 */ /* 0x000fe40009ffe4ff */
[----:B------:R1:W5:Y:S04]  /*15140*/  LDL.LU.64 R118, [R1+0x648] ;  /* 0x0006480001767983 */ /* 0x0003680000300a00 */
[----:B--2---:R1:W5:Y:S04]  /*15150*/  LDL.LU R122, [R1+0x640] ;  /* 0x00064000017a7983 */ /* 0x0043680000300800 */
[----:B------:R1:W-:Y:S04]  /*15160*/  STL.64 [R1+0x1f0], R234 ;  /* 0x0001f0ea01007387 */ /* 0x0003e80000100a00 */
[----:B------:R1:W-:Y:S01]  /*15170*/  STL.64 [R1+0x230], R30 ;  /* 0x0002301e01007387 */ /* 0x0003e20000100a00 */
[----:B------:R-:W-:-:S03]  /*15180*/  ISETP.GE.AND P3, PT, R252, 0x100, PT ;  /* 0x00000100fc00780c */ /* 0x000fc60003f66270 */
[----:B------:R1:W-:Y:S01]  /*15190*/  LDGSTS.E [R32+0x23f80], desc[UR28][R30.64], P2 ;  /* 0x23f800001e207fae */ /* 0x0003e200091a101c */
[----:B------:R-:W-:-:S03]  /*151a0*/  ISETP.GE.AND P2, PT, R252, 0x80, PT ;  /* 0x00000080fc00780c */ /* 0x000fc60003f46270 */
[----:B------:R-:W0:Y:S06]  /*151b0*/  LDGDEPBAR ;  /* 0x00000000000079af */ /* 0x000e2c0000000000 */
[----:B------:R-:W-:Y:S05]  /*151c0*/  @!P3 BRA `(.L_x_7) ;  /* 0x000000980078b947 */ /* 0x000fea0003800000 */
[----:B-1----:R-:W-:Y:S01]  /*151d0*/  SHF.R.S32.HI R123, RZ, 0x1f, R252 ;  /* 0x0000001fff7b7819 */ /* 0x002fe200000114fc */
[----:B------:R-:W2:Y:S03]  /*151e0*/  LDL.LU.64 R234, [R1+0x90] ;  /* 0x0000900001ea7983 */ /* 0x000ea60000300a00 */
[----:B------:R-:W-:Y:S01]  /*151f0*/  LEA.HI R123, R123, R252, RZ, 0x7 ;  /* 0x000000fc7b7b7211 */ /* 0x000fe200078f38ff */
[----:B------:R-:W3:Y:S01]  /*15200*/  LDL.LU.64 R32, [R1+0x180] ;  /* 0x0001800001207983 */ /* 0x000ee20000300a00 */
[----:B-----5:R-:W-:-:S03]  /*15210*/  IMAD.MOV.U32 R120, RZ, RZ, R118 ;  /* 0x000000ffff787224 */ /* 0x020fc600078e0076 */
[----:B------:R-:W4:Y:S01]  /*15220*/  LDL.LU.64 R30, [R1+0x140] ;  /* 0x00014000011e7983 */ /* 0x000f220000300a00 */
[----:B------:R-:W-:-:S03]  /*15230*/  IMAD.MOV.U32 R118, RZ, RZ, R196 ;  /* 0x000000ffff767224 */ /* 0x000fc600078e00c4 */
[----:B------:R1:W-:Y:S04]  /*15240*/  STL.64 [R1+0x640], R122 ;  /* 0x0006407a01007387 */ /* 0x0003e80000100a00 */
[----:B------:R-:W-:Y:S04]  /*15250*/  STL.64 [R1+0x648], R120 ;  /* 0x0006487801007387 */ /* 0x000fe80000100a00 */
[----:B------:R-:W-:Y:S01]  /*15260*/  STL.64 [R1+0x650], R118 ;  /* 0x0006507601007387 */ /* 0x000fe20000100a00 */
[----:B-1----:R-:W-:Y:S02]  /*15270*/  IMAD.MOV.U32 R122, RZ, RZ, R116 ;  /* 0x000000ffff7a7224 */ /* 0x002fe400078e0074 */
[----:B------:R-:W-:-:S02]  /*15280*/  IMAD.MOV.U32 R123, RZ, RZ, R117 ;  /* 0x000000ffff7b7224 */ /* 0x000fc400078e0075 */
[----:B------:R-:W-:Y:S02]  /*15290*/  IMAD.MOV.U32 R117, RZ, RZ, R197 ;  /* 0x000000ffff757224 */ /* 0x000fe400078e00c5 */
[----:B------:R-:W-:Y:S02]  /*152a0*/  IMAD.MOV.U32 R116, RZ, RZ, R114 ;  /* 0x000000ffff747224 */ /* 0x000fe400078e0072 */
[----:B------:R-:W-:Y:S02]  /*152b0*/  IMAD.MOV.U32 R114, RZ, RZ, R112 ;  /* 0x000000ffff727224 */ /* 0x000fe400078e0070 */
[----:B------:R-:W-:Y:S01]  /*152c0*/  IMAD.MOV.U32 R112, RZ, RZ, R110 ;  /* 0x000000ffff707224 */ /* 0x000fe200078e006e */
[----:B------:R-:W-:Y:S01]  /*152d0*/  STL.64 [R1+0x658], R116 ;  /* 0x0006587401007387 */ /* 0x000fe20000100a00 */
[----:B------:R-:W-:-:S03]  /*152e0*/  IMAD.MOV.U32 R110, RZ, RZ, R108 ;  /* 0x000000ffff6e7224 */ /* 0x000fc600078e006c */
[----:B------:R1:W-:Y:S01]  /*152f0*/  STL.64 [R1+0x660], R114 ;  /* 0x0006607201007387 */ /* 0x0003e20000100a00 */
[----:B------:R-:W-:Y:S02]  /*15300*/  IMAD.MOV.U32 R108, RZ, RZ, R106 ;  /* 0x000000ffff6c7224 */ /* 0x000fe400078e006a */
[----:B------:R-:W-:Y:S02]  /*15310*/  IMAD.MOV.U32 R106, RZ, RZ, R104 ;  /* 0x000000ffff6a7224 */ /* 0x000fe400078e0068 */
[----:B------:R-:W-:Y:S02]  /*15320*/  IMAD.MOV.U32 R104, RZ, RZ, R102 ;  /* 0x000000ffff687224 */ /* 0x000fe400078e0066 */
[----:B------:R-:W-:Y:S01]  /*15330*/  IMAD.MOV.U32 R102, RZ, RZ, R100 ;  /* 0x000000ffff667224 */ /* 0x000fe200078e0064 */
[----:B-1----:R-:W2:Y:S04]  /*15340*/  LDL.LU.64 R114, [R1+0x10] ;  /* 0x0000100001727983 */ /* 0x002ea80000300a00 */
[----:B------:R-:W2:Y:S04]  /*15350*/  LDL.LU.64 R116, [R1+0xd0] ;  /* 0x0000d00001747983 */ /* 0x000ea80000300a00 */
[----:B------:R-:W2:Y:S04]  /*15360*/  LDL.LU.64 R118, [R1+0x100] ;  /* 0x0001000001767983 */ /* 0x000ea80000300a00 */
[----:B------:R-:W2:Y:S01]  /*15370*/  LDL.LU.64 R120, [R1+0xf8] ;  /* 0x0000f80001787983 */ /* 0x000ea20000300a00 */
[----:B------:R-:W-:-:S03]  /*15380*/  IMAD.MOV.U32 R100, RZ, RZ, R98 ;  /* 0x000000ffff647224 */ /* 0x000fc600078e0062 */
[----:B------:R1:W-:Y:S04]  /*15390*/  STL.64 [R1+0x668], R112 ;  /* 0x0006687001007387 */ /* 0x0003e80000100a00 */
[----:B-1----:R-:W2:Y:S04]  /*153a0*/  LDL.LU.64 R112, [R1+0xb0] ;  /* 0x0000b00001707983 */ /* 0x002ea80000300a00 */
[----:B------:R-:W-:Y:S04]  /*153b0*/  STL.64 [R1+0x670], R110 ;  /* 0x0006706e01007387 */ /* 0x000fe80000100a00 */
[----:B------:R-:W-:Y:S04]  /*153c0*/  STL.64 [R1+0x678], R108 ;  /* 0x0006786c01007387 */ /* 0x000fe80000100a00 */
[----:B------:R-:W-:Y:S04]  /*153d0*/  STL.64 [R1+0x680], R106 ;  /* 0x0006806a01007387 */ /* 0x000fe80000100a00 */
[----:B------:R-:W-:Y:S04]  /*153e0*/  STL.64 [R1+0x688], R104 ;  /* 0x0006886801007387 */ /* 0x000fe80000100a00 */
[----:B------:R1:W-:Y:S04]  /*153f0*/  STL.64 [R1+0x690], R102 ;  /* 0x0006906601007387 */ /* 0x0003e80000100a00 */
[----:B-1----:R-:W2:Y:S04]  /*15400*/  LDL.LU.64 R102, [R1+0x28] ;  /* 0x0000280001667983 */ /* 0x002ea80000300a00 */
[----:B------:R1:W-:Y:S04]  /*15410*/  STL.64 [R1+0x698], R100 ;  /* 0x0006986401007387 */ /* 0x0003e80000100a00 */
[----:B-1----:R-:W2:Y:S01]  /*15420*/  LDL.LU.64 R100, [R1+0x8] ;  /* 0x0000080001647983 */ /* 0x002ea20000300a00 */
[----:B------:R-:W-:-:S02]  /*15430*/  IMAD.MOV.U32 R98, RZ, RZ, R96 ;  /* 0x000000ffff627224 */ /* 0x000fc400078e0060 */
[----:B------:R-:W-:Y:S02]  /*15440*/  IMAD.MOV.U32 R96, RZ, RZ, R94 ;  /* 0x000000ffff607224 */ /* 0x000fe400078e005e */
[----:B------:R-:W-:Y:S02]  /*15450*/  IMAD.MOV.U32 R94, RZ, RZ, R92 ;  /* 0x000000ffff5e7224 */ /* 0x000fe400078e005c */
[----:B------:R-:W-:Y:S02]  /*15460*/  IMAD.MOV.U32 R92, RZ, RZ, R90 ;  /* 0x000000ffff5c7224 */ /* 0x000fe400078e005a */
[----:B------:R-:W-:Y:S02]  /*15470*/  IMAD.MOV.U32 R90, RZ, RZ, R88 ;  /* 0x000000ffff5a7224 */ /* 0x000fe400078e0058 */
[----:B------:R-:W-:Y:S02]  /*15480*/  IMAD.MOV.U32 R88, RZ, RZ, R86 ;  /* 0x000000ffff587224 */ /* 0x000fe400078e0056 */
        /* <DEDUP_REMOVED lines=13> */
[----:B------:R-:W-:Y:S01]  /*15560*/  IMAD.MOV.U32 R60, RZ, RZ, R58 ;  /* 0x000000ffff3c7224 */ /* 0x000fe200078e003a */
[----:B------:R-:W-:Y:S01]  /*15570*/  STL.64 [R1+0x6a0], R98 ;  /* 0x0006a06201007387 */ /* 0x000fe20000100a00 */
[----:B------:R-:W-:Y:S02]  /*15580*/  IMAD.MOV.U32 R58, RZ, RZ, R56 ;  /* 0x000000ffff3a7224 */ /* 0x000fe400078e0038 */
[----:B------:R-:W-:Y:S01]  /*15590*/  IMAD.MOV.U32 R56, RZ, RZ, R54 ;  /* 0x000000ffff387224 */ /* 0x000fe200078e0036 */
[----:B------:R-:W-:Y:S01]  /*155a0*/  STL.64 [R1+0x6a8], R96 ;  /* 0x0006a86001007387 */ /* 0x000fe20000100a00 */
[----:B------:R-:W-:Y:S02]  /*155b0*/  IMAD.MOV.U32 R54, RZ, RZ, R52 ;  /* 0x000000ffff367224 */ /* 0x000fe400078e0034 */
[----:B------:R-:W-:Y:S01]  /*155c0*/  IMAD.MOV.U32 R52, RZ, RZ, R50 ;  /* 0x000000ffff347224 */ /* 0x000fe200078e0032 */
[----:B------:R1:W-:Y:S01]  /*155d0*/  STL.64 [R1+0x6b0], R94 ;  /* 0x0006b05e01007387 */ /* 0x0003e20000100a00 */
[----:B------:R-:W-:-:S02]  /*155e0*/  IMAD.MOV.U32 R50, RZ, RZ, R48 ;  /* 0x000000ffff327224 */ /* 0x000fc400078e0030 */
[----:B------:R-:W-:Y:S02]  /*155f0*/  IMAD.MOV.U32 R48, RZ, RZ, R46 ;  /* 0x000000ffff307224 */ /* 0x000fe400078e002e */
[----:B------:R-:W-:Y:S02]  /*15600*/  IMAD.MOV.U32 R46, RZ, RZ, R44 ;  /* 0x000000ffff2e7224 */ /* 0x000fe400078e002c */
[----:B------:R-:W-:Y:S01]  /*15610*/  IMAD.MOV.U32 R44, RZ, RZ, R42 ;  /* 0x000000ffff2c7224 */ /* 0x000fe200078e002a */
[----:B-1----:R-:W2:Y:S01]  /*15620*/  LDL.LU.64 R94, [R1+0x48] ;  /* 0x00004800015e7983 */ /* 0x002ea20000300a00 */
[----:B------:R-:W-:-:S03]  /*15630*/  IMAD.MOV.U32 R42, RZ, RZ, R40 ;  /* 0x000000ffff2a7224 */ /* 0x000fc600078e0028 */
[----:B------:R1:W-:Y:S01]  /*15640*/  STL.64 [R1+0x6b8], R92 ;  /* 0x0006b85c01007387 */ /* 0x0003e20000100a00 */
[----:B------:R-:W-:-:S03]  /*15650*/  IMAD.MOV.U32 R40, RZ, RZ, R38 ;  /* 0x000000ffff287224 */ /* 0x000fc600078e0026 */
[----:B------:R1:W-:Y:S01]  /*15660*/  STL.64 [R1+0x6c0], R90 ;  /* 0x0006c05a01007387 */ /* 0x0003e20000100a00 */
[----:B------:R-:W-:-:S03]  /*15670*/  IMAD.MOV.U32 R38, RZ, RZ, R36 ;  /* 0x000000ffff267224 */ /* 0x000fc600078e0024 */
[----:B------:R1:W-:Y:S01]  /*15680*/  STL.64 [R1+0x6c8], R88 ;  /* 0x0006c85801007387 */ /* 0x0003e20000100a00 */
[----:B------:R-:W-:-:S03]  /*15690*/  IMAD.MOV.U32 R36, RZ, RZ, R148 ;  /* 0x000000ffff247224 */ /* 0x000fc600078e0094 */
[----:B------:R-:W-:Y:S01]  /*156a0*/  STL.64 [R1+0x6d0], R86 ;  /* 0x0006d05601007387 */ /* 0x000fe20000100a00 */
[----:B------:R-:W-:-:S03]  /*156b0*/  IMAD.MOV.U32 R98, RZ, RZ, R238 ;  /* 0x000000ffff627224 */ /* 0x000fc600078e00ee */
[----:B------:R-:W-:Y:S01]  /*156c0*/  STL.64 [R1+0x6d8], R84 ;  /* 0x0006d85401007387 */ /* 0x000fe20000100a00 */
[----:B------:R-:W-:-:S03]  /*156d0*/  IMAD.MOV.U32 R99, RZ, RZ, R239 ;  /* 0x000000ffff637224 */ /* 0x000fc600078e00ef */
[----:B------:R1:W-:Y:S01]  /*156e0*/  STL.64 [R1+0x6e0], R82 ;  /* 0x0006e05201007387 */ /* 0x0003e20000100a00 */
[----:B------:R-:W-:-:S03]  /*156f0*/  IMAD.MOV.U32 R148, RZ, RZ, R152 ;  /* 0x000000ffff947224 */ /* 0x000fc600078e0098 */
[----:B------:R1:W-:Y:S01]  /*15700*/  STL.64 [R1+0x6e8], R80 ;  /* 0x0006e85001007387 */ /* 0x0003e20000100a00 */
[----:B------:R-:W-:-:S03]  /*15710*/  IMAD.MOV.U32 R152, RZ, RZ, R156 ;  /* 0x000000ffff987224 */ /* 0x000fc600078e009c */
[----:B------:R-:W2:Y:S01]  /*15720*/  LDL.LU.64 R238, [R1+0x18] ;  /* 0x0000180001ee7983 */ /* 0x000ea20000300a00 */
        /* <DEDUP_REMOVED lines=8> */
[----:B---3--:R-:W-:Y:S02]  /*157b0*/  IMAD.MOV.U32 R111, RZ, RZ, R33 ;  /* 0x000000ffff6f7224 */ /* 0x008fe400078e0021 */
[----:B------:R-:W-:Y:S02]  /*157c0*/  IMAD.MOV.U32 R110, RZ, RZ, R32 ;  /* 0x000000ffff6e7224 */ /* 0x000fe400078e0020 */
[----:B----4-:R-:W-:Y:S02]  /*157d0*/  IMAD.MOV.U32 R109, RZ, RZ, R31 ;  /* 0x000000ffff6d7224 */ /* 0x010fe400078e001f */
        /* <DEDUP_REMOVED lines=19> */
[----:B-1----:R-:W-:Y:S02]  /*15910*/  IMAD.MOV.U32 R92, RZ, RZ, R98 ;  /* 0x000000ffff5c7224 */ /* 0x002fe400078e0062 */
[----:B------:R-:W-:Y:S02]  /*15920*/  IMAD.MOV.U32 R93, RZ, RZ, R99 ;  /* 0x000000ffff5d7224 */ /* 0x000fe400078e0063 */
[----:B------:R-:W-:Y:S02]  /*15930*/  IMAD.MOV.U32 R108, RZ, RZ, R30 ;  /* 0x000000ffff6c7224 */ /* 0x000fe400078e001e */
[----:B--2---:R-:W-:Y:S02]  /*15940*/  IMAD.MOV.U32 R218, RZ, RZ, R100 ;  /* 0x000000ffffda7224 */ /* 0x004fe400078e0064 */
[----:B------:R-:W-:Y:S02]  /*15950*/  IMAD.MOV.U32 R217, RZ, RZ, R101 ;  /* 0x000000ffffd97224 */ /* 0x000fe400078e0065 */
[----:B------:R-:W-:-:S02]  /*15960*/  IMAD.MOV.U32 R100, RZ, RZ, R114 ;  /* 0x000000ffff647224 */ /* 0x000fc400078e0072 */
[----:B------:R-:W-:Y:S02]  /*15970*/  IMAD.MOV.U32 R101, RZ, RZ, R115 ;  /* 0x000000ffff657224 */ /* 0x000fe400078e0073 */
[----:B------:R-:W-:Y:S02]  /*15980*/  IMAD.MOV.U32 R114, RZ, RZ, R122 ;  /* 0x000000ffff727224 */ /* 0x000fe400078e007a */
[----:B------:R-:W-:Y:S02]  /*15990*/  IMAD.MOV.U32 R115, RZ, RZ, R123 ;  /* 0x000000ffff737224 */ /* 0x000fe400078e007b */
[----:B------:R-:W2:Y:S04]  /*159a0*/  LDL.LU.64 R122, [R1] ;  /* 0x00000000017a7983 */ /* 0x000ea80000300a00 */
[----:B------:R-:W3:Y:S04]  /*159b0*/  LDL.LU.64 R90, [R1+0xb8] ;  /* 0x0000b800015a7983 */ /* 0x000ee80000300a00 */
[----:B------:R-:W4:Y:S01]  /*159c0*/  LDL.LU.64 R98, [R1+0x50] ;  /* 0x0000500001627983 */ /* 0x000f220000300a00 */
[----:B------:R-:W-:-:S02]  /*159d0*/  IMAD.MOV.U32 R33, RZ, RZ, R145 ;  /* 0x000000ffff217224 */ /* 0x000fc400078e0091 */
[----:B------:R-:W-:Y:S01]  /*159e0*/  IMAD.MOV.U32 R145, RZ, RZ, R151 ;  /* 0x000000ffff917224 */ /* 0x000fe200078e0097 */
[----:B------:R-:W3:Y:S01]  /*159f0*/  LDL.LU.64 R88, [R1+0x30] ;  /* 0x0000300001587983 */ /* 0x000ee20000300a00 */
        /* <DEDUP_REMOVED lines=24> */
[----:B------:R-:W-:Y:S01]  /*15b80*/  IMAD.MOV.U32 R221, RZ, RZ, R237 ;  /* 0x000000ffffdd7224 */ /* 0x000fe200078e00ed */
[----:B------:R-:W3:Y:S01]  /*15b90*/  LDL.LU.64 R116, [R1+0xe0] ;  /* 0x0000e00001747983 */ /* 0x000ee20000300a00 */
[----:B------:R-:W-:Y:S02]  /*15ba0*/  IMAD.MOV.U32 R114, RZ, RZ, R118 ;  /* 0x000000ffff727224 */ /* 0x000fe400078e0076 */
[----:B------:R-:W-:Y:S02]  /*15bb0*/  IMAD.MOV.U32 R115, RZ, RZ, R119 ;  /* 0x000000ffff737224 */ /* 0x000fe400078e0077 */
[----:B------:R-:W-:Y:S01]  /*15bc0*/  IMAD.MOV.U32 R237, RZ, RZ, R241 ;  /* 0x000000ffffed7224 */ /* 0x000fe200078e00f1 */
[----:B------:R-:W3:Y:S01]  /*15bd0*/  LDL.LU.64 R118, [R1+0xc0] ;  /* 0x0000c00001767983 */ /* 0x000ee20000300a00 */
        /* <DEDUP_REMOVED lines=8> */
[----:B------:R-:W3:Y:S01]  /*15c60*/  LDL.LU.64 R100, [R1+0x80] ;  /* 0x0000800001647983 */ /* 0x000ee20000300a00 */
[----:B------:R-:W-:Y:S02]  /*15c70*/  IMAD.MOV.U32 R203, RZ, RZ, R223 ;  /* 0x000000ffffcb7224 */ /* 0x000fe400078e00df */
[----:B------:R-:W-:Y:S01]  /*15c80*/  IMAD.MOV.U32 R102, RZ, RZ, R108 ;  /* 0x000000ffff667224 */ /* 0x000fe200078e006c */
[----:B------:R-:W3:Y:S01]  /*15c90*/  LDL.LU.64 R84, [R1+0x40] ;  /* 0x0000400001547983 */ /* 0x000ee20000300a00 */
        /* <DEDUP_REMOVED lines=60> */
[----:B--2---:R-:W-:Y:S02]  /*16060*/  IMAD.MOV.U32 R243, RZ, RZ, R122 ;  /* 0x000000fffff37224 */ /* 0x004fe400078e007a */
[----:B------:R-:W-:Y:S02]  /*16070*/  IMAD.MOV.U32 R242, RZ, RZ, R123 ;  /* 0x000000fffff27224 */ /* 0x000fe400078e007b */
[----:B------:R-:W2:Y:S04]  /*16080*/  LDL.LU.64 R122, [R1+0xa0] ;  /* 0x0000a000017a7983 */ /* 0x000ea80000300a00 */
[----:B------:R-:W2:Y:S04]  /*16090*/  LDL.LU.64 R120, [R1+0xf0] ;  /* 0x0000f00001787983 */ /* 0x000ea80000300a00 */
[----:B------:R-:W2:Y:S04]  /*160a0*/  LDL.LU.64 R112, [R1+0x20] ;  /* 0x0000200001707983 */ /* 0x000ea80000300a00 */
[----:B------:R1:W5:Y:S04]  /*160b0*/  LDL.LU.64 R80, [R1+0x6e8] ;  /* 0x0006e80001507983 */ /* 0x0003680000300a00 */
[----:B------:R1:W-:Y:S04]  /*160c0*/  STL [R1], R82 ;  /* 0x0000005201007387 */ /* 0x0003e80000100800 */
[----:B-1----:R1:W5:Y:S04]  /*160d0*/  LDL.LU.64 R82, [R1+0x6e0] ;  /* 0x0006e00001527983 */ /* 0x0023680000300a00 */
[----:B----4-:R4:W-:Y:S02]  /*160e0*/  STL [R1+0x8], R98 ;  /* 0x0000086201007387 */ /* 0x0109e40000100800 */
[----:B----4-:R-:W-:-:S05]  /*160f0*/  IMAD.MOV.U32 R98, RZ, RZ, R99 ;  /* 0x000000ffff627224 */ /* 0x010fca00078e0063 */
[----:B------:R4:W-:Y:S04]  /*16100*/  STL [R1+0x4], R98 ;  /* 0x0000046201007387 */ /* 0x0009e80000100800 */
[----:B----4-:R-:W4:Y:S01]  /*16110*/  LDL.LU.64 R98, [R1+0x88] ;  /* 0x0000880001627983 */ /* 0x010f220000300a00 */
        /* <DEDUP_REMOVED lines=13> */
[----:B---3--:R-:W-:Y:S01]  /*161f0*/  IMAD.MOV.U32 R124, RZ, RZ, R85 ;  /* 0x000000ffff7c7224 */ /* 0x008fe200078e0055 */
[----:B------:R3:W-:Y:S04]  /*16200*/  STL [R1+0x10], R84 ;  /* 0x0000105401007387 */ /* 0x0007e80000100800 */
[----:B---3--:R1:W5:Y:S04]  /*16210*/  LDL.LU.64 R84, [R1+0x6d8] ;  /* 0x0006d80001547983 */ /* 0x0083680000300a00 */
[----:B------:R3:W-:Y:S04]  /*16220*/  STL [R1+0xc], R124 ;  /* 0x00000c7c01007387 */ /* 0x0007e80000100800 */
[----:B------:R1:W-:Y:S01]  /*16230*/  STL [R1+0x18], R86 ;  /* 0x0000185601007387 */ /* 0x0003e20000100800 */
[----:B---3--:R-:W-:-:S03]  /*16240*/  IMAD.MOV.U32 R124, RZ, RZ, R87 ;  /* 0x000000ffff7c7224 */ /* 0x008fc600078e0057 */
[----:B-1----:R1:W5:Y:S04]  /*16250*/  LDL.LU.64 R86, [R1+0x6d0] ;  /* 0x0006d00001567983 */ /* 0x0023680000300a00 */
[----:B--2---:R-:W-:Y:S04]  /*16260*/  STL [R1+0x20], R112 ;  /* 0x0000207001007387 */ /* 0x004fe80000100800 */
[----:B------:R2:W-:Y:S02]  /*16270*/  STL [R1+0x14], R124 ;  /* 0x0000147c01007387 */ /* 0x0005e40000100800 */
[----:B--2---:R-:W-:-:S02]  /*16280*/  IMAD.MOV.U32 R124, RZ, RZ, R113 ;  /* 0x000000ffff7c7224 */ /* 0x004fc400078e0071 */
[----:B------:R-:W2:Y:S04]  /*16290*/  LDL.LU.64 R112, [R1+0x68] ;  /* 0x0000680001707983 */ /* 0x000ea80000300a00 */
[----:B------:R3:W-:Y:S04]  /*162a0*/  STL [R1+0x1c], R124 ;  /* 0x00001c7c01007387 */ /* 0x0007e80000100800 */
[----:B------:R1:W-:Y:S01]  /*162b0*/  STL [R1+0x28], R126 ;  /* 0x0000287e01007387 */ /* 0x0003e20000100800 */
[----:B---3--:R-:W-:-:S05]  /*162c0*/  IMAD.MOV.U32 R124, RZ, RZ, R127 ;  /* 0x000000ffff7c7224 */ /* 0x008fca00078e007f */
[----:B------:R3:W-:Y:S01]  /*162d0*/  STL [R1+0x24], R124 ;  /* 0x0000247c01007387 */ /* 0x0007e20000100800 */
[----:B-1----:R-:W-:Y:S02]  /*162e0*/  IMAD.MOV.U32 R126, RZ, RZ, R104 ;  /* 0x000000ffff7e7224 */ /* 0x002fe400078e0068 */
[----:B------:R-:W-:Y:S01]  /*162f0*/  IMAD.MOV.U32 R127, RZ, RZ, R105 ;  /* 0x000000ffff7f7224 */ /* 0x000fe200078e0069 */
[----:B------:R1:W-:Y:S04]  /*16300*/  STL [R1+0x30], R88 ;  /* 0x0000305801007387 */ /* 0x0003e80000100800 */
[----:B------:R-:W2:Y:S01]  /*16310*/  LDL.LU.64 R104, [R1+0x138] ;  /* 0x0001380001687983 */ /* 0x000ea20000300a00 */
[----:B---3--:R-:W-:-:S03]  /*16320*/  IMAD.MOV.U32 R124, RZ, RZ, R89 ;  /* 0x000000ffff7c7224 */ /* 0x008fc600078e0059 */
[----:B-1----:R1:W5:Y:S04]  /*16330*/  LDL.LU.64 R88, [R1+0x6c8] ;  /* 0x0006c80001587983 */ /* 0x0023680000300a00 */
[----:B------:R-:W-:Y:S04]  /*16340*/  STL [R1+0x2c], R124 ;  /* 0x00002c7c01007387 */ /* 0x000fe80000100800 */
[----:B------:R3:W-:Y:S04]  /*16350*/  STL [R1+0x38], R96 ;  /* 0x0000386001007387 */ /* 0x0007e80000100800 */
[----:B------:R-:W-:Y:S01]  /*16360*/  STL [R1+0x40], R90 ;  /* 0x0000405a01007387 */ /* 0x000fe20000100800 */
[----:B---3--:R-:W-:-:S05]  /*16370*/  IMAD.MOV.U32 R96, RZ, RZ, R97 ;  /* 0x000000ffff607224 */ /* 0x008fca00078e0061 */
[----:B------:R3:W-:Y:S04]  /*16380*/  STL [R1+0x34], R96 ;  /* 0x0000346001007387 */ /* 0x0007e80000100800 */
[----:B---3--:R-:W3:Y:S01]  /*16390*/  LDL.LU.64 R96, [R1+0xc8] ;  /* 0x0000c80001607983 */ /* 0x008ee20000300a00 */
[----:B------:R-:W-:-:S03]  /*163a0*/  IMAD.MOV.U32 R124, RZ, RZ, R91 ;  /* 0x000000ffff7c7224 */ /* 0x000fc600078e005b */
[----:B------:R1:W5:Y:S04]  /*163b0*/  LDL.LU.64 R90, [R1+0x6c0] ;  /* 0x0006c000015a7983 */ /* 0x0003680000300a00 */
[----:B------:R1:W-:Y:S04]  /*163c0*/  STL [R1+0x3c], R124 ;  /* 0x00003c7c01007387 */ /* 0x0003e80000100800 */
[----:B----4-:R4:W-:Y:S01]  /*163d0*/  STL [R1+0x48], R98 ;  /* 0x0000486201007387 */ /* 0x0109e20000100800 */
[----:B-1----:R-:W-:-:S03]  /*163e0*/  IMAD.MOV.U32 R124, RZ, RZ, R99 ;  /* 0x000000ffff7c7224 */ /* 0x002fc600078e0063 */
[----:B----4-:R-:W4:Y:S04]  /*163f0*/  LDL.LU.64 R98, [R1+0x98] ;  /* 0x0000980001627983 */ /* 0x010f280000300a00 */
[----:B------:R-:W-:Y:S04]  /*16400*/  STL [R1+0x44], R124 ;  /* 0x0000447c01007387 */ /* 0x000fe80000100800 */
[----:B------:R1:W-:Y:S04]  /*16410*/  STL [R1+0x50], R100 ;  /* 0x0000506401007387 */ /* 0x0003e80000100800 */
[----:B------:R-:W-:Y:S01]  /*16420*/  STL [R1+0x58], R106 ;  /* 0x0000586a01007387 */ /* 0x000fe20000100800 */
[----:B-1----:R-:W-:-:S05]  /*16430*/  IMAD.MOV.U32 R100, RZ, RZ, R101 ;  /* 0x000000ffff647224 */ /* 0x002fca00078e0065 */
[----:B------:R1:W-:Y:S01]  /*16440*/  STL [R1+0x4c], R100 ;  /* 0x00004c6401007387 */ /* 0x0003e20000100800 */
[----:B------:R-:W-:-:S03]  /*16450*/  IMAD.MOV.U32 R124, RZ, RZ, R107 ;  /* 0x000000ffff7c7224 */ /* 0x000fc600078e006b */
[----:B-1----:R-:W4:Y:S01]  /*16460*/  LDL.LU.64 R100, [R1+0xa8] ;  /* 0x0000a80001647983 */ /* 0x002f220000300a00 */
[----:B------:R-:W-:Y:S02]  /*16470*/  IMAD.MOV.U32 R106, RZ, RZ, R108 ;  /* 0x000000ffff6a7224 */ /* 0x000fe400078e006c */
[----:B------:R-:W-:Y:S01]  /*16480*/  IMAD.MOV.U32 R107, RZ, RZ, R109 ;  /* 0x000000ffff6b7224 */ /* 0x000fe200078e006d */
[----:B------:R1:W-:Y:S01]  /*16490*/  STL [R1+0x54], R124 ;  /* 0x0000547c01007387 */ /* 0x0003e20000100800 */
[----:B------:R-:W-:Y:S02]  /*164a0*/  IMAD.MOV.U32 R108, RZ, RZ, R110 ;  /* 0x000000ffff6c7224 */ /* 0x000fe400078e006e */
[----:B------:R-:W-:Y:S01]  /*164b0*/  IMAD.MOV.U32 R109, RZ, RZ, R111 ;  /* 0x000000ffff6d7224 */ /* 0x000fe200078e006f */
[----:B------:R1:W-:Y:S04]  /*164c0*/  STL [R1+0x60], R92 ;  /* 0x0000605c01007387 */ /* 0x0003e80000100800 */
[----:B------:R-:W4:Y:S01]  /*164d0*/  LDL.LU.64 R110, [R1+0x158] ;  /* 0x00015800016e7983 */ /* 0x000f220000300a00 */
[----:B-1----:R-:W-:-:S03]  /*164e0*/  IMAD.MOV.U32 R124, RZ, RZ, R93 ;  /* 0x000000ffff7c7224 */ /* 0x002fc600078e005d */
[----:B------:R1:W5:Y:S04]  /*164f0*/  LDL.LU.64 R92, [R1+0x6b8] ;  /* 0x0006b800015c7983 */ /* 0x0003680000300a00 */
[----:B--2---:R2:W-:Y:S04]  /*16500*/  STL [R1+0x68], R112 ;  /* 0x0000687001007387 */ /* 0x0045e80000100800 */
[----:B------:R-:W-:Y:S04]  /*16510*/  STL [R1+0x5c], R124 ;  /* 0x00005c7c01007387 */ /* 0x000fe80000100800 */
[----:B------:R-:W-:Y:S01]  /*16520*/  STL [R1+0x70], R126 ;  /* 0x0000707e01007387 */ /* 0x000fe20000100800 */
[----:B--2---:R-:W-:-:S05]  /*16530*/  IMAD.MOV.U32 R112, RZ, RZ, R113 ;  /* 0x000000ffff707224 */ /* 0x004fca00078e0071 */
[----:B------:R2:W-:Y:S04]  /*16540*/  STL [R1+0x64], R112 ;  /* 0x0000647001007387 */ /* 0x0005e80000100800 */
[----:B--2---:R-:W2:Y:S01]  /*16550*/  LDL.LU.64 R112, [R1+0x110] ;  /* 0x0001100001707983 */ /* 0x004ea20000300a00 */
[----:B------:R-:W-:-:S03]  /*16560*/  IMAD.MOV.U32 R124, RZ, RZ, R127 ;  /* 0x000000ffff7c7224 */ /* 0x000fc600078e007f */
[----:B------:R1:W-:Y:S04]  /*16570*/  STL [R1+0x78], R104 ;  /* 0x0000786801007387 */ /* 0x0003e80000100800 */
[----:B------:R-:W-:Y:S04]  /*16580*/  STL [R1+0x6c], R124 ;  /* 0x00006c7c01007387 */ /* 0x000fe80000100800 */
[----:B------:R-:W-:Y:S01]  /*16590*/  STL [R1+0x80], R94 ;  /* 0x0000805e01007387 */ /* 0x000fe20000100800 */
[----:B-1----:R-:W-:-:S05]  /*165a0*/  IMAD.MOV.U32 R104, RZ, RZ, R105 ;  /* 0x000000ffff687224 */ /* 0x002fca00078e0069 */
[----:B------:R1:W-:Y:S04]  /*165b0*/  STL [R1+0x74], R104 ;  /* 0x0000746801007387 */ /* 0x0003e80000100800 */
[----:B-1----:R-:W2:Y:S01]  /*165c0*/  LDL.LU.64 R104, [R1+0xd8] ;  /* 0x0000d80001687983 */ /* 0x002ea20000300a00 */
[----:B------:R-:W-:-:S03]  /*165d0*/  IMAD.MOV.U32 R94, RZ, RZ, R95 ;  /* 0x000000ffff5e7224 */ /* 0x000fc600078e005f */
[----:B---3--:R-:W-:Y:S04]  /*165e0*/  STL [R1+0x88], R96 ;  /* 0x0000886001007387 */ /* 0x008fe80000100800 */
[----:B------:R1:W-:Y:S02]  /*165f0*/  STL [R1+0x7c], R94 ;  /* 0x00007c5e01007387 */ /* 0x0003e40000100800 */
[----:B-1----:R-:W-:-:S05]  /*16600*/  IMAD.MOV.U32 R94, RZ, RZ, R97 ;  /* 0x000000ffff5e7224 */ /* 0x002fca00078e0061 */
[----:B------:R1:W-:Y:S04]  /*16610*/  STL [R1+0x84], R94 ;  /* 0x0000845e01007387 */ /* 0x0003e80000100800 */
[----:B------:R3:W-:Y:S01]  /*16620*/  STL [R1+0x90], R118 ;  /* 0x0000907601007387 */ /* 0x0007e20000100800 */
[----:B-1----:R-:W-:-:S03]  /*16630*/  IMAD.MOV.U32 R94, RZ, RZ, R119 ;  /* 0x000000ffff5e7224 */ /* 0x002fc600078e0077 */
[----:B---3--:R-:W3:Y:S04]  /*16640*/  LDL.LU.64 R118, [R1+0xe8] ;  /* 0x0000e80001767983 */ /* 0x008ee80000300a00 */
[----:B------:R1:W-:Y:S04]  /*16650*/  STL [R1+0x8c], R94 ;  /* 0x00008c5e01007387 */ /* 0x0003e80000100800 */
[----:B----4-:R-:W-:Y:S01]  /*16660*/  STL [R1+0x98], R98 ;  /* 0x0000986201007387 */ /* 0x010fe20000100800 */
[----:B-1----:R-:W-:-:S05]  /*16670*/  IMAD.MOV.U32 R94, RZ, RZ, R99 ;  /* 0x000000ffff5e7224 */ /* 0x002fca00078e0063 */
[----:B------:R1:W-:Y:S04]  /*16680*/  STL [R1+0x94], R94 ;  /* 0x0000945e01007387 */ /* 0x0003e80000100800 */
[----:B------:R4:W-:Y:S01]  /*16690*/  STL [R1+0xa0], R122 ;  /* 0x0000a07a01007387 */ /* 0x0009e20000100800 */
[----:B-1----:R-:W-:-:S03]  /*166a0*/  IMAD.MOV.U32 R94, RZ, RZ, R123 ;  /* 0x000000ffff5e7224 */ /* 0x002fc600078e007b */
[----:B----4-:R-:W4:Y:S04]  /*166b0*/  LDL.LU.64 R122, [R1+0x198] ;  /* 0x00019800017a7983 */ /* 0x010f280000300a00 */
[----:B------:R1:W-:Y:S04]  /*166c0*/  STL [R1+0x9c], R94 ;  /* 0x00009c5e01007387 */ /* 0x0003e80000100800 */
[----:B------:R-:W-:Y:S01]  /*166d0*/  STL [R1+0xa8], R100 ;  /* 0x0000a86401007387 */ /* 0x000fe20000100800 */
[----:B-1----:R-:W-:-:S05]  /*166e0*/  IMAD.MOV.U32 R94, RZ, RZ, R101 ;  /* 0x000000ffff5e7224 */ /* 0x002fca00078e0065 */
[----:B------:R1:W-:Y:S04]  /*166f0*/  STL [R1+0xa4], R94 ;  /* 0x0000a45e01007387 */ /* 0x0003e80000100800 */
[----:B------:R1:W-:Y:S02]  /*16700*/  STL [R1+0xb0], R108 ;  /* 0x0000b06c01007387 */ /* 0x0003e40000100800 */
[----:B-1----:R-:W-:Y:S02]  /*16710*/  IMAD.MOV.U32 R94, RZ, RZ, R109 ;  /* 0x000000ffff5e7224 */ /* 0x002fe400078e006d */
[----:B------:R-:W-:Y:S04]  /*16720*/  STL [R1+0xb8], R110 ;  /* 0x0000b86e01007387 */ /* 0x000fe80000100800 */
[----:B------:R1:W-:Y:S04]  /*16730*/  STL [R1+0xac], R94 ;  /* 0x0000ac5e01007387 */ /* 0x0003e80000100800 */
[----:B------:R-:W4:Y:S01]  /*16740*/  LDL.LU.64 R108, [R1+0x150] ;  /* 0x00015000016c7983 */ /* 0x000f220000300a00 */
[----:B-1----:R-:W-:-:S03]  /*16750*/  IMAD.MOV.U32 R94, RZ, RZ, R111 ;  /* 0x000000ffff5e7224 */ /* 0x002fc600078e006f */
[----:B------:R-:W-:Y:S04]  /*16760*/  STL [R1+0xc0], R102 ;  /* 0x0000c06601007387 */ /* 0x000fe80000100800 */
[----:B------:R1:W-:Y:S04]  /*16770*/  STL [R1+0xb4], R94 ;  /* 0x0000b45e01007387 */ /* 0x0003e80000100800 */
[----:B------:R-:W4:Y:S01]  /*16780*/  LDL.LU.64 R110, [R1+0x148] ;  /* 0x00014800016e7983 */ /* 0x000f220000300a00 */
[----:B-1----:R-:W-:-:S03]  /*16790*/  IMAD.MOV.U32 R94, RZ, RZ, R103 ;  /* 0x000000ffff5e7224 */ /* 0x002fc600078e0067 */
[----:B--2---:R-:W-:Y:S04]  /*167a0*/  STL [R1+0xc8], R112 ;  /* 0x0000c87001007387 */ /* 0x004fe80000100800 */
[----:B------:R1:W-:Y:S04]  /*167b0*/  STL [R1+0xbc], R94 ;  /* 0x0000bc5e01007387 */ /* 0x0003e80000100800 */
[----:B------:R-:W2:Y:S01]  /*167c0*/  LDL.LU.64 R98, [R1+0x118] ;  /* 0x0001180001627983 */ /* 0x000ea20000300a00 */
[----:B-1----:R-:W-:-:S03]  /*167d0*/  IMAD.MOV.U32 R94, RZ, RZ, R113 ;  /* 0x000000ffff5e7224 */ /* 0x002fc600078e0071 */
[----:B------:R-:W-:Y:S04]  /*167e0*/  STL [R1+0xd0], R114 ;  /* 0x0000d07201007387 */ /* 0x000fe80000100800 */
[----:B------:R1:W-:Y:S04]  /*167f0*/  STL [R1+0xc4], R94 ;  /* 0x0000c45e01007387 */ /* 0x0003e80000100800 */
[----:B------:R-:W2:Y:S01]  /*16800*/  LDL.LU.64 R112, [R1+0x120] ;  /* 0x0001200001707983 */ /* 0x000ea20000300a00 */
[----:B-1----:R-:W-:-:S03]  /*16810*/  IMAD.MOV.U32 R94, RZ, RZ, R115 ;  /* 0x000000ffff5e7224 */ /* 0x002fc600078e0073 */
[----:B------:R-:W-:Y:S04]  /*16820*/  STL [R1+0xd8], R104 ;  /* 0x0000d86801007387 */ /* 0x000fe80000100800 */
[----:B------:R1:W-:Y:S04]  /*16830*/  STL [R1+0xcc], R94 ;  /* 0x0000cc5e01007387 */ /* 0x0003e80000100800 */
[----:B------:R-:W2:Y:S04]  /*16840*/  LDL.LU.64 R114, [R1+0x128] ;  /* 0x0001280001727983 */ /* 0x000ea80000300a00 */
[----:B------:R-:W2:Y:S01]  /*16850*/  LDL.LU.64 R100, [R1+0x130] ;  /* 0x0001300001647983 */ /* 0x000ea20000300a00 */
[----:B-1----:R-:W-:-:S05]  /*16860*/  IMAD.MOV.U32 R94, RZ, RZ, R105 ;  /* 0x000000ffff5e7224 */ /* 0x002fca00078e0069 */
[----:B------:R1:W-:Y:S04]  /*16870*/  STL [R1+0xd4], R94 ;  /* 0x0000d45e01007387 */ /* 0x0003e80000100800 */
[----:B------:R1:W-:Y:S02]  /*16880*/  STL [R1+0xe0], R116 ;  /* 0x0000e07401007387 */ /* 0x0003e40000100800 */
[----:B-1----:R-:W-:Y:S02]  /*16890*/  IMAD.MOV.U32 R94, RZ, RZ, R117 ;  /* 0x000000ffff5e7224 */ /* 0x002fe400078e0075 */
[----:B------:R-:W2:Y:S04]  /*168a0*/  LDL.LU.64 R116, [R1+0x1d8] ;  /* 0x0001d80001747983 */ /* 0x000ea80000300a00 */
[----:B------:R1:W-:Y:S04]  /*168b0*/  STL [R1+0xdc], R94 ;  /* 0x0000dc5e01007387 */ /* 0x0003e80000100800 */
[----:B---3--:R3:W-:Y:S01]  /*168c0*/  STL [R1+0xe8], R118 ;  /* 0x0000e87601007387 */ /* 0x0087e20000100800 */
[----:B-1----:R-:W-:-:S03]  /*168d0*/  IMAD.MOV.U32 R94, RZ, RZ, R119 ;  /* 0x000000ffff5e7224 */ /* 0x002fc600078e0077 */
[----:B---3--:R-:W3:Y:S04]  /*168e0*/  LDL.LU.64 R118, [R1+0x1c0] ;  /* 0x0001c00001767983 */ /* 0x008ee80000300a00 */
[----:B------:R1:W-:Y:S04]  /*168f0*/  STL [R1+0xe4], R94 ;  /* 0x0000e45e01007387 */ /* 0x0003e80000100800 */
[----:B------:R4:W-:Y:S04]  /*16900*/  STL [R1+0xf0], R120 ;  /* 0x0000f07801007387 */ /* 0x0009e80000100800 */
[----:B------:R-:W3:Y:S01]  /*16910*/  LDL.LU.64 R102, [R1+0x190] ;  /* 0x0001900001667983 */ /* 0x000ee20000300a00 */
[----:B-1----:R-:W-:-:S03]  /*16920*/  IMAD.MOV.U32 R94, RZ, RZ, R121 ;  /* 0x000000ffff5e7224 */ /* 0x002fc600078e0079 */
[----:B----4-:R-:W-:Y:S04]  /*16930*/  STL [R1+0xf8], R122 ;  /* 0x0000f87a01007387 */ /* 0x010fe80000100800 */
[----:B------:R1:W-:Y:S04]  /*16940*/  STL [R1+0xec], R94 ;  /* 0x0000ec5e01007387 */ /* 0x0003e80000100800 */
[----:B------:R-:W4:Y:S01]  /*16950*/  LDL.LU.64 R120, [R1+0x188] ;  /* 0x0001880001787983 */ /* 0x000f220000300a00 */
[----:B-1----:R-:W-:-:S03]  /*16960*/  IMAD.MOV.U32 R94, RZ, RZ, R123 ;  /* 0x000000ffff5e7224 */ /* 0x002fc600078e007b */
[----:B------:R-:W-:Y:S04]  /*16970*/  STL [R1+0x100], R106 ;  /* 0x0001006a01007387 */ /* 0x000fe80000100800 */
[----:B------:R1:W-:Y:S04]  /*16980*/  STL [R1+0xf4], R94 ;  /* 0x0000f45e01007387 */ /* 0x0003e80000100800 */
[----:B------:R-:W4:Y:S04]  /*16990*/  LDL.LU.64 R122, [R1+0x178] ;  /* 0x00017800017a7983 */ /* 0x000f280000300a00 */
[----:B------:R-:W4:Y:S01]  /*169a0*/  LDL.LU.64 R104, [R1+0x160] ;  /* 0x0001600001687983 */ /* 0x000f220000300a00 */
[----:B-1----:R-:W-:-:S05]  /*169b0*/  IMAD.MOV.U32 R94, RZ, RZ, R107 ;  /* 0x000000ffff5e7224 */ /* 0x002fca00078e006b */
[----:B------:R1:W-:Y:S04]  /*169c0*/  STL [R1+0xfc], R94 ;  /* 0x0000fc5e01007387 */ /* 0x0003e80000100800 */
[----:B------:R1:W-:Y:S04]  /*169d0*/  STL [R1+0x108], R108 ;  /* 0x0001086c01007387 */ /* 0x0003e80000100800 */
[----:B------:R-:W4:Y:S01]  /*169e0*/  LDL.LU.64 R106, [R1+0x168] ;  /* 0x00016800016a7983 */ /* 0x000f220000300a00 */
[----:B-1----:R-:W-:-:S05]  /*169f0*/  IMAD.MOV.U32 R94, RZ, RZ, R109 ;  /* 0x000000ffff5e7224 */ /* 0x002fca00078e006d */
[----:B------:R1:W-:Y:S04]  /*16a00*/  STL [R1+0x104], R94 ;  /* 0x0001045e01007387 */ /* 0x0003e80000100800 */
[----:B------:R2:W-:Y:S04]  /*16a10*/  STL [R1+0x110], R110 ;  /* 0x0001106e01007387 */ /* 0x0005e80000100800 */
[----:B------:R-:W4:Y:S01]  /*16a20*/  LDL.LU.64 R108, [R1+0x170] ;  /* 0x00017000016c7983 */ /* 0x000f220000300a00 */
[----:B-1----:R-:W-:-:S05]  /*16a30*/  IMAD.MOV.U32 R94, RZ, RZ, R111 ;  /* 0x000000ffff5e7224 */ /* 0x002fca00078e006f */
[----:B------:R1:W-:Y:S04]  /*16a40*/  STL [R1+0x10c], R94 ;  /* 0x00010c5e01007387 */ /* 0x0003e80000100800 */
[----:B--2---:R-:W-:Y:S04]  /*16a50*/  STL [R1+0x118], R98 ;  /* 0x0001186201007387 */ /* 0x004fe80000100800 */
[----:B------:R-:W2:Y:S01]  /*16a60*/  LDL.LU.64 R110, [R1+0x218] ;  /* 0x00021800016e7983 */ /* 0x000ea20000300a00 */
[----:B-1----:R-:W-:-:S03]  /*16a70*/  IMAD.MOV.U32 R94, RZ, RZ, R99 ;  /* 0x000000ffff5e7224 */ /* 0x002fc600078e0063 */
[----:B------:R-:W-:Y:S04]  /*16a80*/  STL [R1+0x120], R112 ;  /* 0x0001207001007387 */ /* 0x000fe80000100800 */
[----:B------:R1:W-:Y:S02]  /*16a90*/  STL [R1+0x114], R94 ;  /* 0x0001145e01007387 */ /* 0x0003e40000100800 */
[----:B-1----:R-:W-:Y:S02]  /*16aa0*/  IMAD.MOV.U32 R94, RZ, RZ, R113 ;  /* 0x000000ffff5e7224 */ /* 0x002fe400078e0071 */
[----:B------:R-:W2:Y:S04]  /*16ab0*/  LDL.LU.64 R112, [R1+0x200] ;  /* 0x0002000001707983 */ /* 0x000ea80000300a00 */
[----:B------:R1:W-:Y:S04]  /*16ac0*/  STL [R1+0x11c], R94 ;  /* 0x00011c5e01007387 */ /* 0x0003e80000100800 */
[----:B------:R1:W-:Y:S02]  /*16ad0*/  STL [R1+0x128], R114 ;  /* 0x0001287201007387 */ /* 0x0003e40000100800 */
[----:B-1----:R-:W-:-:S02]  /*16ae0*/  IMAD.MOV.U32 R94, RZ, RZ, R115 ;  /* 0x000000ffff5e7224 */ /* 0x002fc400078e0073 */
[----:B------:R-:W-:Y:S04]  /*16af0*/  STL [R1+0x130], R100 ;  /* 0x0001306401007387 */ /* 0x000fe80000100800 */
[----:B------:R1:W-:Y:S04]  /*16b00*/  STL [R1+0x124], R94 ;  /* 0x0001245e01007387 */ /* 0x0003e80000100800 */
[----:B------:R-:W2:Y:S01]  /*16b10*/  LDL.LU.64 R114, [R1+0x1d0] ;  /* 0x0001d00001727983 */ /* 0x000ea20000300a00 */
[----:B-1----:R-:W-:-:S03]  /*16b20*/  IMAD.MOV.U32 R94, RZ, RZ, R101 ;  /* 0x000000ffff5e7224 */ /* 0x002fc600078e0065 */
[----:B------:R-:W-:Y:S04]  /*16b30*/  STL [R1+0x138], R116 ;  /* 0x0001387401007387 */ /* 0x000fe80000100800 */
[----:B------:R1:W-:Y:S02]  /*16b40*/  STL [R1+0x12c], R94 ;  /* 0x00012c5e01007387 */ /* 0x0003e40000100800 */
[----:B-1----:R-:W-:Y:S02]  /*16b50*/  IMAD.MOV.U32 R94, RZ, RZ, R117 ;  /* 0x000000ffff5e7224 */ /* 0x002fe400078e0075 */
[----:B------:R-:W2:Y:S04]  /*16b60*/  LDL.LU.64 R116, [R1+0x1c8] ;  /* 0x0001c80001747983 */ /* 0x000ea80000300a00 */
[----:B------:R1:W-:Y:S04]  /*16b70*/  STL [R1+0x134], R94 ;  /* 0x0001345e01007387 */ /* 0x0003e80000100800 */
[----:B---3--:R3:W-:Y:S01]  /*16b80*/  STL [R1+0x140], R118 ;  /* 0x0001407601007387 */ /* 0x0087e20000100800 */
[----:B-1----:R-:W-:-:S03]  /*16b90*/  IMAD.MOV.U32 R94, RZ, RZ, R119 ;  /* 0x000000ffff5e7224 */ /* 0x002fc600078e0077 */
[----:B------:R-:W-:Y:S04]  /*16ba0*/  STL [R1+0x148], R102 ;  /* 0x0001486601007387 */ /* 0x000fe80000100800 */
[----:B------:R1:W-:Y:S04]  /*16bb0*/  STL [R1+0x13c], R94 ;  /* 0x00013c5e01007387 */ /* 0x0003e80000100800 */
[----:B---3--:R-:W3:Y:S01]  /*16bc0*/  LDL.LU.64 R118, [R1+0x1b8] ;  /* 0x0001b80001767983 */ /* 0x008ee20000300a00 */
[----:B-1----:R-:W-:-:S03]  /*16bd0*/  IMAD.MOV.U32 R94, RZ, RZ, R103 ;  /* 0x000000ffff5e7224 */ /* 0x002fc600078e0067 */
[----:B----4-:R-:W-:Y:S04]  /*16be0*/  STL [R1+0x150], R120 ;  /* 0x0001507801007387 */ /* 0x010fe80000100800 */
[----:B------:R1:W-:Y:S02]  /*16bf0*/  STL [R1+0x144], R94 ;  /* 0x0001445e01007387 */ /* 0x0003e40000100800 */
[----:B-1----:R-:W-:Y:S02]  /*16c00*/  IMAD.MOV.U32 R94, RZ, RZ, R121 ;  /* 0x000000ffff5e7224 */ /* 0x002fe400078e0079 */
[----:B------:R-:W4:Y:S04]  /*16c10*/  LDL.LU.64 R120, [R1+0x1a0] ;  /* 0x0001a00001787983 */ /* 0x000f280000300a00 */
[----:B------:R1:W-:Y:S04]  /*16c20*/  STL [R1+0x14c], R94 ;  /* 0x00014c5e01007387 */ /* 0x0003e80000100800 */
[----:B------:R1:W-:Y:S02]  /*16c30*/  STL [R1+0x158], R122 ;  /* 0x0001587a01007387 */ /* 0x0003e40000100800 */
[----:B-1----:R-:W-:-:S02]  /*16c40*/  IMAD.MOV.U32 R94, RZ, RZ, R123 ;  /* 0x000000ffff5e7224 */ /* 0x002fc400078e007b */
[----:B------:R-:W-:Y:S04]  /*16c50*/  STL [R1+0x160], R104 ;  /* 0x0001606801007387 */ /* 0x000fe80000100800 */
[----:B------:R1:W-:Y:S04]  /*16c60*/  STL [R1+0x154], R94 ;  /* 0x0001545e01007387 */ /* 0x0003e80000100800 */
[----:B------:R-:W4:Y:S01]  /*16c70*/  LDL.LU.64 R122, [R1+0x1a8] ;  /* 0x0001a800017a7983 */ /* 0x000f220000300a00 */
[----:B-1----:R-:W-:-:S03]  /*16c80*/  IMAD.MOV.U32 R94, RZ, RZ, R105 ;  /* 0x000000ffff5e7224 */ /* 0x002fc600078e0069 */
[----:B------:R-:W-:Y:S04]  /*16c90*/  STL [R1+0x168], R106 ;  /* 0x0001686a01007387 */ /* 0x000fe80000100800 */
[----:B------:R1:W-:Y:S04]  /*16ca0*/  STL [R1+0x15c], R94 ;  /* 0x00015c5e01007387 */ /* 0x0003e80000100800 */
[----:B------:R-:W4:Y:S01]  /*16cb0*/  LDL.LU.64 R126, [R1+0x1b0] ;  /* 0x0001b000017e7983 */ /* 0x000f220000300a00 */
[----:B-1----:R-:W-:-:S05]  /*16cc0*/  IMAD.MOV.U32 R94, RZ, RZ, R107 ;  /* 0x000000ffff5e7224 */ /* 0x002fca00078e006b */
[----:B------:R1:W-:Y:S04]  /*16cd0*/  STL [R1+0x164], R94 ;  /* 0x0001645e01007387 */ /* 0x0003e80000100800 */
[----:B------:R-:W-:Y:S01]  /*16ce0*/  STL [R1+0x170], R108 ;  /* 0x0001706c01007387 */ /* 0x000fe20000100800 */
[----:B-1----:R-:W-:-:S03]  /*16cf0*/  IMAD.MOV.U32 R94, RZ, RZ, R109 ;  /* 0x000000ffff5e7224 */ /* 0x002fc600078e006d */
[----:B--2---:R-:W-:Y:S04]  /*16d00*/  STL [R1+0x178], R110 ;  /* 0x0001786e01007387 */ /* 0x004fe80000100800 */
[----:B------:R1:W-:Y:S01]  /*16d10*/  STL [R1+0x16c], R94 ;  /* 0x00016c5e01007387 */ /* 0x0003e20000100800 */
[----:B------:R-:W-:-:S03]  /*16d20*/  IMAD.MOV.U32 R98, RZ, RZ, R111 ;  /* 0x000000ffff627224 */ /* 0x000fc600078e006f */
[----:B-1----:R-:W2:Y:S04]  /*16d30*/  LDL.LU.64 R94, [R1+0x268] ;  /* 0x00026800015e7983 */ /* 0x002ea80000300a00 */
[----:B------:R-:W2:Y:S04]  /*16d40*/  LDL.LU.64 R96, [R1+0x240] ;  /* 0x0002400001607983 */ /* 0x000ea80000300a00 */
[----:B------:R1:W-:Y:S04]  /*16d50*/  STL [R1+0x174], R98 ;  /* 0x0001746201007387 */ /* 0x0003e80000100800 */
[----:B------:R-:W-:Y:S04]  /*16d60*/  STL [R1+0x180], R112 ;  /* 0x0001807001007387 */ /* 0x000fe80000100800 */
[----:B-1----:R-:W2:Y:S01]  /*16d70*/  LDL.LU.64 R98, [R1+0x210] ;  /* 0x0002100001627983 */ /* 0x002ea20000300a00 */
[----:B------:R-:W-:-:S03]  /*16d80*/  IMAD.MOV.U32 R102, RZ, RZ, R113 ;  /* 0x000000ffff667224 */ /* 0x000fc600078e0071 */
        /* <DEDUP_REMOVED lines=12> */
[----:B---3--:R-:W-:Y:S04]  /*16e50*/  STL [R1+0x198], R118 ;  /* 0x0001987601007387 */ /* 0x008fe80000100800 */
[----:B-1----:R-:W3:Y:S01]  /*16e60*/  LDL.LU.64 R110, [R1+0x288] ;  /* 0x00028800016e7983 */ /* 0x002ee20000300a00 */
[----:B------:R-:W-:-:S03]  /*16e70*/  IMAD.MOV.U32 R114, RZ, RZ, R119 ;  /* 0x000000ffff727224 */ /* 0x000fc600078e0077 */
[----:B------:R-:W3:Y:S04]  /*16e80*/  LDL.LU.64 R112, [R1+0x260] ;  /* 0x0002600001707983 */ /* 0x000ee80000300a00 */
[----:B------:R1:W-:Y:S04]  /*16e90*/  STL [R1+0x194], R114 ;  /* 0x0001947201007387 */ /* 0x0003e80000100800 */
[----:B----4-:R-:W-:Y:S04]  /*16ea0*/  STL [R1+0x1a0], R120 ;  /* 0x0001a07801007387 */ /* 0x010fe80000100800 */
[----:B-1----:R-:W4:Y:S01]  /*16eb0*/  LDL.LU.64 R114, [R1+0x250] ;  /* 0x0002500001727983 */ /* 0x002f220000300a00 */
[----:B------:R-:W-:-:S03]  /*16ec0*/  IMAD.MOV.U32 R118, RZ, RZ, R121 ;  /* 0x000000ffff767224 */ /* 0x000fc600078e0079 */
[----:B------:R-:W3:Y:S04]  /*16ed0*/  LDL.LU.64 R116, [R1+0x248] ;  /* 0x0002480001747983 */ /* 0x000ee80000300a00 */
[----:B------:R1:W-:Y:S04]  /*16ee0*/  STL [R1+0x19c], R118 ;  /* 0x00019c7601007387 */ /* 0x0003e80000100800 */
[----:B------:R1:W-:Y:S04]  /*16ef0*/  STL [R1+0x1a8], R122 ;  /* 0x0001a87a01007387 */ /* 0x0003e80000100800 */
[----:B-1----:R-:W3:Y:S04]  /*16f00*/  LDL.64 R118, [R1+0x238] ;  /* 0x0002380001767983 */ /* 0x002ee80000100a00 */
[----:B------:R-:W3:Y:S01]  /*16f10*/  LDL.LU.64 R120, [R1+0x220] ;  /* 0x0002200001787983 */ /* 0x000ee20000300a00 */
[----:B------:R-:W-:-:S05]  /*16f20*/  IMAD.MOV.U32 R122, RZ, RZ, R123 ;  /* 0x000000ffff7a7224 */ /* 0x000fca00078e007b */
[----:B------:R1:W-:Y:S04]  /*16f30*/  STL [R1+0x1a4], R122 ;  /* 0x0001a47a01007387 */ /* 0x0003e80000100800 */
[----:B------:R1:W-:Y:S04]  /*16f40*/  STL [R1+0x1b0], R126 ;  /* 0x0001b07e01007387 */ /* 0x0003e80000100800 */
[----:B-1----:R-:W4:Y:S01]  /*16f50*/  LDL.LU.64 R122, [R1+0x228] ;  /* 0x00022800017a7983 */ /* 0x002f220000300a00 */
[----:B------:R-:W-:-:S03]  /*16f60*/  IMAD.MOV.U32 R124, RZ, RZ, R127 ;  /* 0x000000ffff7c7224 */ /* 0x000fc600078e007f */
[----:B------:R-:W4:Y:S04]  /*16f70*/  LDL.LU.64 R126, [R1+0x230] ;  /* 0x00023000017e7983 */ /* 0x000f280000300a00 */
[----:B------:R2:W-:Y:S02]  /*16f80*/  STL [R1+0x1ac], R124 ;  /* 0x0001ac7c01007387 */ /* 0x0005e40000100800 */
[----:B--2---:R-:W-:Y:S02]  /*16f90*/  IMAD.MOV.U32 R124, RZ, RZ, R95 ;  /* 0x000000ffff7c7224 */ /* 0x004fe400078e005f */
[----:B------:R1:W-:Y:S04]  /*16fa0*/  STL [R1+0x1b8], R94 ;  /* 0x0001b85e01007387 */ /* 0x0003e80000100800 */
[----:B-1----:R1:W5:Y:S04]  /*16fb0*/  LDL.LU.64 R94, [R1+0x6b0] ;  /* 0x0006b000015e7983 */ /* 0x0023680000300a00 */
[----:B------:R-:W-:Y:S04]  /*16fc0*/  STL [R1+0x1c0], R96 ;  /* 0x0001c06001007387 */ /* 0x000fe80000100800 */
[----:B------:R2:W-:Y:S02]  /*16fd0*/  STL [R1+0x1b4], R124 ;  /* 0x0001b47c01007387 */ /* 0x0005e40000100800 */
[----:B--2---:R-:W-:-:S02]  /*16fe0*/  IMAD.MOV.U32 R124, RZ, RZ, R97 ;  /* 0x000000ffff7c7224 */ /* 0x004fc400078e0061 */
[----:B------:R1:W5:Y:S04]  /*16ff0*/  LDL.LU.64 R96, [R1+0x6a8] ;  /* 0x0006a80001607983 */ /* 0x0003680000300a00 */
        /* <DEDUP_REMOVED lines=24> */
[----:B---3--:R-:W-:Y:S04]  /*17180*/  STL [R1+0x1f8], R110 ;  /* 0x0001f86e01007387 */ /* 0x008fe80000100800 */
[----:B------:R2:W-:Y:S02]  /*17190*/  STL [R1+0x1ec], R124 ;  /* 0x0001ec7c01007387 */ /* 0x0005e40000100800 */
[----:B--2---:R-:W-:-:S02]  /*171a0*/  IMAD.MOV.U32 R124, RZ, RZ, R111 ;  /* 0x000000ffff7c7224 */ /* 0x004fc400078e006f */
[----:B------:R1:W5:Y:S04]  /*171b0*/  LDL.LU.64 R110, [R1+0x670] ;  /* 0x00067000016e7983 */ /* 0x0003680000300a00 */
[----:B------:R-:W-:Y:S04]  /*171c0*/  STL [R1+0x200], R112 ;  /* 0x0002007001007387 */ /* 0x000fe80000100800 */
[----:B------:R2:W-:Y:S02]  /*171d0*/  STL [R1+0x1f4], R124 ;  /* 0x0001f47c01007387 */ /* 0x0005e40000100800 */
[----:B--2---:R-:W-:-:S02]  /*171e0*/  IMAD.MOV.U32 R124, RZ, RZ, R113 ;  /* 0x000000ffff7c7224 */ /* 0x004fc400078e0071 */
[----:B------:R1:W5:Y:S04]  /*171f0*/  LDL.LU.64 R112, [R1+0x668] ;  /* 0x0006680001707983 */ /* 0x0003680000300a00 */
[----:B----4-:R-:W-:Y:S04]  /*17200*/  STL [R1+0x208], R114 ;  /* 0x0002087201007387 */ /* 0x010fe80000100800 */
        /* <DEDUP_REMOVED lines=18> */
[----:B------:R-:W2:Y:S04]  /*17330*/  LDL.LU.64 R122, [R1+0x640] ;  /* 0x00064000017a7983 */ /* 0x000ea80000300a00 */
[----:B------:R-:W-:Y:S04]  /*17340*/  STL [R1+0x230], R126 ;  /* 0x0002307e01007387 */ /* 0x000fe80000100800 */
[----:B------:R3:W-:Y:S02]  /*17350*/  STL [R1+0x224], R124 ;  /* 0x0002247c01007387 */ /* 0x0007e40000100800 */
[----:B---3--:R-:W-:-:S05]  /*17360*/  IMAD.MOV.U32 R124, RZ, RZ, R127 ;  /* 0x000000ffff7c7224 */ /* 0x008fca00078e007f */
[----:B------:R3:W-:Y:S01]  /*17370*/  STL [R1+0x22c], R124 ;  /* 0x00022c7c01007387 */ /* 0x0007e20000100800 */
[----:B------:R-:W-:Y:S02]  /*17380*/  IMAD.MOV.U32 R196, RZ, RZ, R204 ;  /* 0x000000ffffc47224 */ /* 0x000fe400078e00cc */
[----:B------:R-:W-:Y:S02]  /*17390*/  IMAD.MOV.U32 R204, RZ, RZ, R222 ;  /* 0x000000ffffcc7224 */ /* 0x000fe400078e00de */
[----:B------:R-:W-:Y:S02]  /*173a0*/  IMAD.MOV.U32 R222, RZ, RZ, R236 ;  /* 0x000000ffffde7224 */ /* 0x000fe400078e00ec */
[----:B------:R-:W-:Y:S01]  /*173b0*/  IMAD.MOV.U32 R236, RZ, RZ, R238 ;  /* 0x000000ffffec7224 */ /* 0x000fe200078e00ee */
[----:B------:R-:W-:Y:S01]  /*173c0*/  UMOV UR14, 0x1 ;  /* 0x00000001000e7882 */ /* 0x000fe20000000000 */
[----:B------:R-:W-:Y:S01]  /*173d0*/  UMOV UR15, 0x2 ;  /* 0x00000002000f7882 */ /* 0x000fe20000000000 */
[----:B------:R-:W-:Y:S01]  /*173e0*/  UMOV UR4, URZ ;  /* 0x000000ff00047c82 */ /* 0x000fe20008000000 */
[----:B------:R-:W-:Y:S01]  /*173f0*/  UMOV UR5, URZ ;  /* 0x000000ff00057c82 */ /* 0x000fe20008000000 */
[----:B--2---:R-:W-:-:S04]  /*17400*/  SHF.R.S32.HI R123, RZ, 0x7, R123 ;  /* 0x00000007ff7b7819 */ /* 0x004fc8000001147b */
[----:B---3--:R-:W-:-:S05]  /*17410*/  VIMNMX R124, PT, PT, R123, 0x2, !PT ;  /* 0x000000027b7c7848 */ /* 0x008fca0007fe0100 */
[----:B------:R-:W-:-:S05]  /*17420*/  VIADD R126, R124, 0xfffffffe ;  /* 0xfffffffe7c7e7836 */ /* 0x000fca0000000000 */
[----:B------:R1:W-:Y:S01]  /*17430*/  STL [R1+0x234], R126 ;  /* 0x0002347e01007387 */ /* 0x0003e20000100800 */
[----:B------:R-:W-:Y:S02]  /*17440*/  VIADD R123, R123, 0xfffffffd ;  /* 0xfffffffd7b7b7836 */ /* 0x000fe40000000000 */
[----:B------:R-:W-:Y:S02]  /*17450*/  IMAD.MOV.U32 R124, RZ, RZ, RZ ;  /* 0x000000ffff7c7224 */ /* 0x000fe400078e00ff */
[----:B------:R-:W-:-:S07]  /*17460*/  IMAD.MOV.U32 R123, RZ, RZ, RZ ;  /* 0x000000ffff7b7224 */ /* 0x000fce00078e00ff */
.L_x_10:
[----:B------:R-:W-:Y:S01]  /*17470*/  UIADD3 UR4, UPT, UPT, UR4, 0x1, URZ ;  /* 0x0000000104047890 */ /* 0x000fe2000fffe0ff */
[----:B------:R-:W-:-:S04]  /*17480*/  DEPBAR.LE SB0, 0x2 ;  /* 0x000080800000791a */ /* 0x000fc80000000000 */
[----:B------:R-:W-:Y:S01]  /*17490*/  ULEA UR8, UR14, UR6, 0x3 ;  /* 0x000000060e087291 */ /* 0x000fe2000f8e18ff */
[----:B------:R-:W-:Y:S01]  /*174a0*/  IMAD.U32 R124, R124, -0x80000000, RZ ;  /* 0x800000007c7c7824 */ /* 0x000fe200078e00ff */
[----:B------:R-:W-:Y:S02]  /*174b0*/  UISETP.GT.AND UP1, UPT, UR4, 0x2, UPT ;  /* 0x000000020400788c */ /* 0x000fe4000bf24270 */
[----:B------:R-:W-:Y:S02]  /*174c0*/  UIADD3 UR8, UPT, UPT, UR8, 0x48000, URZ ;  /* 0x0004800008087890 */ /* 0x000fe4000fffe0ff */
[----:B------:R-:W-:Y:S01]  /*174d0*/  USEL UR4, UR4, URZ, !UP1 ;  /* 0x000000ff04047287 */ /* 0x000fe2000c800000 */
[----:B------:R-:W-:Y:S06]  /*174e0*/  BAR.SYNC.DEFER_BLOCKING 0x0 ;  /* 0x0000000000007b1d */ /* 0x000fec0000010000 */
[----:B-----5:R-:W-:Y:S05]  /*174f0*/  @P1 BRA `(.L_x_8) ;  /* 0x0000000400c81947 */ /* 0x020fea0003800000 */
[----:B------:R-:W-:Y:S02]  /*17500*/  ULEA UR19, UR4, UR6, 0x10 ;  /* 0x0000000604137291 */ /* 0x000fe4000f8e80ff */
[----:B------:R-:W-:Y:S02]  /*17510*/  ULEA UR20, UR4, UR6, 0xf ;  /* 0x0000000604147291 */ /* 0x000fe4000f8e78ff */
[----:B------:R-:W-:Y:S02]  /*17520*/  USHF.R.U32.HI UR19, URZ, 0x4, UR19 ;  /* 0x00000004ff137899 */ /* 0x000fe40008011613 */
[----:B------:R-:W-:Y:S02]  /*17530*/  UIADD3 UR20, UPT, UPT, UR20, 0x30000, URZ ;  /* 0x0003000014147890 */ /* 0x000fe4000fffe0ff */
[----:B------:R-:W-:Y:S02]  /*17540*/  USGXT.U32 UR70, UR19, 0xe ;  /* 0x0000000e1346789a */ /* 0x000fe40008000000 */
[----:B------:R-:W-:-:S02]  /*17550*/  USHF.R.U32.HI UR20, URZ, 0x4, UR20 ;  /* 0x00000004ff147899 */ /* 0x000fc40008011614 */
[----:B------:R-:W-:Y:S02]  /*17560*/  UIADD3 UR34, UP1, UPT, UR70, 0x2, URZ ;  /* 0x0000000246227890 */ /* 0x000fe4000ff3e0ff */
[----:B------:R-:W-:Y:S01]  /*17570*/  USGXT.U32 UR72, UR20, 0xe ;  /* 0x0000000e1448789a */ /* 0x000fe20008000000 */
[----:B------:R-:W-:Y:S01]  /*17580*/  UMOV UR16, URZ ;  /* 0x000000ff00107c82 */ /* 0x000fe20008000000 */
[----:B------:R-:W-:Y:S02]  /*17590*/  UIADD3 UR46, UP3, UPT, UR34, 0x4, URZ ;  /* 0x00000004222e7890 */ /* 0x000fe4000ff7e0ff */
[----:B------:R-:W-:Y:S02]  /*175a0*/  UIADD3.X UR35, UPT, UPT, UR16, 0x40004040, URZ, UP1, !UPT ;  /* 0x4000404010237890 */ /* 0x000fe40008ffe4ff */
[----:B------:R-:W-:Y:S01]  /*175b0*/  UIADD3 UR54, UP1, UPT, UR72, 0x2, URZ ;  /* 0x0000000248367890 */ /* 0x000fe2000ff3e0ff */
[----:B------:R-:W-:Y:S01]  /*175c0*/  UMOV UR18, URZ ;  /* 0x000000ff00127c82 */ /* 0x000fe20008000000 */
[----:B------:R-:W-:-:S02]  /*175d0*/  UIADD3 UR40, UP5, UPT, UR34, 0x402, URZ ;  /* 0x0000040222287890 */ /* 0x000fc4000ffbe0ff */
[----:B------:R-:W-:Y:S02]  /*175e0*/  UIADD3.X UR47, UPT, UPT, UR35, URZ, URZ, UP3, !UPT ;  /* 0x000000ff232f7290 */ /* 0x000fe40009ffe4ff */
[----:B------:R-:W-:Y:S02]  /*175f0*/  UIADD3.X UR55, UPT, UPT, UR18, 0x40004040, URZ, UP1, !UPT ;  /* 0x4000404012377890 */ /* 0x000fe40008ffe4ff */
[----:B------:R-:W-:Y:S02]  /*17600*/  UIADD3 UR42, UP3, UPT, UR54, 0x1fe, URZ ;  /* 0x000001fe362a7890 */ /* 0x000fe4000ff7e0ff */
[----:B------:R-:W-:Y:S02]  /*17610*/  UIADD3 UR60, UP6, UPT, UR34, 0x2, URZ ;  /* 0x00000002223c7890 */ /* 0x000fe4000ffde0ff */
[----:B------:R-:W-:Y:S02]  /*17620*/  UIADD3.X UR41, UPT, UPT, UR35, URZ, URZ, UP5, !UPT ;  /* 0x000000ff23297290 */ /* 0x000fe4000affe4ff */
[----:B------:R-:W-:-:S02]  /*17630*/  UIADD3 UR66, UP5, UPT, UR54, 0x204, URZ ;  /* 0x0000020436427890 */ /* 0x000fc4000ffbe0ff */
[----:B------:R-:W-:Y:S02]  /*17640*/  UIADD3 UR58, UP4, UPT, UR54, 0x2, URZ ;  /* 0x00000002363a7890 */ /* 0x000fe4000ff9e0ff */
[----:B------:R-:W-:Y:S01]  /*17650*/  UIADD3.X UR43, UPT, UPT, UR55, URZ, URZ, UP3, !UPT ;  /* 0x000000ff372b7290 */ /* 0x000fe20009ffe4ff */
[----:B------:R-:W-:Y:S01]  /*17660*/  UMOV UR68, 0x0 ;  /* 0x0000000000447882 */ /* 0x000fe20000000000 */
[----:B------:R-:W-:Y:S01]  /*17670*/  UMOV UR69, 0x4200910 ;  /* 0x0420091000457882 */ /* 0x000fe20000000000 */
[----:B------:R-:W-:Y:S01]  /*17680*/  UIADD3.X UR61, UPT, UPT, UR35, URZ, URZ, UP6, !UPT ;  /* 0x000000ff233d7290 */ /* 0x000fe2000b7fe4ff */
[----:B------:R-:W-:Y:S01]  /*17690*/  UMOV UR71, 0x40004040 ;  /* 0x4000404000477882 */ /* 0x000fe20000000000 */
[----:B------:R-:W-:Y:S01]  /*176a0*/  UIADD3 UR50, UP3, UPT, UR54, 0x200, URZ ;  /* 0x0000020036327890 */ /* 0x000fe2000ff7e0ff */
[----:B------:R-:W-:Y:S01]  /*176b0*/  UMOV UR73, 0x40004040 ;  /* 0x4000404000497882 */ /* 0x000fe20000000000 */
[----:B------:R-:W-:Y:S01]  /*176c0*/  UIADD3 UR52, UP6, UPT, UR54, 0x4, URZ ;  /* 0x0000000436347890 */ /* 0x000fe2000ffde0ff */
[----:B------:R2:W-:Y:S01]  /*176d0*/  UTCHMMA gdesc[UR72], gdesc[UR70], tmem[UR7], tmem[UR68], idesc[UR69], UPT ;  /* 0x00ff4446480075ea */ /* 0x0005e2000b800007 */
[----:B------:R-:W-:-:S02]  /*176e0*/  UIADD3.X UR67, UPT, UPT, UR55, URZ, URZ, UP5, !UPT ;  /* 0x000000ff37437290 */ /* 0x000fc4000affe4ff */
[----:B------:R-:W-:Y:S02]  /*176f0*/  UIADD3.X UR59, UPT, UPT, UR55, URZ, URZ, UP4, !UPT ;  /* 0x000000ff373b7290 */ /* 0x000fe4000a7fe4ff */
[----:B------:R-:W-:Y:S02]  /*17700*/  UIADD3 UR36, UP1, UPT, UR34, 0x3fe, URZ ;  /* 0x000003fe22247890 */ /* 0x000fe4000ff3e0ff */
[----:B------:R-:W-:Y:S02]  /*17710*/  UIADD3 UR48, UP2, UPT, UR34, 0x400, URZ ;  /* 0x0000040022307890 */ /* 0x000fe4000ff5e0ff */
[----:B------:R-:W-:Y:S02]  /*17720*/  UIADD3.X UR51, UPT, UPT, UR55, URZ, URZ, UP3, !UPT ;  /* 0x000000ff37337290 */ /* 0x000fe40009ffe4ff */
[----:B--2---:R-:W-:Y:S02]  /*17730*/  UIADD3 UR68, UP5, UPT, UR54, 0x3fe, URZ ;  /* 0x000003fe36447890 */ /* 0x004fe4000ffbe0ff */
[----:B------:R-:W-:-:S02]  /*17740*/  UIADD3.X UR53, UPT, UPT, UR55, URZ, URZ, UP6, !UPT ;  /* 0x000000ff37357290 */ /* 0x000fc4000b7fe4ff */
[----:B------:R-:W-:Y:S01]  /*17750*/  UIADD3 UR56, UP3, UPT, UR54, 0x202, URZ ;  /* 0x0000020236387890 */ /* 0x000fe2000ff7e0ff */
[----:B------:R-:W-:Y:S01]  /*17760*/  UMOV UR20, UR8 ;  /* 0x0000000800147c82 */ /* 0x000fe20008000000 */
[----:B------:R-:W-:Y:S01]  /*17770*/  UMOV UR21, URZ ;  /* 0x000000ff00157c82 */ /* 0x000fe20008000000 */
[----:B------:R-:W-:Y:S02]  /*17780*/  UIADD3 UR26, UP4, UPT, UR34, 0x404, URZ ;  /* 0x00000404221a7890 */ /* 0x000fe4000ff9e0ff */
[----:B------:R-:W-:Y:S02]  /*17790*/  UIADD3 UR24, UP6, UPT, UR34, 0x7fe, URZ ;  /* 0x000007fe22187890 */ /* 0x000fe4000ffde0ff */
[----:B------:R-:W-:Y:S01]  /*177a0*/  UIADD3.X UR69, UPT, UPT, UR55, URZ, URZ, UP5, !UPT ;  /* 0x000000ff37457290 */ /* 0x000fe2000affe4ff */
[----:B------:R-:W-:Y:S01]  /*177b0*/  UMOV UR16, UR20 ;  /* 0x0000001400107c82 */ /* 0x000fe20008000000 */
[----:B------:R-:W-:Y:S02]  /*177c0*/  UIADD3.X UR37, UPT, UPT, UR35, URZ, URZ, UP1, !UPT ;  /* 0x000000ff23257290 */ /* 0x000fe40008ffe4ff */
[----:B------:R-:W-:-:S02]  /*177d0*/  UIADD3.X UR49, UPT, UPT, UR35, URZ, URZ, UP2, !UPT ;  /* 0x000000ff23317290 */ /* 0x000fc400097fe4ff */
[----:B------:R-:W-:Y:S01]  /*177e0*/  UIADD3 UR72, UP5, UPT, UR54, 0x400, URZ ;  /* 0x0000040036487890 */ /* 0x000fe2000ffbe0ff */
[----:B------:R-:W-:Y:S01]  /*177f0*/  UMOV UR64, 0x0 ;  /* 0x0000000000407882 */ /* 0x000fe20000000000 */
[----:B------:R-:W-:Y:S01]  /*17800*/  UMOV UR65, 0x4200910 ;  /* 0x0420091000417882 */ /* 0x000fe20000000000 */
[----:B------:R-:W-:Y:S02]  /*17810*/  UIADD3 UR22, UP1, UPT, UR34, 0x800, URZ ;  /* 0x0000080022167890 */ /* 0x000fe4000ff3e0ff */
[----:B------:R2:W-:Y:S01]  /*17820*/  UTCHMMA gdesc[UR54], gdesc[UR34], tmem[UR7], tmem[UR64], idesc[UR65], UPT ;  /* 0x00ff4022360075ea */ /* 0x0005e2000b800007 */
[----:B------:R-:W-:Y:S02]  /*17830*/  UIADD3 UR20, UP2, UPT, UR34, 0x802, URZ ;  /* 0x0000080222147890 */ /* 0x000fe4000ff5e0ff */
[----:B------:R-:W-:Y:S01]  /*17840*/  UIADD3.X UR57, UPT, UPT, UR55, URZ, URZ, UP3, !UPT ;  /* 0x000000ff37397290 */ /* 0x000fe20009ffe4ff */
[----:B------:R-:W-:Y:S01]  /*17850*/  UMOV UR62, 0x0 ;  /* 0x00000000003e7882 */ /* 0x000fe20000000000 */
[----:B------:R-:W-:Y:S01]  /*17860*/  UMOV UR63, 0x4200910 ;  /* 0x04200910003f7882 */ /* 0x000fe20000000000 */
[----:B------:R-:W-:Y:S01]  /*17870*/  UIADD3 UR18, UP3, UPT, UR34, 0x804, URZ ;  /* 0x0000080422127890 */ /* 0x000fe2000ff7e0ff */
[----:B------:R3:W-:Y:S01]  /*17880*/  UTCHMMA gdesc[UR58], gdesc[UR60], tmem[UR7], tmem[UR62], idesc[UR63], UPT ;  /* 0x00ff3e3c3a0075ea */ /* 0x0007e2000b800007 */
[----:B------:R-:W-:-:S02]  /*17890*/  UIADD3.X UR27, UPT, UPT, UR35, URZ, URZ, UP4, !UPT ;  /* 0x000000ff231b7290 */ /* 0x000fc4000a7fe4ff */
[----:B------:R-:W-:Y:S02]  /*178a0*/  UIADD3 UR70, UP4, UPT, UR34, 0xbfe, URZ ;  /* 0x00000bfe22467890 */ /* 0x000fe4000ff9e0ff */
[----:B------:R-:W-:Y:S01]  /*178b0*/  UIADD3.X UR25, UPT, UPT, UR35, URZ, URZ, UP6, !UPT ;  /* 0x000000ff23197290 */ /* 0x000fe2000b7fe4ff */
[----:B------:R-:W-:Y:S01]  /*178c0*/  UMOV UR74, 0x0 ;  /* 0x00000000004a7882 */ /* 0x000fe20000000000 */
[----:B------:R-:W-:Y:S01]  /*178d0*/  UMOV UR75, 0x4200910 ;  /* 0x04200910004b7882 */ /* 0x000fe20000000000 */
[----:B--2---:R-:W-:Y:S01]  /*178e0*/  UIADD3 UR64, UP6, UPT, UR34, 0xc00, URZ ;  /* 0x00000c0022407890 */ /* 0x004fe2000ffde0ff */
[----:B------:R2:W-:Y:S01]  /*178f0*/  UTCHMMA gdesc[UR52], gdesc[UR46], tmem[UR7], tmem[UR74], idesc[UR75], UPT ;  /* 0x00ff4a2e340075ea */ /* 0x0005e2000b800007 */
[----:B------:R-:W-:Y:S02]  /*17900*/  UIADD3.X UR73, UPT, UPT, UR55, URZ, URZ, UP5, !UPT ;  /* 0x000000ff37497290 */ /* 0x000fe4000affe4ff */
[----:B---3--:R-:W-:Y:S02]  /*17910*/  UIADD3 UR58, UP5, UPT, UR34, 0xc02, URZ ;  /* 0x00000c02223a7890 */ /* 0x008fe4000ffbe0ff */
[----:B------:R-:W-:-:S02]  /*17920*/  UIADD3.X UR23, UPT, UPT, UR35, URZ, URZ, UP1, !UPT ;  /* 0x000000ff23177290 */ /* 0x000fc40008ffe4ff */
[----:B------:R-:W-:Y:S02]  /*17930*/  UIADD3.X UR21, UPT, UPT, UR35, URZ, URZ, UP2, !UPT ;  /* 0x000000ff23157290 */ /* 0x000fe400097fe4ff */
[----:B------:R-:W-:Y:S02]  /*17940*/  UIADD3 UR34, UP1, UPT, UR34, 0xc04, URZ ;  /* 0x00000c0422227890 */ /* 0x000fe4000ff3e0ff */
[----:B------:R-:W-:Y:S02]  /*17950*/  UIADD3 UR60, UP2, UPT, UR54, 0x402, URZ ;  /* 0x00000402363c7890 */ /* 0x000fe4000ff5e0ff */
[----:B------:R-:W-:Y:S01]  /*17960*/  UIADD3.X UR19, UPT, UPT, UR35, URZ, URZ, UP3, !UPT ;  /* 0x000000ff23137290 */ /* 0x000fe20009ffe4ff */
[----:B------:R-:W-:Y:S01]  /*17970*/  UMOV UR30, 0x0 ;  /* 0x00000000001e7882 */ /* 0x000fe20000000000 */
[----:B------:R-:W-:Y:S01]  /*17980*/  UMOV UR31, 0x4200910 ;  /* 0x04200910001f7882 */ /* 0x000fe20000000000 */
[----:B--2---:R-:W-:Y:S01]  /*17990*/  UIADD3 UR46, UP3, UPT, UR54, 0x404, URZ ;  /* 0x00000404362e7890 */ /* 0x004fe2000ff7e0ff */
[----:B------:R2:W-:Y:S01]  /*179a0*/  UTCHMMA gdesc[UR42], gdesc[UR36], tmem[UR7], tmem[UR30], idesc[UR31], UPT ;  /* 0x00ff1e242a0075ea */ /* 0x0005e2000b800007 */
[----:B------:R-:W-:-:S02]  /*179b0*/  UIADD3.X UR71, UPT, UPT, UR35, URZ, URZ, UP4, !UPT ;  /* 0x000000ff23477290 */ /* 0x000fc4000a7fe4ff */
[----:B------:R-:W-:Y:S02]  /*179c0*/  UIADD3 UR52, UP4, UPT, UR54, 0x5fe, URZ ;  /* 0x000005fe36347890 */ /* 0x000fe4000ff9e0ff */
[----:B------:R-:W-:Y:S02]  /*179d0*/  UIADD3.X UR65, UPT, UPT, UR35, URZ, URZ, UP6, !UPT ;  /* 0x000000ff23417290 */ /* 0x000fe4000b7fe4ff */
[----:B------:R-:W-:Y:S02]  /*179e0*/  UIADD3 UR62, UP6, UPT, UR54, 0x600, URZ ;  /* 0x00000600363e7890 */ /* 0x000fe4000ffde0ff */
[----:B------:R-:W-:Y:S02]  /*179f0*/  UIADD3.X UR59, UPT, UPT, UR35, URZ, URZ, UP5, !UPT ;  /* 0x000000ff233b7290 */ /* 0x000fe4000affe4ff */
[----:B--2---:R-:W-:Y:S02]  /*17a00*/  UIADD3 UR30, UP5, UPT, UR54, 0x602, URZ ;  /* 0x00000602361e7890 */ /* 0x004fe4000ffbe0ff */
[----:B------:R-:W-:-:S02]  /*17a10*/  UIADD3.X UR35, UPT, UPT, UR35, URZ, URZ, UP1, !UPT ;  /* 0x000000ff23237290 */ /* 0x000fc40008ffe4ff */
[----:B------:R-:W-:Y:S02]  /*17a20*/  UIADD3.X UR61, UPT, UPT, UR55, URZ, URZ, UP2, !UPT ;  /* 0x000000ff373d7290 */ /* 0x000fe400097fe4ff */
[----:B------:R-:W-:Y:S02]  /*17a30*/  UIADD3 UR36, UP1, UPT, UR54, 0x604, URZ ;  /* 0x0000060436247890 */ /* 0x000fe4000ff3e0ff */
[----:B------:R-:W-:Y:S01]  /*17a40*/  UIADD3.X UR47, UPT, UPT, UR55, URZ, URZ, UP3, !UPT ;  /* 0x000000ff372f7290 */ /* 0x000fe20009ffe4ff */
[----:B------:R-:W-:Y:S01]  /*17a50*/  UMOV UR76, 0x0 ;  /* 0x00000000004c7882 */ /* 0x000fe20000000000 */
[----:B------:R-:W-:Y:S01]  /*17a60*/  UMOV UR77, 0x4200910 ;  /* 0x04200910004d7882 */ /* 0x000fe20000000000 */
[----:B------:R-:W-:Y:S01]  /*17a70*/  UIADD3.X UR53, UPT, UPT, UR55, URZ, URZ, UP4, !UPT ;  /* 0x000000ff37357290 */ /* 0x000fe2000a7fe4ff */
[----:B------:R2:W-:Y:S01]  /*17a80*/  UTCHMMA gdesc[UR50], gdesc[UR48], tmem[UR7], tmem[UR76], idesc[UR77], UPT ;  /* 0x00ff4c30320075ea */ /* 0x0005e2000b800007 */
[----:B------:R-:W-:Y:S01]  /*17a90*/  UIADD3.X UR63, UPT, UPT, UR55, URZ, URZ, UP6, !UPT ;  /* 0x000000ff373f7290 */ /* 0x000fe2000b7fe4ff */
[----:B------:R3:W-:Y:S01]  /*17aa0*/  UTCHMMA gdesc[UR56], gdesc[UR40], tmem[UR7], tmem[UR74], idesc[UR75], UPT ;  /* 0x00ff4a28380075ea */ /* 0x0007e2000b800007 */
[----:B------:R-:W-:Y:S01]  /*17ab0*/  UMOV UR42, 0x0 ;  /* 0x00000000002a7882 */ /* 0x000fe20000000000 */
[----:B------:R-:W-:Y:S01]  /*17ac0*/  UMOV UR43, 0x4200910 ;  /* 0x04200910002b7882 */ /* 0x000fe20000000000 */
[----:B------:R-:W-:Y:S01]  /*17ad0*/  UIADD3.X UR31, UPT, UPT, UR55, URZ, URZ, UP5, !UPT ;  /* 0x000000ff371f7290 */ /* 0x000fe2000affe4ff */
[----:B------:R3:W-:Y:S01]  /*17ae0*/  UTCHMMA gdesc[UR66], gdesc[UR26], tmem[UR7], tmem[UR42], idesc[UR43], UPT ;  /* 0x00ff2a1a420075ea */ /* 0x0007e2000b800007 */
[----:B------:R-:W-:Y:S01]  /*17af0*/  UIADD3.X UR37, UPT, UPT, UR55, URZ, URZ, UP1, !UPT ;  /* 0x000000ff37257290 */ /* 0x000fe20008ffe4ff */
[----:B------:R3:W-:Y:S01]  /*17b00*/  UTCHMMA gdesc[UR68], gdesc[UR24], tmem[UR7], tmem[UR74], idesc[UR75], UPT ;  /* 0x00ff4a18440075ea */ /* 0x0007e2000b800007 */
[----:B------:R-:W-:Y:S01]  /*17b10*/  UMOV UR44, 0x0 ;  /* 0x00000000002c7882 */ /* 0x000fe20000000000 */
[----:B--2---:R-:W-:Y:S01]  /*17b20*/  UMOV UR48, 0x0 ;  /* 0x0000000000307882 */ /* 0x004fe20000000000 */
[----:B------:R-:W-:Y:S01]  /*17b30*/  UMOV UR49, 0x4200910 ;  /* 0x0420091000317882 */ /* 0x000fe20000000000 */
[----:B------:R-:W-:Y:S01]  /*17b40*/  UMOV UR45, 0x4200910 ;  /* 0x04200910002d7882 */ /* 0x000fe20000000000 */
[----:B------:R3:W-:Y:S01]  /*17b50*/  UTCHMMA gdesc[UR72], gdesc[UR22], tmem[UR7], tmem[UR48], idesc[UR49], UPT ;  /* 0x00ff3016480075ea */ /* 0x0007e2000b800007 */
[----:B------:R3:W-:Y:S01]  /*17b60*/  UTCHMMA gdesc[UR60], gdesc[UR20], tmem[UR7], tmem[UR76], idesc[UR77], UPT ;  /* 0x00ff4c143c0075ea */ /* 0x0007e2000b800007 */
[----:B------:R3:W-:Y:S01]  /*17b70*/  UTCHMMA gdesc[UR46], gdesc[UR18], tmem[UR7], tmem[UR42], idesc[UR43], UPT ;  /* 0x00ff2a122e0075ea */ /* 0x0007e2000b800007 */
[----:B------:R-:W-:Y:S01]  /*17b80*/  UMOV UR38, 0x0 ;  /* 0x0000000000267882 */ /* 0x000fe20000000000 */
[----:B------:R-:W-:Y:S01]  /*17b90*/  UMOV UR39, 0x4200910 ;  /* 0x0420091000277882 */ /* 0x000fe20000000000 */
[----:B------:R3:W-:Y:S01]  /*17ba0*/  UTCHMMA gdesc[UR52], gdesc[UR70], tmem[UR7], tmem[UR74], idesc[UR75], UPT ;  /* 0x00ff4a46340075ea */ /* 0x0007e2000b800007 */
[----:B------:R-:W-:Y:S01]  /*17bb0*/  UMOV UR32, 0x0 ;  /* 0x0000000000207882 */ /* 0x000fe20000000000 */
[----:B------:R-:W-:Y:S01]  /*17bc0*/  UMOV UR33, 0x4200910 ;  /* 0x0420091000217882 */ /* 0x000fe20000000000 */
[----:B------:R3:W-:Y:S01]  /*17bd0*/  UTCHMMA gdesc[UR62], gdesc[UR64], tmem[UR7], tmem[UR44], idesc[UR45], UPT ;  /* 0x00ff2c403e0075ea */ /* 0x0007e2000b800007 */
[----:B------:R3:W-:Y:S01]  /*17be0*/  UTCHMMA gdesc[UR30], gdesc[UR58], tmem[UR7], tmem[UR38], idesc[UR39], UPT ;  /* 0x00ff263a1e0075ea */ /* 0x0007e2000b800007 */
[----:B------:R3:W-:Y:S01]  /*17bf0*/  UTCHMMA gdesc[UR36], gdesc[UR34], tmem[UR7], tmem[UR32], idesc[UR33], UPT ;  /* 0x00ff2022240075ea */ /* 0x0007e2000b800007 */
[----:B------:R3:W-:Y:S01]  /*17c00*/  UTCBAR [UR16], URZ ;  /* 0x000000ff100073e9 */ /* 0x0007e200080000ff */
[----:B------:R-:W-:Y:S01]  /*17c10*/  NOP ;  /* 0x0000000000007918 */ /* 0x000fe20000000000 */
.L_x_8:
[----:B-1----:R-:W1:Y:S01]  /*17c20*/  LDC R126, c[0x0][0x3a0] ;  /* 0x0000e800ff7e7b82 */ /* 0x002e620000000800 */
[----:B---3--:R-:W-:Y:S01]  /*17c30*/  UMOV UR16, UR5 ;  /* 0x0000000500107c82 */ /* 0x008fe20008000000 */
[----:B------:R-:W2:Y:S01]  /*17c40*/  SYNCS.PHASECHK.TRANS64.TRYWAIT P4, [UR13], R124 ;  /* 0x0000007cff0075a7 */ /* 0x000ea2000808110d */
[----:B-1----:R-:W-:-:S05]  /*17c50*/  VIADD R127, R126, 0x7f ;  /* 0x0000007f7e7f7836 */ /* 0x002fca0000000000 */
[----:B------:R-:W-:-:S04]  /*17c60*/  SHF.R.S32.HI R126, RZ, 0x1f, R127 ;  /* 0x0000001fff7e7819 */ /* 0x000fc8000001147f */
[----:B------:R-:W-:-:S04]  /*17c70*/  LEA.HI R126, R126, R127, RZ, 0x7 ;  /* 0x0000007f7e7e7211 */ /* 0x000fc800078f38ff */
[----:B------:R-:W-:-:S05]  /*17c80*/  SHF.R.S32.HI R126, RZ, 0x7, R126 ;  /* 0x00000007ff7e7819 */ /* 0x000fca000001147e */
[----:B------:R-:W-:-:S05]  /*17c90*/  VIADD R126, R126, 0xfffffffd ;  /* 0xfffffffd7e7e7836 */ /* 0x000fca0000000000 */
[----:B------:R-:W-:Y:S01]  /*17ca0*/  ISETP.GE.AND P3, PT, R123, R126, PT ;  /* 0x0000007e7b00720c */ /* 0x000fe20003f66270 */
[----:B--2---:R-:W-:-:S12]  /*17cb0*/  @!P4 BRA `(.L_x_9) ;  /* 0x0000009000a4c947 */ /* 0x004fd80003800000 */
.L_x_16:
[----:B------:R-:W1:Y:S08]  /*17cc0*/  LDC R126, c[0x0][0x3a0] ;  /* 0x0000e800ff7e7b82 */ /* 0x000e700000000800 */
[----:B------:R-:W-:Y:S01]  /*17cd0*/  BAR.SYNC.DEFER_BLOCKING 0x0 ;  /* 0x0000000000007b1d */ /* 0x000fe20000010000 */
[----:B-----5:R-:W-:Y:S01]  /*17ce0*/  IADD3 R120, P5, PT, R120, UR9, RZ ;  /* 0x0000000978787c10 */ /* 0x020fe2000ffbe0ff */
[----:B------:R-:W-:-:S03]  /*17cf0*/  UIADD3 UR15, UPT, UPT, UR15, 0x1, URZ ;  /* 0x000000010f0f7890 */ /* 0x000fc6000fffe0ff */
[----:B------:R-:W-:Y:S01]  /*17d00*/  IADD3.X R119, PT, PT, R119, UR10, RZ, P5, !PT ;  /* 0x0000000a77777c10 */ /* 0x000fe2000affe4ff */
[----:B------:R-:W-:Y:S01]  /*17d10*/  UISETP.GT.AND UP1, UPT, UR15, 0x2, UPT ;  /* 0x000000020f00788c */ /* 0x000fe2000bf24270 */
[----:B------:R-:W-:Y:S01]  /*17d20*/  IADD3 R118, P5, PT, R118, UR9, RZ ;  /* 0x0000000976767c10 */ /* 0x000fe2000ffbe0ff */
[----:B------:R2:W-:Y:S02]  /*17d30*/  STL [R1+0x65c], R231 ;  /* 0x00065ce701007387 */ /* 0x0005e40000100800 */
[----:B------:R-:W-:Y:S01]  /*17d40*/  USEL UR15, UR15, URZ, !UP1 ;  /* 0x000000ff0f0f7287 */ /* 0x000fe2000c800000 */
[----:B------:R-:W-:Y:S01]  /*17d50*/  IMAD.MOV.U32 R127, RZ, RZ, R119 ;  /* 0x000000ffff7f7224 */ /* 0x000fe200078e0077 */
[----:B------:R-:W-:Y:S01]  /*17d60*/  STL [R1+0x658], R249 ;  /* 0x000658f901007387 */ /* 0x000fe20000100800 */
[----:B------:R-:W-:Y:S01]  /*17d70*/  IADD3.X R117, PT, PT, R117, UR10, RZ, P5, !PT ;  /* 0x0000000a75757c10 */ /* 0x000fe2000affe4ff */
[----:B------:R-:W-:Y:S01]  /*17d80*/  ULEA UR5, UR15, UR6, 0xf ;  /* 0x000000060f057291 */ /* 0x000fe2000f8e78ff */
[----:B------:R-:W-:Y:S01]  /*17d90*/  IADD3 R88, P5, PT, R88, UR9, RZ ;  /* 0x0000000958587c10 */ /* 0x000fe2000ffbe0ff */
[----:B------:R-:W-:Y:S03]  /*17da0*/  STL [R1+0x654], R248 ;  /* 0x000654f801007387 */ /* 0x000fe60000100800 */
[----:B------:R-:W-:Y:S01]  /*17db0*/  IADD3.X R87, PT, PT, R87, UR10, RZ, P5, !PT ;  /* 0x0000000a57577c10 */ /* 0x000fe2000affe4ff */
[----:B------:R3:W-:Y:S01]  /*17dc0*/  STL [R1+0x640], R0 ;  /* 0x0006400001007387 */ /* 0x0007e20000100800 */
[----:B------:R-:W-:Y:S01]  /*17dd0*/  VIADD R238, R122, UR5 ;  /* 0x000000057aee7c36 */ /* 0x000fe20008000000 */
[----:B------:R-:W-:Y:S01]  /*17de0*/  IADD3 R86, P5, PT, R86, UR9, RZ ;  /* 0x0000000956567c10 */ /* 0x000fe2000ffbe0ff */
[----:B-1----:R-:W-:Y:S01]  /*17df0*/  VIADD R126, R126, 0xfffffe80 ;  /* 0xfffffe807e7e7836 */ /* 0x002fe20000000000 */
[----:B------:R-:W-:Y:S02]  /*17e00*/  STL [R1+0x644], R123 ;  /* 0x0006447b01007387 */ /* 0x000fe40000100800 */
[----:B------:R-:W-:Y:S01]  /*17e10*/  IADD3.X R85, PT, PT, R85, UR10, RZ, P5, !PT ;  /* 0x0000000a55557c10 */ /* 0x000fe2000affe4ff */
[----:B------:R-:W-:Y:S01]  /*17e20*/  IMAD R124, R123, -0x80, R126 ;  /* 0xffffff807b7c7824 */ /* 0x000fe200078e027e */
[----:B------:R-:W-:Y:S01]  /*17e30*/  STL [R1+0x648], R122 ;  /* 0x0006487a01007387 */ /* 0x000fe20000100800 */
[----:B------:R-:W-:-:S03]  /*17e40*/  IADD3 R56, P5, PT, R56, UR9, RZ ;  /* 0x0000000938387c10 */ /* 0x000fc6000ffbe0ff */
[----:B------:R1:W-:Y:S01]  /*17e50*/  STL [R1+0x650], R120 ;  /* 0x0006507801007387 */ /* 0x0003e20000100800 */
[----:B------:R-:W-:Y:S02]  /*17e60*/  ISETP.GE.AND P4, PT, R3, R124, PT ;  /* 0x0000007c0300720c */ /* 0x000fe40003f86270 */
[----:B------:R-:W-:Y:S01]  /*17e70*/  IADD3.X R55, PT, PT, R55, UR10, RZ, P5, !PT ;  /* 0x0000000a37377c10 */ /* 0x000fe2000affe4ff */
[----:B------:R4:W-:Y:S01]  /*17e80*/  STL [R1+0x64c], R119 ;  /* 0x00064c7701007387 */ /* 0x0009e20000100800 */
[----:B------:R-:W-:-:S03]  /*17e90*/  SEL R126, RZ, 0x4, P4 ;  /* 0x00000004ff7e7807 */ /* 0x000fc60002000000 */
[----:B------:R-:W4:Y:S01]  /*17ea0*/  LDL R3, [R1+0x538] ;  /* 0x0005380001037983 */ /* 0x000f220000100800 */
[----:B------:R-:W-:Y:S01]  /*17eb0*/  SEL R126, R126, RZ, !P3 ;  /* 0x000000ff7e7e7207 */ /* 0x000fe20005800000 */
[----:B--2---:R-:W2:Y:S03]  /*17ec0*/  S2R R231, SR_TID.X ;  /* 0x0000000000e77919 */ /* 0x004ea60000002100 */
[----:B------:R-:W-:Y:S01]  /*17ed0*/  ISETP.NE.U32.AND P4, PT, R126, RZ, PT ;  /* 0x000000ff7e00720c */ /* 0x000fe20003f85070 */
[----:B------:R-:W-:-:S12]  /*17ee0*/  IMAD.MOV.U32 R126, RZ, RZ, R120 ;  /* 0x000000ffff7e7224 */ /* 0x000fd800078e0078 */
[----:B------:R-:W-:Y:S01]  /*17ef0*/  @!PT LDS RZ, [RZ] ;  /* 0x00000000fffff984 */ /* 0x000fe20000000800 */
[----:B------:R-:W-:Y:S01]  /*17f00*/  @!PT LDS RZ, [RZ] ;  /* 0x00000000fffff984 */ /* 0x000fe20000000800 */
[----:B------:R-:W-:Y:S01]  /*17f10*/  @!PT LDS RZ, [RZ] ;  /* 0x00000000fffff984 */ /* 0x000fe20000000800 */
[----:B------:R1:W-:Y:S02]  /*17f20*/  LDGSTS.E [R238+0x30000], desc[UR28][R126.64], P4 ;  /* 0x300000007eee7fae */ /* 0x0003e4000a1a101c */
[----:B-1----:R-:W-:Y:S01]  /*17f30*/  IMAD.MOV.U32 R127, RZ, RZ, R117 ;  /* 0x000000ffff7f7224 */ /* 0x002fe200078e0075 */
[----:B--2---:R-:W-:-:S04]  /*17f40*/  SHF.R.U32.HI R231, RZ, 0x6, R231 ;  /* 0x00000006ffe77819 */ /* 0x004fc800000116e7 */
[----:B------:R-:W-:-:S04]  /*17f50*/  SGXT.U32 R231, R231, 0x1 ;  /* 0x00000001e7e7781a */ /* 0x000fc80000000000 */
[----:B------:R-:W-:-:S04]  /*17f60*/  LOP3.LUT R231, R231, 0x2, RZ, 0xfc, !PT ;  /* 0x00000002e7e77812 */ /* 0x000fc800078efcff */
[----:B------:R-:W-:Y:S02]  /*17f70*/  ISETP.GE.AND P4, PT, R231, R124, PT ;  /* 0x0000007ce700720c */ /* 0x000fe40003f86270 */
[----:B------:R-:W1:Y:S02]  /*17f80*/  S2R R231, SR_TID.X ;  /* 0x0000000000e77919 */ /* 0x000e640000002100 */
[----:B------:R-:W-:-:S04]  /*17f90*/  SEL R126, RZ, 0x4, P4 ;  /* 0x00000004ff7e7807 */ /* 0x000fc80002000000 */
[----:B------:R-:W-:-:S04]  /*17fa0*/  SEL R126, R126, RZ, !P3 ;  /* 0x000000ff7e7e7207 */ /* 0x000fc80005800000 */
[----:B------:R-:W-:Y:S01]  /*17fb0*/  ISETP.NE.U32.AND P4, PT, R126, RZ, PT ;  /* 0x000000ff7e00720c */ /* 0x000fe20003f85070 */
[----:B------:R-:W-:-:S12]  /*17fc0*/  IMAD.MOV.U32 R126, RZ, RZ, R118 ;  /* 0x000000ffff7e7224 */ /* 0x000fd800078e0076 */
[----:B------:R2:W-:Y:S01]  /*17fd0*/  LDGSTS.E [R238+0x30008], desc[UR28][R126.64], P4 ;  /* 0x300080007eee7fae */ /* 0x0005e2000a1a101c */
[----:B-1----:R-:W-:Y:S01]  /*17fe0*/  SHF.R.U32.HI R231, RZ, 0x6, R231 ;  /* 0x00000006ffe77819 */ /* 0x002fe200000116e7 */
[----:B--2---:R-:W-:-:S03]  /*17ff0*/  IMAD.MOV.U32 R127, RZ, RZ, R87 ;  /* 0x000000ffff7f7224 */ /* 0x004fc600078e0057 */
[----:B------:R-:W-:-:S04]  /*18000*/  SGXT.U32 R231, R231, 0x1 ;  /* 0x00000001e7e7781a */ /* 0x000fc80000000000 */
[----:B------:R-:W-:-:S04]  /*18010*/  LOP3.LUT R231, R231, 0x20, RZ, 0xfc, !PT ;  /* 0x00000020e7e77812 */ /* 0x000fc800078efcff */
[----:B------:R-:W-:Y:S02]  /*18020*/  ISETP.GE.AND P4, PT, R231, R124, PT ;  /* 0x0000007ce700720c */ /* 0x000fe40003f86270 */
[----:B------:R-:W3:Y:S02]  /*18030*/  S2R R231, SR_TID.X ;  /* 0x0000000000e77919 */ /* 0x000ee40000002100 */
[----:B------:R-:W-:-:S04]  /*18040*/  SEL R126, RZ, 0x4, P4 ;  /* 0x00000004ff7e7807 */ /* 0x000fc80002000000 */
[----:B------:R-:W-:-:S04]  /*18050*/  SEL R126, R126, RZ, !P3 ;  /* 0x000000ff7e7e7207 */ /* 0x000fc80005800000 */
[----:B------:R-:W-:Y:S01]  /*18060*/  ISETP.NE.U32.AND P4, PT, R126, RZ, PT ;  /* 0x000000ff7e00720c */ /* 0x000fe20003f85070 */
[----:B------:R-:W-:-:S12]  /*18070*/  IMAD.MOV.U32 R126, RZ, RZ, R88 ;  /* 0x000000ffff7e7224 */ /* 0x000fd800078e0058 */
[----:B------:R1:W-:Y:S01]  /*18080*/  LDGSTS.E [R238+0x32000], desc[UR28][R126.64], P4 ;  /* 0x320000007eee7fae */ /* 0x0003e2000a1a101c */
[----:B---3--:R-:W-:Y:S01]  /*18090*/  SHF.R.U32.HI R0, RZ, 0x6, R231 ;  /* 0x00000006ff007819 */ /* 0x008fe200000116e7 */
[----:B-1----:R-:W-:-:S03]  /*180a0*/  IMAD.MOV.U32 R127, RZ, RZ, R85 ;  /* 0x000000ffff7f7224 */ /* 0x002fc600078e0055 */
[----:B------:R-:W-:-:S04]  /*180b0*/  SGXT.U32 R0, R0, 0x1 ;  /* 0x000000010000781a */ /* 0x000fc80000000000 */
[----:B------:R-:W-:-:S04]  /*180c0*/  LOP3.LUT R0, R0, 0x22, RZ, 0xfc, !PT ;  /* 0x0000002200007812 */ /* 0x000fc800078efcff */
[----:B------:R-:W-:Y:S02]  /*180d0*/  ISETP.GE.AND P4, PT, R0, R124, PT ;  /* 0x0000007c0000720c */ /* 0x000fe40003f86270 */
[----:B------:R-:W-:Y:S02]  /*180e0*/  SHF.R.U32.HI R0, RZ, 0x6, R231 ;  /* 0x00000006ff007819 */ /* 0x000fe400000116e7 */
[----:B------:R-:W-:Y:S02]  /*180f0*/  SEL R126, RZ, 0x4, P4 ;  /* 0x00000004ff7e7807 */ /* 0x000fe40002000000 */
[----:B------:R-:W-:Y:S02]  /*18100*/  SGXT.U32 R0, R0, 0x1 ;  /* 0x000000010000781a */ /* 0x000fe40000000000 */
[----:B------:R-:W-:Y:S02]  /*18110*/  SEL R126, R126, RZ, !P3 ;  /* 0x000000ff7e7e7207 */ /* 0x000fe40005800000 */
[----:B------:R-:W-:-:S02]  /*18120*/  LOP3.LUT R0, R0, 0x40, RZ, 0xfc, !PT ;  /* 0x0000004000007812 */ /* 0x000fc400078efcff */
[----:B------:R-:W-:Y:S01]  /*18130*/  ISETP.NE.U32.AND P4, PT, R126, RZ, PT ;  /* 0x000000ff7e00720c */ /* 0x000fe20003f85070 */
[----:B------:R-:W-:-:S12]  /*18140*/  IMAD.MOV.U32 R126, RZ, RZ, R86 ;  /* 0x000000ffff7e7224 */ /* 0x000fd800078e0056 */
[----:B------:R1:W-:Y:S01]  /*18150*/  LDGSTS.E [R238+0x32008], desc[UR28][R126.64], P4 ;  /* 0x320080007eee7fae */ /* 0x0003e2000a1a101c */
[----:B------:R-:W-:Y:S02]  /*18160*/  ISETP.GE.AND P4, PT, R0, R124, PT ;  /* 0x0000007c0000720c */ /* 0x000fe40003f86270 */
[----:B------:R-:W-:-:S04]  /*18170*/  SHF.R.U32.HI R0, RZ, 0x6, R231 ;  /* 0x00000006ff007819 */ /* 0x000fc800000116e7 */
[----:B------:R-:W-:-:S04]  /*18180*/  SGXT.U32 R0, R0, 0x1 ;  /* 0x000000010000781a */ /* 0x000fc80000000000 */
[----:B------:R-:W-:Y:S01]  /*18190*/  LOP3.LUT R0, R0, 0x42, RZ, 0xfc, !PT ;  /* 0x0000004200007812 */ /* 0x000fe200078efcff */
[----:B-1----:R-:W-:Y:S01]  /*181a0*/  IMAD.MOV.U32 R127, RZ, RZ, R55 ;  /* 0x000000ffff7f7224 */ /* 0x002fe200078e0037 */
[----:B------:R-:W-:-:S04]  /*181b0*/  SEL R126, RZ, 0x4, P4 ;  /* 0x00000004ff7e7807 */ /* 0x000fc80002000000 */
[----:B------:R-:W-:-:S04]  /*181c0*/  SEL R126, R126, RZ, !P3 ;  /* 0x000000ff7e7e7207 */ /* 0x000fc80005800000 */
[----:B------:R-:W-:Y:S01]  /*181d0*/  ISETP.NE.U32.AND P4, PT, R126, RZ, PT ;  /* 0x000000ff7e00720c */ /* 0x000fe20003f85070 */
[----:B------:R-:W-:-:S12]  /*181e0*/  IMAD.MOV.U32 R126, RZ, RZ, R56 ;  /* 0x000000ffff7e7224 */ /* 0x000fd800078e0038 */
[----:B------:R1:W-:Y:S01]  /*181f0*/  LDGSTS.E [R238+0x34000], desc[UR28][R126.64], P4 ;  /* 0x340000007eee7fae */ /* 0x0003e2000a1a101c */
[----:B------:R-:W-:Y:S02]  /*18200*/  ISETP.GE.AND P4, PT, R0, R124, PT ;  /* 0x0000007c0000720c */ /* 0x000fe40003f86270 */
[----:B------:R-:W-:Y:S02]  /*18210*/  IADD3 R54, P5, PT, R54, UR9, RZ ;  /* 0x0000000936367c10 */ /* 0x000fe4000ffbe0ff */
[----:B-1----:R-:W-:-:S04]  /*18220*/  SEL R126, RZ, 0x4, P4 ;  /* 0x00000004ff7e7807 */ /* 0x002fc80002000000 */
[----:B------:R-:W-:Y:S02]  /*18230*/  SEL R126, R126, RZ, !P3 ;  /* 0x000000ff7e7e7207 */ /* 0x000fe40005800000 */
[----:B------:R-:W-:Y:S02]  /*18240*/  SHF.R.U32.HI R0, RZ, 0x6, R231 ;  /* 0x00000006ff007819 */ /* 0x000fe400000116e7 */
[----:B------:R-:W-:Y:S02]  /*18250*/  ISETP.NE.U32.AND P4, PT, R126, RZ, PT ;  /* 0x000000ff7e00720c */ /* 0x000fe40003f85070 */
[----:B------:R-:W-:Y:S02]  /*18260*/  IADD3.X R53, PT, PT, R53, UR10, RZ, P5, !PT ;  /* 0x0000000a35357c10 */ /* 0x000fe4000affe4ff */
[----:B------:R-:W-:Y:S01]  /*18270*/  SGXT.U32 R0, R0, 0x1 ;  /* 0x000000010000781a */ /* 0x000fe20000000000 */
[----:B------:R-:W-:Y:S02]  /*18280*/  IMAD.MOV.U32 R126, RZ, RZ, R54 ;  /* 0x000000ffff7e7224 */ /* 0x000fe400078e0036 */
[----:B------:R-:W-:Y:S01]  /*18290*/  IMAD.MOV.U32 R127, RZ, RZ, R53 ;  /* 0x000000ffff7f7224 */ /* 0x000fe200078e0035 */
[----:B------:R-:W-:-:S05]  /*182a0*/  LOP3.LUT R0, R0, 0x60, RZ, 0xfc, !PT ;  /* 0x0000006000007812 */ /* 0x000fca00078efcff */
        /* <DEDUP_REMOVED lines=16> */
[----:B------:R-:W-:-:S04]  /*183b0*/  SEL R126, R126, RZ, !P3 ;  /* 0x000000ff7e7e7207 */ /* 0x000fc80005800000 */
[----:B------:R-:W-:Y:S02]  /*183c0*/  ISETP.NE.U32.AND P4, PT, R126, RZ, PT ;  /* 0x000000ff7e00720c */ /* 0x000fe40003f85070 */
[----:B------:R-:W-:Y:S01]  /*183d0*/  IADD3.X R21, PT, PT, R21, UR10, RZ, P5, !PT ;  /* 0x0000000a15157c10 */ /* 0x000fe2000affe4ff */
[----:B------:R-:W-:-:S04]  /*183e0*/  IMAD.MOV.U32 R126, RZ, RZ, R22 ;  /* 0x000000ffff7e7224 */ /* 0x000fc800078e0016 */
[----:B------:R-:W-:-:S06]  /*183f0*/  IMAD.MOV.U32 R127, RZ, RZ, R21 ;  /* 0x000000ffff7f7224 */ /* 0x000fcc00078e0015 */
[----:B------:R4:W-:Y:S02]  /*18400*/  LDGSTS.E [R238+0x36008], desc[UR28][R126.64], P4 ;  /* 0x360080007eee7fae */ /* 0x0009e4000a1a101c */
[----:B----4-:R-:W-:Y:S02]  /*18410*/  VIADD R238, R3, UR5 ;  /* 0x0000000503ee7c36 */ /* 0x010fe40008000000 */
[----:B------:R-:W2:Y:S01]  /*18420*/  LDL R3, [R1+0x534] ;  /* 0x0005340001037983 */ /* 0x000ea20000100800 */
[----:B------:R-:W-:-:S04]  /*18430*/  SHF.R.U32.HI R0, RZ, 0x6, R231 ;  /* 0x00000006ff007819 */ /* 0x000fc800000116e7 */
[----:B------:R-:W-:-:S04]  /*18440*/  SGXT.U32 R0, R0, 0x1 ;  /* 0x000000010000781a */ /* 0x000fc80000000000 */
[----:B------:R-:W-:-:S04]  /*18450*/  LOP3.LUT R0, R0, 0x4, RZ, 0xfc, !PT ;  /* 0x0000000400007812 */ /* 0x000fc800078efcff */
[----:B------:R-:W-:-:S04]  /*18460*/  ISETP.GE.AND P4, PT, R0, R124, PT ;  /* 0x0000007c0000720c */ /* 0x000fc80003f86270 */
[----:B------:R-:W-:-:S04]  /*18470*/  SEL R126, RZ, 0x4, P4 ;  /* 0x00000004ff7e7807 */ /* 0x000fc80002000000 */
[----:B------:R-:W-:Y:S02]  /*18480*/  SEL R126, R126, RZ, !P3 ;  /* 0x000000ff7e7e7207 */ /* 0x000fe40005800000 */
[----:B------:R-:W-:Y:S02]  /*18490*/  IADD3 R116, P5, PT, R116, UR9, RZ ;  /* 0x0000000974747c10 */ /* 0x000fe4000ffbe0ff */
[----:B------:R-:W-:Y:S02]  /*184a0*/  ISETP.NE.U32.AND P4, PT, R126, RZ, PT ;  /* 0x000000ff7e00720c */ /* 0x000fe40003f85070 */
[----:B------:R-:W-:Y:S02]  /*184b0*/  SHF.R.U32.HI R0, RZ, 0x6, R231 ;  /* 0x00000006ff007819 */ /* 0x000fe400000116e7 */
[----:B------:R-:W-:Y:S02]  /*184c0*/  IADD3.X R115, PT, PT, R115, UR10, RZ, P5, !PT ;  /* 0x0000000a73737c10 */ /* 0x000fe4000affe4ff */
[----:B------:R-:W-:Y:S01]  /*184d0*/  SGXT.U32 R0, R0, 0x1 ;  /* 0x000000010000781a */ /* 0x000fe20000000000 */
[----:B------:R-:W-:-:S02]  /*184e0*/  IMAD.MOV.U32 R126, RZ, RZ, R116 ;  /* 0x000000ffff7e7224 */ /* 0x000fc400078e0074 */
[----:B------:R-:W-:Y:S01]  /*184f0*/  IMAD.MOV.U32 R127, RZ, RZ, R115 ;  /* 0x000000ffff7f7224 */ /* 0x000fe200078e0073 */
[----:B------:R-:W-:-:S04]  /*18500*/  LOP3.LUT R0, R0, 0x6, RZ, 0xfc, !PT ;  /* 0x0000000600007812 */ /* 0x000fc800078efcff */
        /* <DEDUP_REMOVED lines=82> */
[----:B--2---:R-:W-:Y:S02]  /*18a30*/  VIADD R238, R3, UR5 ;  /* 0x0000000503ee7c36 */ /* 0x004fe40008000000 */
        /* <DEDUP_REMOVED lines=393> */
[----:B------:R-:W-:Y:S02]  /*1a2d0*/  SHF.R.U32.HI R0, RZ, 0x6, R231 ;  /* 0x00000006ff007819 */ /* 0x000fe400000116e7 */
[----:B------:R-:W-:Y:S01]  /*1a2e0*/  IADD3 R96, P5, PT, R96, UR9, RZ ;  /* 0x0000000960607c10 */ /* 0x000fe2000ffbe0ff */
[----:B------:R-:W3:Y:S01]  /*1a2f0*/  LDL.LU R120, [R1+0x34] ;  /* 0x0000340001787983 */ /* 0x000ee20000300800 */
[----:B------:R-:W-:Y:S02]  /*1a300*/  SGXT.U32 R0, R0, 0x1 ;  /* 0x000000010000781a */ /* 0x000fe40000000000 */
[----:B------:R-:W-:Y:S01]  /*1a310*/  IADD3.X R95, PT, PT, R95, UR10, RZ, P5, !PT ;  /* 0x0000000a5f5f7c10 */ /* 0x000fe2000affe4ff */
[----:B------:R-:W4:Y:S01]  /*1a320*/  LDL.LU R119, [R1+0x38] ;  /* 0x0000380001777983 */ /* 0x000f220000300800 */
[----:B------:R-:W-:-:S04]  /*1a330*/  LOP3.LUT R0, R0, 0x18, RZ, 0xfc, !PT ;  /* 0x0000001800007812 */ /* 0x000fc800078efcff */
[----:B------:R-:W-:-:S04]  /*1a340*/  ISETP.GE.AND P4, PT, R0, R124, PT ;  /* 0x0000007c0000720c */ /* 0x000fc80003f86270 */
[----:B------:R-:W-:-:S04]  /*1a350*/  SEL R126, RZ, 0x4, P4 ;  /* 0x00000004ff7e7807 */ /* 0x000fc80002000000 */
[----:B------:R-:W-:Y:S02]  /*1a360*/  SEL R126, R126, RZ, !P3 ;  /* 0x000000ff7e7e7207 */ /* 0x000fe40005800000 */
[----:B------:R-:W-:Y:S02]  /*1a370*/  SHF.R.U32.HI R0, RZ, 0x6, R231 ;  /* 0x00000006ff007819 */ /* 0x000fe400000116e7 */
[----:B------:R-:W-:Y:S02]  /*1a380*/  ISETP.NE.U32.AND P4, PT, R126, RZ, PT ;  /* 0x000000ff7e00720c */ /* 0x000fe40003f85070 */
[----:B------:R-:W-:Y:S01]  /*1a390*/  SGXT.U32 R0, R0, 0x1 ;  /* 0x000000010000781a */ /* 0x000fe20000000000 */
[----:B------:R-:W-:Y:S02]  /*1a3a0*/  IMAD.MOV.U32 R126, RZ, RZ, R96 ;  /* 0x000000ffff7e7224 */ /* 0x000fe400078e0060 */
[----:B------:R-:W-:Y:S01]  /*1a3b0*/  IMAD.MOV.U32 R127, RZ, RZ, R95 ;  /* 0x000000ffff7f7224 */ /* 0x000fe200078e005f */
[----:B------:R-:W-:-:S07]  /*1a3c0*/  LOP3.LUT R0, R0, 0x1a, RZ, 0xfc, !PT ;  /* 0x0000001a00007812 */ /* 0x000fce00078efcff */
        /* <DEDUP_REMOVED lines=95> */
[----:B------:R-:W-:Y:S01]  /*1a9c0*/  LOP3.LUT R0, R0, 0x1e, RZ, 0xfc, !PT ;  /* 0x0000001e00007812 */ /* 0x000fe200078efcff */
[----:B--2---:R-:W-:Y:S01]  /*1a9d0*/  VIADD R238, R3, UR5 ;  /* 0x0000000503ee7c36 */ /* 0x004fe20008000000 */
[----:B------:R-:W-:Y:S01]  /*1a9e0*/  IADD3 R90, P5, PT, R90, UR9, RZ ;  /* 0x000000095a5a7c10 */ /* 0x000fe2000ffbe0ff */
[----:B------:R-:W2:Y:S04]  /*1a9f0*/  LDL.LU R3, [R1+0x74] ;  /* 0x0000740001037983 */ /* 0x000ea80000300800 */
[----:B------:R1:W-:Y:S01]  /*1aa00*/  LDGSTS.E [R238+0x30000], desc[UR28][R126.64], P4 ;  /* 0x300000007eee7fae */ /* 0x0003e2000a1a101c */
[----:B------:R-:W-:-:S04]  /*1aa10*/  ISETP.GE.AND P4, PT, R0, R124, PT ;  /* 0x0000007c0000720c */ /* 0x000fc80003f86270 */
        /* <DEDUP_REMOVED lines=76> */
[----:B------:R-:W-:Y:S01]  /*1aee0*/  IMAD.MOV.U32 R126, RZ, RZ, R136 ;  /* 0x000000ffff7e7224 */ /* 0x000fe200078e0088 */
[----:B------:R-:W-:-:S03]  /*1aef0*/  LOP3.LUT R0, R231, 0x7f, RZ, 0xc0, !PT ;  /* 0x0000007fe7007812 */ /* 0x000fc600078ec0ff */
[----:B------:R-:W-:-:S06]  /*1af00*/  IMAD.MOV.U32 R127, RZ, RZ, R135 ;  /* 0x000000ffff7f7224 */ /* 0x000fcc00078e0087 */
[----:B------:R1:W-:Y:S01]  /*1af10*/  LDGSTS.E [R238+0x36008], desc[UR28][R126.64], P4 ;  /* 0x360080007eee7fae */ /* 0x0003e2000a1a101c */
[----:B------:R-:W-:-:S03]  /*1af20*/  ISETP.GE.AND P4, PT, R0, R124, PT ;  /* 0x0000007c0000720c */ /* 0x000fc60003f86270 */
[----:B------:R-:W2:Y:S01]  /*1af30*/  LDL.LU R0, [R1+0x78] ;  /* 0x0000780001007983 */ /* 0x000ea20000300800 */
[----:B------:R-:W-:Y:S01]  /*1af40*/  SEL R124, RZ, 0x4, P4 ;  /* 0x00000004ff7c7807 */ /* 0x000fe20002000000 */
[----:B------:R-:W-:Y:S01]  /*1af50*/  ULEA UR5, UR15, UR6, 0x10 ;  /* 0x000000060f057291 */ /* 0x000fe2000f8e80ff */
[----:B------:R-:W-:Y:S01]  /*1af60*/  IADD3 R154, P5, PT, R154, UR11, RZ ;  /* 0x0000000b9a9a7c10 */ /* 0x000fe2000ffbe0ff */
[----:B------:R-:W0:Y:S01]  /*1af70*/  LDGDEPBAR ;  /* 0x00000000000079af */ /* 0x000e220000000000 */
[----:B------:R-:W-:Y:S02]  /*1af80*/  SEL R124, R124, RZ, !P3 ;  /* 0x000000ff7c7c7207 */ /* 0x000fe40005800000 */
[----:B------:R-:W-:Y:S01]  /*1af90*/  IADD3 R138, P4, PT, R138, UR11, RZ ;  /* 0x0000000b8a8a7c10 */ /* 0x000fe2000ff9e0ff */
[----:B------:R-:W2:Y:S01]  /*1afa0*/  LDL.LU R249, [R1+0xf4] ;  /* 0x0000f40001f97983 */ /* 0x000ea20000300800 */
[----:B------:R-:W-:Y:S02]  /*1afb0*/  ISETP.NE.U32.AND P3, PT, R124, RZ, PT ;  /* 0x000000ff7c00720c */ /* 0x000fe40003f65070 */
[----:B------:R-:W-:Y:S01]  /*1afc0*/  IADD3.X R137, PT, PT, R137, UR12, RZ, P4, !PT ;  /* 0x0000000c89897c10 */ /* 0x000fe2000a7fe4ff */
[----:B------:R-:W-:Y:S01]  /*1afd0*/  VIADD R124, R121, UR5 ;  /* 0x00000005797c7c36 */ /* 0x000fe20008000000 */
[----:B------:R-:W-:Y:S01]  /*1afe0*/  IADD3.X R153, PT, PT, R153, UR12, RZ, P5, !PT ;  /* 0x0000000c99997c10 */ /* 0x000fe2000affe4ff */
[----:B-1----:R-:W-:Y:S01]  /*1aff0*/  IMAD.MOV.U32 R126, RZ, RZ, R138 ;  /* 0x000000ffff7e7224 */ /* 0x002fe200078e008a */
[----:B------:R-:W2:Y:S01]  /*1b000*/  LDL.LU R248, [R1+0xf8] ;  /* 0x0000f80001f87983 */ /* 0x000ea20000300800 */
[----:B------:R-:W-:Y:S01]  /*1b010*/  IMAD.MOV.U32 R127, RZ, RZ, R137 ;  /* 0x000000ffff7f7224 */ /* 0x000fe200078e0089 */
[----:B------:R-:W-:-:S05]  /*1b020*/  IADD3 R170, P4, PT, R170, UR11, RZ ;  /* 0x0000000baaaa7c10 */ /* 0x000fca000ff9e0ff */
[----:B------:R1:W-:Y:S01]  /*1b030*/  LDGSTS.E [R124], desc[UR28][R126.64], P3 ;  /* 0x000000007e7c7fae */ /* 0x0003e200099a101c */
[----:B------:R-:W-:Y:S02]  /*1b040*/  IADD3.X R169, PT, PT, R169, UR12, RZ, P4, !PT ;  /* 0x0000000ca9a97c10 */ /* 0x000fe4000a7fe4ff */
[----:B------:R-:W-:Y:S01]  /*1b050*/  IADD3 R186, P5, PT, R186, UR11, RZ ;  /* 0x0000000bbaba7c10 */ /* 0x000fe2000ffbe0ff */
[----:B-1----:R-:W-:Y:S02]  /*1b060*/  IMAD.MOV.U32 R126, RZ, RZ, R154 ;  /* 0x000000ffff7e7224 */ /* 0x002fe400078e009a */
[----:B------:R-:W-:Y:S01]  /*1b070*/  IMAD.MOV.U32 R127, RZ, RZ, R153 ;  /* 0x000000ffff7f7224 */ /* 0x000fe200078e0099 */
[----:B------:R-:W-:-:S04]  /*1b080*/  IADD3.X R185, PT, PT, R185, UR12, RZ, P5, !PT ;  /* 0x0000000cb9b97c10 */ /* 0x000fc8000affe4ff */
[----:B------:R1:W-:Y:S01]  /*1b090*/  LDGSTS.E [R124+0x400], desc[UR28][R126.64], P3 ;  /* 0x004000007e7c7fae */ /* 0x0003e200099a101c */
[----:B------:R-:W-:Y:S02]  /*1b0a0*/  IADD3 R202, P4, PT, R202, UR11, RZ ;  /* 0x0000000bcaca7c10 */ /* 0x000fe4000ff9e0ff */
[----:B------:R-:W-:Y:S02]  /*1b0b0*/  IADD3 R218, P5, PT, R218, UR11, RZ ;  /* 0x0000000bdada7c10 */ /* 0x000fe4000ffbe0ff */
[----:B------:R-:W-:Y:S01]  /*1b0c0*/  IADD3.X R201, PT, PT, R201, UR12, RZ, P4, !PT ;  /* 0x0000000cc9c97c10 */ /* 0x000fe2000a7fe4ff */
[----:B-1----:R-:W-:Y:S02]  /*1b0d0*/  IMAD.MOV.U32 R126, RZ, RZ, R170 ;  /* 0x000000ffff7e7224 */ /* 0x002fe400078e00aa */
[----:B------:R-:W-:-:S05]  /*1b0e0*/  IMAD.MOV.U32 R127, RZ, RZ, R169 ;  /* 0x000000ffff7f7224 */ /* 0x000fca00078e00a9 */
[----:B------:R1:W-:Y:S01]  /*1b0f0*/  LDGSTS.E [R124+0x800], desc[UR28][R126.64], P3 ;  /* 0x008000007e7c7fae */ /* 0x0003e200099a101c */
[----:B------:R-:W-:Y:S02]  /*1b100*/  IADD3.X R217, PT, PT, R217, UR12, RZ, P5, !PT ;  /* 0x0000000cd9d97c10 */ /* 0x000fe4000affe4ff */
[----:B------:R-:W-:Y:S01]  /*1b110*/  IADD3 R234, P4, PT, R234, UR11, RZ ;  /* 0x0000000beaea7c10 */ /* 0x000fe2000ff9e0ff */
        /* <DEDUP_REMOVED lines=9> */
[----:B----4-:R-:W-:Y:S01]  /*1b1b0*/  IADD3 R119, P4, PT, R119, UR11, RZ ;  /* 0x0000000b77777c10 */ /* 0x010fe2000ff9e0ff */
[----:B-1----:R-:W-:Y:S02]  /*1b1c0*/  IMAD.MOV.U32 R126, RZ, RZ, R218 ;  /* 0x000000ffff7e7224 */ /* 0x002fe400078e00da */
[----:B------:R-:W-:-:S05]  /*1b1d0*/  IMAD.MOV.U32 R127, RZ, RZ, R217 ;  /* 0x000000ffff7f7224 */ /* 0x000fca00078e00d9 */
[----:B------:R1:W-:Y:S01]  /*1b1e0*/  LDGSTS.E [R124+0x1400], desc[UR28][R126.64], P3 ;  /* 0x014000007e7c7fae */ /* 0x0003e200099a101c */
[----:B---3--:R-:W-:Y:S01]  /*1b1f0*/  IADD3.X R120, PT, PT, R120, UR12, RZ, P4, !PT ;  /* 0x0000000c78787c10 */ /* 0x008fe2000a7fe4ff */
[----:B-1----:R-:W-:Y:S02]  /*1b200*/  IMAD.MOV.U32 R126, RZ, RZ, R234 ;  /* 0x000000ffff7e7224 */ /* 0x002fe400078e00ea */
[----:B------:R-:W-:-:S05]  /*1b210*/  IMAD.MOV.U32 R127, RZ, RZ, R233 ;  /* 0x000000ffff7f7224 */ /* 0x000fca00078e00e9 */
[----:B------:R1:W-:Y:S04]  /*1b220*/  LDGSTS.E [R124+0x1800], desc[UR28][R126.64], P3 ;  /* 0x018000007e7c7fae */ /* 0x0003e800099a101c */
[----:B------:R-:W-:Y:S01]  /*1b230*/  STL [R1+0x38], R119 ;  /* 0x0000387701007387 */ /* 0x000fe20000100800 */
[----:B-1----:R-:W-:Y:S02]  /*1b240*/  IMAD.MOV.U32 R126, RZ, RZ, R251 ;  /* 0x000000ffff7e7224 */ /* 0x002fe400078e00fb */
[----:B------:R-:W-:Y:S01]  /*1b250*/  IMAD.MOV.U32 R127, RZ, RZ, R250 ;  /* 0x000000ffff7f7224 */ /* 0x000fe200078e00fa */
[----:B------:R1:W-:Y:S04]  /*1b260*/  STL [R1+0x34], R120 ;  /* 0x0000347801007387 */ /* 0x0003e80000100800 */
[----:B------:R3:W-:Y:S02]  /*1b270*/  LDGSTS.E [R124+0x1c00], desc[UR28][R126.64], P3 ;  /* 0x01c000007e7c7fae */ /* 0x0007e400099a101c */
[----:B---3--:R-:W-:-:S02]  /*1b280*/  IMAD.MOV.U32 R126, RZ, RZ, R119 ;  /* 0x000000ffff7e7224 */ /* 0x008fc400078e0077 */
[----:B------:R-:W-:-:S05]  /*1b290*/  IMAD.MOV.U32 R127, RZ, RZ, R120 ;  /* 0x000000ffff7f7224 */ /* 0x000fca00078e0078 */
[----:B------:R3:W-:Y:S01]  /*1b2a0*/  LDGSTS.E [R124+0x2000], desc[UR28][R126.64], P3 ;  /* 0x020000007e7c7fae */ /* 0x0007e200099a101c */
[----:B--2---:R-:W-:-:S04]  /*1b2b0*/  IADD3 R0, P5, PT, R0, UR11, RZ ;  /* 0x0000000b00007c10 */ /* 0x004fc8000ffbe0ff */
[----:B------:R-:W-:Y:S01]  /*1b2c0*/  IADD3.X R3, PT, PT, R3, UR12, RZ, P5, !PT ;  /* 0x0000000c03037c10 */ /* 0x000fe2000affe4ff */
[----:B------:R-:W-:Y:S01]  /*1b2d0*/  STL [R1+0x78], R0 ;  /* 0x0000780001007387 */ /* 0x000fe20000100800 */
[----:B---3--:R-:W-:-:S03]  /*1b2e0*/  IMAD.MOV.U32 R126, RZ, RZ, R0 ;  /* 0x000000ffff7e7224 */ /* 0x008fc600078e0000 */
[----:B------:R-:W2:Y:S01]  /*1b2f0*/  LDL.LU R231, [R1+0x138] ;  /* 0x0001380001e77983 */ /* 0x000ea20000300800 */
[----:B------:R-:W-:-:S03]  /*1b300*/  IMAD.MOV.U32 R127, RZ, RZ, R3 ;  /* 0x000000ffff7f7224 */ /* 0x000fc600078e0003 */
[----:B------:R3:W-:Y:S04]  /*1b310*/  STL [R1+0x74], R3 ;  /* 0x0000740301007387 */ /* 0x0007e80000100800 */
[----:B------:R-:W4:Y:S04]  /*1b320*/  LDL.LU R122, [R1+0x178] ;  /* 0x00017800017a7983 */ /* 0x000f280000300800 */
[----:B------:R-:W2:Y:S04]  /*1b330*/  LDL.LU R238, [R1+0x134] ;  /* 0x0001340001ee7983 */ /* 0x000ea80000300800 */
[----:B------:R-:W2:Y:S04]  /*1b340*/  LDL.LU R123, [R1+0x174] ;  /* 0x00017400017b7983 */ /* 0x000ea80000300800 */
[----:B-1----:R-:W2:Y:S04]  /*1b350*/  LDL.LU R120, [R1+0x1b4] ;  /* 0x0001b40001787983 */ /* 0x002ea80000300800 */
[----:B------:R-:W2:Y:S04]  /*1b360*/  LDL.LU R119, [R1+0x1b8] ;  /* 0x0001b80001777983 */ /* 0x000ea80000300800 */
[----:B---3--:R-:W3:Y:S04]  /*1b370*/  LDL.LU R3, [R1+0x1f4] ;  /* 0x0001f40001037983 */ /* 0x008ee80000300800 */
[----:B------:R-:W3:Y:S04]  /*1b380*/  LDL.LU R0, [R1+0x1f8] ;  /* 0x0001f80001007983 */ /* 0x000ee80000300800 */
[----:B------:R1:W-:Y:S04]  /*1b390*/  LDGSTS.E [R124+0x2400], desc[UR28][R126.64], P3 ;  /* 0x024000007e7c7fae */ /* 0x0003e800099a101c */
[----:B------:R-:W3:Y:S04]  /*1b3a0*/  LDL.LU R126, [R1+0xb4] ;  /* 0x0000b400017e7983 */ /* 0x000ee80000300800 */
[----:B------:R-:W1:Y:S01]  /*1b3b0*/  LDL.LU R127, [R1+0xb8] ;  /* 0x0000b800017f7983 */ /* 0x000e620000300800 */
[----:B------:R-:W-:-:S04]  /*1b3c0*/  IADD3 R248, P5, PT, R248, UR11, RZ ;  /* 0x0000000bf8f87c10 */ /* 0x000fc8000ffbe0ff */
[----:B------:R-:W-:Y:S02]  /*1b3d0*/  IADD3.X R249, PT, PT, R249, UR12, RZ, P5, !PT ;  /* 0x0000000cf9f97c10 */ /* 0x000fe4000affe4ff */
[----:B----4-:R-:W-:-:S04]  /*1b3e0*/  IADD3 R122, P5, PT, R122, UR11, RZ ;  /* 0x0000000b7a7a7c10 */ /* 0x010fc8000ffbe0ff */
[----:B--2---:R-:W-:Y:S02]  /*1b3f0*/  IADD3.X R123, PT, PT, R123, UR12, RZ, P5, !PT ;  /* 0x0000000c7b7b7c10 */ /* 0x004fe4000affe4ff */
[----:B-1----:R-:W-:-:S04]  /*1b400*/  IADD3 R127, P4, PT, R127, UR11, RZ ;  /* 0x0000000b7f7f7c10 */ /* 0x002fc8000ff9e0ff */
[----:B---3--:R-:W-:Y:S01]  /*1b410*/  IADD3.X R126, PT, PT, R126, UR12, RZ, P4, !PT ;  /* 0x0000000c7e7e7c10 */ /* 0x008fe2000a7fe4ff */
[----:B------:R1:W-:Y:S04]  /*1b420*/  STL [R1+0xb8], R127 ;  /* 0x0000b87f01007387 */ /* 0x0003e80000100800 */
[----:B------:R2:W-:Y:S01]  /*1b430*/  STL [R1+0xb4], R126 ;  /* 0x0000b47e01007387 */ /* 0x0005e20000100800 */
[----:B-1----:R-:W-:-:S04]  /*1b440*/  LOP3.LUT R127, R127, R126, RZ, 0x3c, !PT ;  /* 0x0000007e7f7f7212 */ /* 0x002fc800078e3cff */
[----:B--2---:R-:W-:-:S04]  /*1b450*/  LOP3.LUT R126, R127, R126, RZ, 0x3c, !PT ;  /* 0x0000007e7f7e7212 */ /* 0x004fc800078e3cff */
[----:B------:R-:W-:Y:S02]  /*1b460*/  LOP3.LUT R127, R127, R126, RZ, 0x3c, !PT ;  /* 0x0000007e7f7f7212 */ /* 0x000fe400078e3cff */
[----:B------:R-:W-:-:S03]  /*1b470*/  IADD3 R231, P4, PT, R231, UR11, RZ ;  /* 0x0000000be7e77c10 */ /* 0x000fc6000ff9e0ff */
[----:B------:R1:W-:Y:S01]  /*1b480*/  LDGSTS.E [R124+0x2800], desc[UR28][R126.64], P3 ;  /* 0x028000007e7c7fae */ /* 0x0003e200099a101c */
[----:B------:R-:W-:Y:S02]  /*1b490*/  IADD3.X R238, PT, PT, R238, UR12, RZ, P4, !PT ;  /* 0x0000000ceeee7c10 */ /* 0x000fe4000a7fe4ff */
[----:B------:R-:W-:Y:S01]  /*1b4a0*/  IADD3 R119, P4, PT, R119, UR11, RZ ;  /* 0x0000000b77777c10 */ /* 0x000fe2000ff9e0ff */
[----:B-1----:R-:W-:Y:S02]  /*1b4b0*/  IMAD.MOV.U32 R126, RZ, RZ, R248 ;  /* 0x000000ffff7e7224 */ /* 0x002fe400078e00f8 */
[----:B------:R-:W-:-:S05]  /*1b4c0*/  IMAD.MOV.U32 R127, RZ, RZ, R249 ;  /* 0x000000ffff7f7224 */ /* 0x000fca00078e00f9 */
[----:B------:R1:W-:Y:S01]  /*1b4d0*/  LDGSTS.E [R124+0x2c00], desc[UR28][R126.64], P3 ;  /* 0x02c000007e7c7fae */ /* 0x0003e200099a101c */
[----:B------:R-:W-:-:S03]  /*1b4e0*/  IADD3 R0, P5, PT, R0, UR11, RZ ;  /* 0x0000000b00007c10 */ /* 0x000fc6000ffbe0ff */
[----:B------:R-:W-:Y:S01]  /*1b4f0*/  STL [R1+0xf8], R248 ;  /* 0x0000f8f801007387 */ /* 0x000fe20000100800 */
[----:B------:R-:W-:Y:S01]  /*1b500*/  IADD3.X R120, PT, PT, R120, UR12, RZ, P4, !PT ;  /* 0x0000000c78787c10 */ /* 0x000fe2000a7fe4ff */
[----:B-1----:R-:W-:Y:S02]  /*1b510*/  IMAD.MOV.U32 R126, RZ, RZ, R231 ;  /* 0x000000ffff7e7224 */ /* 0x002fe400078e00e7 */
[----:B------:R-:W-:Y:S01]  /*1b520*/  IMAD.MOV.U32 R127, RZ, RZ, R238 ;  /* 0x000000ffff7f7224 */ /* 0x000fe200078e00ee */
[----:B------:R-:W-:Y:S04]  /*1b530*/  STL [R1+0xf4], R249 ;  /* 0x0000f4f901007387 */ /* 0x000fe80000100800 */
[----:B------:R1:W-:Y:S01]  /*1b540*/  LDGSTS.E [R124+0x3000], desc[UR28][R126.64], P3 ;  /* 0x030000007e7c7fae */ /* 0x0003e200099a101c */
[----:B------:R-:W-:-:S03]  /*1b550*/  IADD3.X R3, PT, PT, R3, UR12, RZ, P5, !PT ;  /* 0x0000000c03037c10 */ /* 0x000fc6000affe4ff */
[----:B------:R-:W-:Y:S04]  /*1b560*/  STL [R1+0x138], R231 ;  /* 0x000138e701007387 */ /* 0x000fe80000100800 */
[----:B------:R-:W-:Y:S01]  /*1b570*/  STL [R1+0x134], R238 ;  /* 0x000134ee01007387 */ /* 0x000fe20000100800 */
[----:B-1----:R-:W-:Y:S02]  /*1b580*/  IMAD.MOV.U32 R126, RZ, RZ, R122 ;  /* 0x000000ffff7e7224 */ /* 0x002fe400078e007a */
[----:B------:R-:W-:Y:S01]  /*1b590*/  IMAD.MOV.U32 R127, RZ, RZ, R123 ;  /* 0x000000ffff7f7224 */ /* 0x000fe200078e007b */
[----:B------:R1:W-:Y:S04]  /*1b5a0*/  STL [R1+0x178], R122 ;  /* 0x0001787a01007387 */ /* 0x0003e80000100800 */
[----:B------:R-:W-:Y:S04]  /*1b5b0*/  STL [R1+0x174], R123 ;  /* 0x0001747b01007387 */ /* 0x000fe80000100800 */
[----:B------:R2:W-:Y:S04]  /*1b5c0*/  LDGSTS.E [R124+0x3400], desc[UR28][R126.64], P3 ;  /* 0x034000007e7c7fae */ /* 0x0005e800099a101c */
[----:B------:R-:W-:Y:S04]  /*1b5d0*/  STL [R1+0x1b8], R119 ;  /* 0x0001b87701007387 */ /* 0x000fe80000100800 */
[----:B------:R3:W-:Y:S01]  /*1b5e0*/  STL [R1+0x1b4], R120 ;  /* 0x0001b47801007387 */ /* 0x0007e20000100800 */
[----:B--2---:R-:W-:-:S03]  /*1b5f0*/  IMAD.MOV.U32 R126, RZ, RZ, R119 ;  /* 0x000000ffff7e7224 */ /* 0x004fc600078e0077 */
[----:B------:R2:W-:Y:S01]  /*1b600*/  STL [R1+0x1f8], R0 ;  /* 0x0001f80001007387 */ /* 0x0005e20000100800 */
[----:B------:R-:W-:-:S03]  /*1b610*/  IMAD.MOV.U32 R127, RZ, RZ, R120 ;  /* 0x000000ffff7f7224 */ /* 0x000fc600078e0078 */
[----:B------:R4:W-:Y:S04]  /*1b620*/  STL [R1+0x1f4], R3 ;  /* 0x0001f40301007387 */ /* 0x0009e80000100800 */
[----:B-1----:R-:W4:Y:S04]  /*1b630*/  LDL.LU R122, [R1] ;  /* 0x00000000017a7983 */ /* 0x002f280000300800 */
[----:B------:R1:W-:Y:S04]  /*1b640*/  LDGSTS.E [R124+0x3800], desc[UR28][R126.64], P3 ;  /* 0x038000007e7c7fae */ /* 0x0003e800099a101c */
[----:B---3--:R-:W3:Y:S04]  /*1b650*/  LDL.LU R120, [R1+0x3c] ;  /* 0x00003c0001787983 */ /* 0x008ee80000300800 */
[----:B------:R-:W3:Y:S01]  /*1b660*/  LDL.LU R119, [R1+0x40] ;  /* 0x0000400001777983 */ /* 0x000ee20000300800 */
[----:B-1----:R-:W-:Y:S01]  /*1b670*/  IMAD.MOV.U32 R126, RZ, RZ, R0 ;  /* 0x000000ffff7e7224 */ /* 0x002fe200078e0000 */
[----:B--2---:R-:W-:Y:S01]  /*1b680*/  LOP3.LUT R0, R121, 0x10, RZ, 0x3c, !PT ;  /* 0x0000001079007812 */ /* 0x004fe200078e3cff */
[----:B------:R-:W-:-:S02]  /*1b690*/  IMAD.MOV.U32 R127, RZ, RZ, R3 ;  /* 0x000000ffff7f7224 */ /* 0x000fc400078e0003 */
[----:B----4-:R-:W2:Y:S04]  /*1b6a0*/  LDL.LU R3, [R1+0x7c] ;  /* 0x00007c0001037983 */ /* 0x010ea80000300800 */
[----:B------:R1:W-:Y:S02]  /*1b6b0*/  LDGSTS.E [R124+0x3c00], desc[UR28][R126.64], P3 ;  /* 0x03c000007e7c7fae */ /* 0x0003e400099a101c */
[----:B-1----:R-:W-:Y:S02]  /*1b6c0*/  VIADD R124, R0, UR5 ;  /* 0x00000005007c7c36 */ /* 0x002fe40008000000 */
[----:B------:R-:W4:Y:S01]  /*1b6d0*/  LDL.LU R0, [R1+0x80] ;  /* 0x0000800001007983 */ /* 0x000f220000300800 */
[----:B------:R-:W-:Y:S02]  /*1b6e0*/  IADD3 R140, P4, PT, R140, UR11, RZ ;  /* 0x0000000b8c8c7c10 */ /* 0x000fe4000ff9e0ff */
[----:B------:R-:W-:-:S02]  /*1b6f0*/  IADD3 R156, P5, PT, R156, UR11, RZ ;  /* 0x0000000b9c9c7c10 */ /* 0x000fc4000ffbe0ff */
[----:B------:R-:W-:Y:S01]  /*1b700*/  IADD3.X R139, PT, PT, R139, UR12, RZ, P4, !PT ;  /* 0x0000000c8b8b7c10 */ /* 0x000fe2000a7fe4ff */
[----:B------:R-:W-:Y:S01]  /*1b710*/  IMAD.MOV.U32 R126, RZ, RZ, R140 ;  /* 0x000000ffff7e7224 */ /* 0x000fe200078e008c */
[----:B------:R-:W-:-:S03]  /*1b720*/  IADD3.X R155, PT, PT, R155, UR12, RZ, P5, !PT ;  /* 0x0000000c9b9b7c10 */ /* 0x000fc6000affe4ff */
[----:B------:R-:W-:Y:S01]  /*1b730*/  IMAD.MOV.U32 R127, RZ, RZ, R139 ;  /* 0x000000ffff7f7224 */ /* 0x000fe200078e008b */
[----:B------:R-:W-:-:S04]  /*1b740*/  IADD3 R172, P4, PT, R172, UR11, RZ ;  /* 0x0000000bacac7c10 */ /* 0x000fc8000ff9e0ff */
[----:B------:R1:W-:Y:S01]  /*1b750*/  LDGSTS.E [R124+0x80], desc[UR28][R126.64], P3 ;  /* 0x000800007e7c7fae */ /* 0x0003e200099a101c */
        /* <DEDUP_REMOVED lines=17> */
[----:B------:R-:W-:Y:S01]  /*1b870*/  IADD3.X R235, PT, PT, R235, UR12, RZ, P4, !PT ;  /* 0x0000000cebeb7c10 */ /* 0x000fe2000a7fe4ff */
[----:B-1----:R-:W-:Y:S02]  /*1b880*/  IMAD.MOV.U32 R126, RZ, RZ, R204 ;  /* 0x000000ffff7e7224 */ /* 0x002fe400078e00cc */
[----:B------:R-:W-:-:S05]  /*1b890*/  IMAD.MOV.U32 R127, RZ, RZ, R203 ;  /* 0x000000ffff7f7224 */ /* 0x000fca00078e00cb */
[----:B------:R1:W-:Y:S02]  /*1b8a0*/  LDGSTS.E [R124+0x1080], desc[UR28][R126.64], P3 ;  /* 0x010800007e7c7fae */ /* 0x0003e400099a101c */
[----:B-1----:R-:W-:Y:S02]  /*1b8b0*/  IMAD.MOV.U32 R126, RZ, RZ, R220 ;  /* 0x000000ffff7e7224 */ /* 0x002fe400078e00dc */
[----:B------:R-:W-:-:S05]  /*1b8c0*/  IMAD.MOV.U32 R127, RZ, RZ, R219 ;  /* 0x000000ffff7f7224 */ /* 0x000fca00078e00db */
[----:B------:R1:W-:Y:S02]  /*1b8d0*/  LDGSTS.E [R124+0x1480], desc[UR28][R126.64], P3 ;  /* 0x014800007e7c7fae */ /* 0x0003e400099a101c */
[----:B-1----:R-:W-:Y:S02]  /*1b8e0*/  IMAD.MOV.U32 R126, RZ, RZ, R236 ;  /* 0x000000ffff7e7224 */ /* 0x002fe400078e00ec */
[----:B------:R-:W-:-:S05]  /*1b8f0*/  IMAD.MOV.U32 R127, RZ, RZ, R235 ;  /* 0x000000ffff7f7224 */ /* 0x000fca00078e00eb */
[----:B------:R1:W-:Y:S01]  /*1b900*/  LDGSTS.E [R124+0x1880], desc[UR28][R126.64], P3 ;  /* 0x018800007e7c7fae */ /* 0x0003e200099a101c */
[----:B------:R-:W-:-:S04]  /*1b910*/  IADD3 R122, P5, PT, R122, UR11, RZ ;  /* 0x0000000b7a7a7c10 */ /* 0x000fc8000ffbe0ff */
[----:B------:R-:W-:Y:S01]  /*1b920*/  IADD3.X R252, PT, PT, R252, UR12, RZ, P5, !PT ;  /* 0x0000000cfcfc7c10 */ /* 0x000fe2000affe4ff */
[----:B-1----:R-:W-:Y:S01]  /*1b930*/  IMAD.MOV.U32 R126, RZ, RZ, R122 ;  /* 0x000000ffff7e7224 */ /* 0x002fe200078e007a */
[----:B------:R1:W-:Y:S03]  /*1b940*/  STL [R1], R122 ;  /* 0x0000007a01007387 */ /* 0x0003e60000100800 */
[----:B------:R-:W-:Y:S01]  /*1b950*/  IMAD.MOV.U32 R127, RZ, RZ, R252 ;  /* 0x000000ffff7f7224 */ /* 0x000fe200078e00fc */
[----:B------:R-:W2:Y:S01]  /*1b960*/  LDL.LU R249, [R1+0xfc] ;  /* 0x0000fc0001f97983 */ /* 0x000ea20000300800 */
[----:B---3--:R-:W-:-:S03]  /*1b970*/  IADD3 R119, P4, PT, R119, UR11, RZ ;  /* 0x0000000b77777c10 */ /* 0x008fc6000ff9e0ff */
[----:B------:R-:W3:Y:S01]  /*1b980*/  LDL.LU R248, [R1+0x100] ;  /* 0x0001000001f87983 */ /* 0x000ee20000300800 */
[----:B------:R-:W-:-:S03]  /*1b990*/  IADD3.X R120, PT, PT, R120, UR12, RZ, P4, !PT ;  /* 0x0000000c78787c10 */ /* 0x000fc6000a7fe4ff */
[----:B------:R1:W-:Y:S04]  /*1b9a0*/  LDGSTS.E [R124+0x1c80], desc[UR28][R126.64], P3 ;  /* 0x01c800007e7c7fae */ /* 0x0003e800099a101c */
[----:B------:R-:W-:Y:S04]  /*1b9b0*/  STL [R1+0x40], R119 ;  /* 0x0000407701007387 */ /* 0x000fe80000100800 */
[----:B------:R2:W-:Y:S01]  /*1b9c0*/  STL [R1+0x3c], R120 ;  /* 0x00003c7801007387 */ /* 0x0005e20000100800 */
[----:B-1----:R-:W-:Y:S02]  /*1b9d0*/  IMAD.MOV.U32 R126, RZ, RZ, R119 ;  /* 0x000000ffff7e7224 */ /* 0x002fe400078e0077 */
[----:B------:R-:W-:-:S05]  /*1b9e0*/  IMAD.MOV.U32 R127, RZ, RZ, R120 ;  /* 0x000000ffff7f7224 */ /* 0x000fca00078e0078 */
[----:B------:R1:W-:Y:S01]  /*1b9f0*/  LDGSTS.E [R124+0x2080], desc[UR28][R126.64], P3 ;  /* 0x020800007e7c7fae */ /* 0x0003e200099a101c */
[----:B----4-:R-:W-:-:S04]  /*1ba00*/  IADD3 R0, P5, PT, R0, UR11, RZ ;  /* 0x0000000b00007c10 */ /* 0x010fc8000ffbe0ff */
[----:B--2---:R-:W-:Y:S01]  /*1ba10*/  IADD3.X R3, PT, PT, R3, UR12, RZ, P5, !PT ;  /* 0x0000000c03037c10 */ /* 0x004fe2000affe4ff */
[----:B------:R-:W-:Y:S04]  /*1ba20*/  STL [R1+0x80], R0 ;  /* 0x0000800001007387 */ /* 0x000fe80000100800 */
[----:B------:R-:W2:Y:S01]  /*1ba30*/  LDL.LU R231, [R1+0x140] ;  /* 0x0001400001e77983 */ /* 0x000ea20000300800 */
[----:B-1----:R-:W-:-:S03]  /*1ba40*/  IMAD.MOV.U32 R126, RZ, RZ, R0 ;  /* 0x000000ffff7e7224 */ /* 0x002fc600078e0000 */
[----:B------:R1:W-:Y:S01]  /*1ba50*/  STL [R1+0x7c], R3 ;  /* 0x00007c0301007387 */ /* 0x0003e20000100800 */
[----:B------:R-:W-:-:S03]  /*1ba60*/  IMAD.MOV.U32 R127, RZ, RZ, R3 ;  /* 0x000000ffff7f7224 */ /* 0x000fc600078e0003 */
[----:B------:R-:W4:Y:S04]  /*1ba70*/  LDL.LU R122, [R1+0x180] ;  /* 0x00018000017a7983 */ /* 0x000f280000300800 */
[----:B------:R-:W2:Y:S04]  /*1ba80*/  LDL.LU R238, [R1+0x13c] ;  /* 0x00013c0001ee7983 */ /* 0x000ea80000300800 */
[----:B------:R-:W2:Y:S04]  /*1ba90*/  LDL.LU R123, [R1+0x17c] ;  /* 0x00017c00017b7983 */ /* 0x000ea80000300800 */
[----:B------:R-:W2:Y:S04]  /*1baa0*/  LDL.LU R120, [R1+0x1bc] ;  /* 0x0001bc0001787983 */ /* 0x000ea80000300800 */
[----:B------:R-:W2:Y:S04]  /*1bab0*/  LDL.LU R119, [R1+0x1c0] ;  /* 0x0001c00001777983 */ /* 0x000ea80000300800 */
[----:B-1----:R-:W2:Y:S04]  /*1bac0*/  LDL.LU R3, [R1+0x1fc] ;  /* 0x0001fc0001037983 */ /* 0x002ea80000300800 */
[----:B------:R-:W2:Y:S04]  /*1bad0*/  LDL.LU R0, [R1+0x200] ;  /* 0x0002000001007983 */ /* 0x000ea80000300800 */
[----:B------:R1:W-:Y:S04]  /*1bae0*/  LDGSTS.E [R124+0x2480], desc[UR28][R126.64], P3 ;  /* 0x024800007e7c7fae */ /* 0x0003e800099a101c */
[----:B------:R-:W2:Y:S04]  /*1baf0*/  LDL.LU R126, [R1+0xbc] ;  /* 0x0000bc00017e7983 */ /* 0x000ea80000300800 */
[----:B------:R-:W1:Y:S01]  /*1bb00*/  LDL.LU R127, [R1+0xc0] ;  /* 0x0000c000017f7983 */ /* 0x000e620000300800 */
[----:B---3--:R-:W-:-:S04]  /*1bb10*/  IADD3 R248, P5, PT, R248, UR11, RZ ;  /* 0x0000000bf8f87c10 */ /* 0x008fc8000ffbe0ff */
[----:B------:R-:W-:Y:S02]  /*1bb20*/  IADD3.X R249, PT, PT, R249, UR12, RZ, P5, !PT ;  /* 0x0000000cf9f97c10 */ /* 0x000fe4000affe4ff */
[----:B----4-:R-:W-:-:S04]  /*1bb30*/  IADD3 R122, P5, PT, R122, UR11, RZ ;  /* 0x0000000b7a7a7c10 */ /* 0x010fc8000ffbe0ff */
[----:B--2---:R-:W-:Y:S02]  /*1bb40*/  IADD3.X R123, PT, PT, R123, UR12, RZ, P5, !PT ;  /* 0x0000000c7b7b7c10 */ /* 0x004fe4000affe4ff */
[----:B-1----:R-:W-:-:S04]  /*1bb50*/  IADD3 R127, P4, PT, R127, UR11, RZ ;  /* 0x0000000b7f7f7c10 */ /* 0x002fc8000ff9e0ff */
[----:B------:R-:W-:Y:S01]  /*1bb60*/  IADD3.X R126, PT, PT, R126, UR12, RZ, P4, !PT ;  /* 0x0000000c7e7e7c10 */ /* 0x000fe2000a7fe4ff */
        /* <DEDUP_REMOVED lines=17> */
[----:B------:R-:W-:Y:S01]  /*1bc80*/  STL [R1+0xfc], R249 ;  /* 0x0000fcf901007387 */ /* 0x000fe20000100800 */
[----:B------:R-:W-:-:S03]  /*1bc90*/  IADD3.X R3, PT, PT, R3, UR12, RZ, P5, !PT ;  /* 0x0000000c03037c10 */ /* 0x000fc6000affe4ff */
[----:B------:R1:W-:Y:S04]  /*1bca0*/  LDGSTS.E [R124+0x3080], desc[UR28][R126.64], P3 ;  /* 0x030800007e7c7fae */ /* 0x0003e800099a101c */
[----:B------:R-:W-:Y:S04]  /*1bcb0*/  STL [R1+0x140], R231 ;  /* 0x000140e701007387 */ /* 0x000fe80000100800 */
[----:B------:R-:W-:Y:S01]  /*1bcc0*/  STL [R1+0x13c], R238 ;  /* 0x00013cee01007387 */ /* 0x000fe20000100800 */
[----:B-1----:R-:W-:Y:S02]  /*1bcd0*/  IMAD.MOV.U32 R126, RZ, RZ, R122 ;  /* 0x000000ffff7e7224 */ /* 0x002fe400078e007a */
[----:B------:R-:W-:Y:S01]  /*1bce0*/  IMAD.MOV.U32 R127, RZ, RZ, R123 ;  /* 0x000000ffff7f7224 */ /* 0x000fe200078e007b */
[----:B------:R-:W-:Y:S04]  /*1bcf0*/  STL [R1+0x180], R122 ;  /* 0x0001807a01007387 */ /* 0x000fe80000100800 */
[----:B------:R1:W-:Y:S04]  /*1bd00*/  STL [R1+0x17c], R123 ;  /* 0x00017c7b01007387 */ /* 0x0003e80000100800 */
[----:B------:R-:W-:Y:S04]  /*1bd10*/  STL [R1+0x1c0], R119 ;  /* 0x0001c07701007387 */ /* 0x000fe80000100800 */
[----:B------:R2:W-:Y:S04]  /*1bd20*/  LDGSTS.E [R124+0x3480], desc[UR28][R126.64], P3 ;  /* 0x034800007e7c7fae */ /* 0x0005e800099a101c */
[----:B------:R3:W-:Y:S04]  /*1bd30*/  STL [R1+0x1bc], R120 ;  /* 0x0001bc7801007387 */ /* 0x0007e80000100800 */
[----:B------:R4:W-:Y:S01]  /*1bd40*/  STL [R1+0x200], R0 ;  /* 0x0002000001007387 */ /* 0x0009e20000100800 */
[----:B--2---:R-:W-:-:S03]  /*1bd50*/  IMAD.MOV.U32 R126, RZ, RZ, R119 ;  /* 0x000000ffff7e7224 */ /* 0x004fc600078e0077 */
[----:B------:R2:W-:Y:S01]  /*1bd60*/  STL [R1+0x1fc], R3 ;  /* 0x0001fc0301007387 */ /* 0x0005e20000100800 */
[----:B------:R-:W-:-:S03]  /*1bd70*/  IMAD.MOV.U32 R127, RZ, RZ, R120 ;  /* 0x000000ffff7f7224 */ /* 0x000fc600078e0078 */
[----:B-1----:R-:W2:Y:S04]  /*1bd80*/  LDL.LU R123, [R1+0x4] ;  /* 0x00000400017b7983 */ /* 0x002ea80000300800 */
[----:B------:R-:W2:Y:S04]  /*1bd90*/  LDL.LU R122, [R1+0x8] ;  /* 0x00000800017a7983 */ /* 0x000ea80000300800 */
[----:B------:R1:W-:Y:S04]  /*1bda0*/  LDGSTS.E [R124+0x3880], desc[UR28][R126.64], P3 ;  /* 0x038800007e7c7fae */ /* 0x0003e800099a101c */
[----:B---3--:R-:W3:Y:S04]  /*1bdb0*/  LDL.LU R120, [R1+0x44] ;  /* 0x0000440001787983 */ /* 0x008ee80000300800 */
[----:B------:R-:W3:Y:S01]  /*1bdc0*/  LDL.LU R119, [R1+0x48] ;  /* 0x0000480001777983 */ /* 0x000ee20000300800 */
[----:B-1----:R-:W-:Y:S01]  /*1bdd0*/  IMAD.MOV.U32 R126, RZ, RZ, R0 ;  /* 0x000000ffff7e7224 */ /* 0x002fe200078e0000 */
[----:B----4-:R-:W-:Y:S01]  /*1bde0*/  LOP3.LUT R0, R121, 0x20, RZ, 0x3c, !PT ;  /* 0x0000002079007812 */ /* 0x010fe200078e3cff */
[----:B------:R-:W-:-:S02]  /*1bdf0*/  IMAD.MOV.U32 R127, RZ, RZ, R3 ;  /* 0x000000ffff7f7224 */ /* 0x000fc400078e0003 */
[----:B--2---:R-:W2:Y:S04]  /*1be00*/  LDL.LU R3, [R1+0x84] ;  /* 0x0000840001037983 */ /* 0x004ea80000300800 */
        /* <DEDUP_REMOVED lines=41> */
[----:B------:R1:W-:Y:S03]  /*1c0a0*/  STL [R1+0x8], R122 ;  /* 0x0000087a01007387 */ /* 0x0003e60000100800 */
[----:B------:R-:W-:Y:S01]  /*1c0b0*/  IMAD.MOV.U32 R127, RZ, RZ, R123 ;  /* 0x000000ffff7f7224 */ /* 0x000fe200078e007b */
[----:B---3--:R-:W-:Y:S01]  /*1c0c0*/  IADD3 R119, P4, PT, R119, UR11, RZ ;  /* 0x0000000b77777c10 */ /* 0x008fe2000ff9e0ff */
[----:B------:R3:W-:Y:S03]  /*1c0d0*/  STL [R1+0x4], R123 ;  /* 0x0000047b01007387 */ /* 0x0007e60000100800 */
[----:B------:R-:W-:Y:S01]  /*1c0e0*/  IADD3.X R120, PT, PT, R120, UR12, RZ, P4, !PT ;  /* 0x0000000c78787c10 */ /* 0x000fe2000a7fe4ff */
[----:B------:R-:W3:Y:S04]  /*1c0f0*/  LDL.LU R249, [R1+0x104] ;  /* 0x0001040001f97983 */ /* 0x000ee80000300800 */
[----:B------:R-:W3:Y:S04]  /*1c100*/  LDL.LU R248, [R1+0x108] ;  /* 0x0001080001f87983 */ /* 0x000ee80000300800 */
[----:B------:R1:W-:Y:S04]  /*1c110*/  LDGSTS.E [R124+0x1d00], desc[UR28][R126.64], P3 ;  /* 0x01d000007e7c7fae */ /* 0x0003e800099a101c */
[----:B------:R-:W-:Y:S01]  /*1c120*/  STL [R1+0x48], R119 ;  /* 0x0000487701007387 */ /* 0x000fe20000100800 */
[----:B----4-:R-:W-:Y:S01]  /*1c130*/  IADD3 R0, P5, PT, R0, UR11, RZ ;  /* 0x0000000b00007c10 */ /* 0x010fe2000ffbe0ff */
[----:B-1----:R-:W-:-:S02]  /*1c140*/  IMAD.MOV.U32 R126, RZ, RZ, R119 ;  /* 0x000000ffff7e7224 */ /* 0x002fc400078e0077 */
[----:B------:R1:W-:Y:S01]  /*1c150*/  STL [R1+0x44], R120 ;  /* 0x0000447801007387 */ /* 0x0003e20000100800 */
[----:B------:R-:W-:Y:S01]  /*1c160*/  IMAD.MOV.U32 R127, RZ, RZ, R120 ;  /* 0x000000ffff7f7224 */ /* 0x000fe200078e0078 */
[----:B--2---:R-:W-:Y:S02]  /*1c170*/  IADD3.X R3, PT, PT, R3, UR12, RZ, P5, !PT ;  /* 0x0000000c03037c10 */ /* 0x004fe4000affe4ff */
[----:B------:R-:W-:Y:S04]  /*1c180*/  STL [R1+0x88], R0 ;  /* 0x0000880001007387 */ /* 0x000fe80000100800 */
[----:B------:R-:W2:Y:S04]  /*1c190*/  LDL.LU R231, [R1+0x148] ;  /* 0x0001480001e77983 */ /* 0x000ea80000300800 */
[----:B------:R4:W-:Y:S04]  /*1c1a0*/  STL [R1+0x84], R3 ;  /* 0x0000840301007387 */ /* 0x0009e80000100800 */
[----:B------:R-:W2:Y:S04]  /*1c1b0*/  LDL.LU R122, [R1+0x188] ;  /* 0x00018800017a7983 */ /* 0x000ea80000300800 */
[----:B------:R1:W-:Y:S04]  /*1c1c0*/  LDGSTS.E [R124+0x2100], desc[UR28][R126.64], P3 ;  /* 0x021000007e7c7fae */ /* 0x0003e800099a101c */
[----:B------:R-:W2:Y:S04]  /*1c1d0*/  LDL.LU R238, [R1+0x144] ;  /* 0x0001440001ee7983 */ /* 0x000ea80000300800 */
[----:B---3--:R-:W3:Y:S01]  /*1c1e0*/  LDL.LU R123, [R1+0x184] ;  /* 0x00018400017b7983 */ /* 0x008ee20000300800 */
[----:B-1----:R-:W-:-:S03]  /*1c1f0*/  IMAD.MOV.U32 R126, RZ, RZ, R0 ;  /* 0x000000ffff7e7224 */ /* 0x002fc600078e0000 */
[----:B------:R-:W3:Y:S01]  /*1c200*/  LDL.LU R120, [R1+0x1c4] ;  /* 0x0001c40001787983 */ /* 0x000ee20000300800 */
[----:B------:R-:W-:-:S03]  /*1c210*/  IMAD.MOV.U32 R127, RZ, RZ, R3 ;  /* 0x000000ffff7f7224 */ /* 0x000fc600078e0003 */
[----:B------:R-:W3:Y:S04]  /*1c220*/  LDL.LU R119, [R1+0x1c8] ;  /* 0x0001c80001777983 */ /* 0x000ee80000300800 */
[----:B----4-:R-:W4:Y:S04]  /*1c230*/  LDL.LU R3, [R1+0x204] ;  /* 0x0002040001037983 */ /* 0x010f280000300800 */
[----:B------:R-:W4:Y:S04]  /*1c240*/  LDL.LU R0, [R1+0x208] ;  /* 0x0002080001007983 */ /* 0x000f280000300800 */
[----:B------:R1:W-:Y:S04]  /*1c250*/  LDGSTS.E [R124+0x2500], desc[UR28][R126.64], P3 ;  /* 0x025000007e7c7fae */ /* 0x0003e800099a101c */
[----:B------:R-:W4:Y:S04]  /*1c260*/  LDL.LU R126, [R1+0xc4] ;  /* 0x0000c400017e7983 */ /* 0x000f280000300800 */
[----:B------:R-:W1:Y:S01]  /*1c270*/  LDL.LU R127, [R1+0xc8] ;  /* 0x0000c800017f7983 */ /* 0x000e620000300800 */
[----:B------:R-:W-:-:S04]  /*1c280*/  IADD3 R248, P5, PT, R248, UR11, RZ ;  /* 0x0000000bf8f87c10 */ /* 0x000fc8000ffbe0ff */
[----:B------:R-:W-:Y:S02]  /*1c290*/  IADD3.X R249, PT, PT, R249, UR12, RZ, P5, !PT ;  /* 0x0000000cf9f97c10 */ /* 0x000fe4000affe4ff */
[----:B--2---:R-:W-:-:S04]  /*1c2a0*/  IADD3 R122, P5, PT, R122, UR11, RZ ;  /* 0x0000000b7a7a7c10 */ /* 0x004fc8000ffbe0ff */
[----:B---3--:R-:W-:Y:S02]  /*1c2b0*/  IADD3.X R123, PT, PT, R123, UR12, RZ, P5, !PT ;  /* 0x0000000c7b7b7c10 */ /* 0x008fe4000affe4ff */
[----:B-1----:R-:W-:-:S04]  /*1c2c0*/  IADD3 R127, P4, PT, R127, UR11, RZ ;  /* 0x0000000b7f7f7c10 */ /* 0x002fc8000ff9e0ff */
[----:B----4-:R-:W-:Y:S01]  /*1c2d0*/  IADD3.X R126, PT, PT, R126, UR12, RZ, P4, !PT ;  /* 0x0000000c7e7e7c10 */ /* 0x010fe2000a7fe4ff */
        /* <DEDUP_REMOVED lines=366> */
[----:B------:R-:W-:Y:S01]  /*1d9c0*/  STL [R1+0x120], R249 ;  /* 0x000120f901007387 */ /* 0x000fe20000100800 */
[----:B-1----:R-:W-:Y:S02]  /*1d9d0*/  IMAD.MOV.U32 R126, RZ, RZ, R249 ;  /* 0x000000ffff7e7224 */ /* 0x002fe400078e00f9 */
[----:B------:R-:W-:Y:S01]  /*1d9e0*/  IMAD.MOV.U32 R127, RZ, RZ, R231 ;  /* 0x000000ffff7f7224 */ /* 0x000fe200078e00e7 */
[----:B------:R1:W-:Y:S04]  /*1d9f0*/  STL [R1+0x11c], R231 ;  /* 0x00011ce701007387 */ /* 0x0003e80000100800 */
[----:B------:R2:W-:Y:S01]  /*1da00*/  LDGSTS.E [R124+0x2e80], desc[UR28][R126.64], P3 ;  /* 0x02e800007e7c7fae */ /* 0x0005e200099a101c */
[----:B------:R-:W-:-:S02]  /*1da10*/  IADD3 R0, P5, PT, R0, UR11, RZ ;  /* 0x0000000b00007c10 */ /* 0x000fc4000ffbe0ff */
[----:B------:R-:W-:Y:S01]  /*1da20*/  IADD3.X R120, PT, PT, R120, UR12, RZ, P4, !PT ;  /* 0x0000000c78787c10 */ /* 0x000fe2000a7fe4ff */
[----:B-1----:R-:W3:Y:S01]  /*1da30*/  LDL.LU R231, [R1+0x65c] ;  /* 0x00065c0001e77983 */ /* 0x002ee20000300800 */
[----:B--2---:R-:W-:Y:S02]  /*1da40*/  IMAD.MOV.U32 R126, RZ, RZ, R238 ;  /* 0x000000ffff7e7224 */ /* 0x004fe400078e00ee */
        /* <DEDUP_REMOVED lines=8> */
[----:B------:R1:W-:Y:S04]  /*1dad0*/  STL [R1+0x19c], R123 ;  /* 0x00019c7b01007387 */ /* 0x0003e80000100800 */
[----:B------:R-:W-:Y:S04]  /*1dae0*/  STL [R1+0x1e0], R119 ;  /* 0x0001e07701007387 */ /* 0x000fe80000100800 */
[----:B------:R2:W-:Y:S04]  /*1daf0*/  STL [R1+0x1dc], R120 ;  /* 0x0001dc7801007387 */ /* 0x0005e80000100800 */
[----:B------:R4:W-:Y:S04]  /*1db00*/  LDGSTS.E [R124+0x3680], desc[UR28][R126.64], P3 ;  /* 0x036800007e7c7fae */ /* 0x0009e800099a101c */
[----:B------:R1:W-:Y:S04]  /*1db10*/  STL [R1+0x220], R0 ;  /* 0x0002200001007387 */ /* 0x0003e80000100800 */
[----:B------:R2:W-:Y:S01]  /*1db20*/  STL [R1+0x21c], R3 ;  /* 0x00021c0301007387 */ /* 0x0005e20000100800 */
[----:B----4-:R-:W-:-:S03]  /*1db30*/  IMAD.MOV.U32 R126, RZ, RZ, R119 ;  /* 0x000000ffff7e7224 */ /* 0x010fc600078e0077 */
[----:B-1----:R-:W4:Y:S01]  /*1db40*/  LDL.LU R123, [R1+0x24] ;  /* 0x00002400017b7983 */ /* 0x002f220000300800 */
[----:B------:R-:W-:-:S03]  /*1db50*/  IMAD.MOV.U32 R127, RZ, RZ, R120 ;  /* 0x000000ffff7f7224 */ /* 0x000fc600078e0078 */
[----:B------:R-:W3:Y:S04]  /*1db60*/  LDL.LU R122, [R1+0x28] ;  /* 0x00002800017a7983 */ /* 0x000ee80000300800 */
[----:B------:R1:W-:Y:S04]  /*1db70*/  LDGSTS.E [R124+0x3a80], desc[UR28][R126.64], P3 ;  /* 0x03a800007e7c7fae */ /* 0x0003e800099a101c */
[----:B--2---:R-:W2:Y:S04]  /*1db80*/  LDL.LU R120, [R1+0x64] ;  /* 0x0000640001787983 */ /* 0x004ea80000300800 */
[----:B------:R-:W2:Y:S01]  /*1db90*/  LDL.LU R119, [R1+0x68] ;  /* 0x0000680001777983 */ /* 0x000ea20000300800 */
[----:B-1----:R-:W-:Y:S01]  /*1dba0*/  IMAD.MOV.U32 R126, RZ, RZ, R0 ;  /* 0x000000ffff7e7224 */ /* 0x002fe200078e0000 */
[----:B------:R-:W-:Y:S01]  /*1dbb0*/  LOP3.LUT R0, R121, 0x60, RZ, 0x3c, !PT ;  /* 0x0000006079007812 */ /* 0x000fe200078e3cff */
[----:B------:R-:W-:-:S02]  /*1dbc0*/  IMAD.MOV.U32 R127, RZ, RZ, R3 ;  /* 0x000000ffff7f7224 */ /* 0x000fc400078e0003 */
[----:B------:R-:W2:Y:S04]  /*1dbd0*/  LDL.LU R3, [R1+0xa4] ;  /* 0x0000a40001037983 */ /* 0x000ea80000300800 */
[----:B------:R1:W-:Y:S02]  /*1dbe0*/  LDGSTS.E [R124+0x3e80], desc[UR28][R126.64], P3 ;  /* 0x03e800007e7c7fae */ /* 0x0003e400099a101c */
[----:B-1----:R-:W-:Y:S02]  /*1dbf0*/  VIADD R124, R0, UR5 ;  /* 0x00000005007c7c36 */ /* 0x002fe40008000000 */
[----:B------:R-:W2:Y:S01]  /*1dc00*/  LDL.LU R0, [R1+0xa8] ;  /* 0x0000a80001007983 */ /* 0x000ea20000300800 */
        /* <DEDUP_REMOVED lines=35> */
[----:B---3--:R-:W-:-:S04]  /*1de40*/  IADD3 R122, P5, PT, R122, UR11, RZ ;  /* 0x0000000b7a7a7c10 */ /* 0x008fc8000ffbe0ff */
[----:B----4-:R-:W-:Y:S01]  /*1de50*/  IADD3.X R123, PT, PT, R123, UR12, RZ, P5, !PT ;  /* 0x0000000c7b7b7c10 */ /* 0x010fe2000affe4ff */
[----:B-1----:R-:W-:Y:S01]  /*1de60*/  IMAD.MOV.U32 R126, RZ, RZ, R122 ;  /* 0x000000ffff7e7224 */ /* 0x002fe200078e007a */
[----:B------:R1:W-:Y:S03]  /*1de70*/  STL [R1+0x28], R122 ;  /* 0x0000287a01007387 */ /* 0x0003e60000100800 */
[----:B------:R-:W-:Y:S01]  /*1de80*/  IMAD.MOV.U32 R127, RZ, RZ, R123 ;  /* 0x000000ffff7f7224 */ /* 0x000fe200078e007b */
[----:B--2---:R-:W-:Y:S01]  /*1de90*/  IADD3 R119, P4, PT, R119, UR11, RZ ;  /* 0x0000000b77777c10 */ /* 0x004fe2000ff9e0ff */
[----:B------:R2:W-:Y:S03]  /*1dea0*/  STL [R1+0x24], R123 ;  /* 0x0000247b01007387 */ /* 0x0005e60000100800 */
[----:B------:R-:W-:Y:S01]  /*1deb0*/  IADD3.X R120, PT, PT, R120, UR12, RZ, P4, !PT ;  /* 0x0000000c78787c10 */ /* 0x000fe2000a7fe4ff */
[----:B------:R-:W3:Y:S04]  /*1dec0*/  LDL.LU R249, [R1+0x124] ;  /* 0x0001240001f97983 */ /* 0x000ee80000300800 */
[----:B------:R4:W-:Y:S04]  /*1ded0*/  LDGSTS.E [R124+0x1f00], desc[UR28][R126.64], P3 ;  /* 0x01f000007e7c7fae */ /* 0x0009e800099a101c */
[----:B------:R-:W3:Y:S04]  /*1dee0*/  LDL.LU R248, [R1+0x128] ;  /* 0x0001280001f87983 */ /* 0x000ee80000300800 */
[----:B------:R-:W-:Y:S01]  /*1def0*/  STL [R1+0x68], R119 ;  /* 0x0000687701007387 */ /* 0x000fe20000100800 */
[----:B----4-:R-:W-:Y:S01]  /*1df00*/  IMAD.MOV.U32 R126, RZ, RZ, R119 ;  /* 0x000000ffff7e7224 */ /* 0x010fe200078e0077 */
[----:B------:R-:W-:Y:S01]  /*1df10*/  IADD3 R0, P5, PT, R0, UR11, RZ ;  /* 0x0000000b00007c10 */ /* 0x000fe2000ffbe0ff */
[----:B------:R-:W-:Y:S01]  /*1df20*/  IMAD.MOV.U32 R127, RZ, RZ, R120 ;  /* 0x000000ffff7f7224 */ /* 0x000fe200078e0078 */
[----:B------:R4:W-:Y:S02]  /*1df30*/  STL [R1+0x64], R120 ;  /* 0x0000647801007387 */ /* 0x0009e40000100800 */
[----:B------:R-:W-:-:S02]  /*1df40*/  IADD3.X R3, PT, PT, R3, UR12, RZ, P5, !PT ;  /* 0x0000000c03037c10 */ /* 0x000fc4000affe4ff */
[----:B------:R-:W-:Y:S04]  /*1df50*/  STL [R1+0xa8], R0 ;  /* 0x0000a80001007387 */ /* 0x000fe80000100800 */
[----:B------:R-:W3:Y:S04]  /*1df60*/  LDL.LU R238, [R1+0x168] ;  /* 0x0001680001ee7983 */ /* 0x000ee80000300800 */
[----:B------:R2:W-:Y:S04]  /*1df70*/  STL [R1+0xa4], R3 ;  /* 0x0000a40301007387 */ /* 0x0005e80000100800 */
[----:B------:R4:W-:Y:S04]  /*1df80*/  LDGSTS.E [R124+0x2300], desc[UR28][R126.64], P3 ;  /* 0x023000007e7c7fae */ /* 0x0009e800099a101c */
[----:B-1----:R-:W3:Y:S04]  /*1df90*/  LDL.LU R122, [R1+0x1a8] ;  /* 0x0001a800017a7983 */ /* 0x002ee80000300800 */
[----:B--2---:R-:W2:Y:S01]  /*1dfa0*/  LDL.LU R123, [R1+0x1a4] ;  /* 0x0001a400017b7983 */ /* 0x004ea20000300800 */
[----:B----4-:R-:W-:-:S03]  /*1dfb0*/  IMAD.MOV.U32 R126, RZ, RZ, R0 ;  /* 0x000000ffff7e7224 */ /* 0x010fc600078e0000 */
[----:B------:R-:W4:Y:S01]  /*1dfc0*/  LDL.LU R120, [R1+0x1e4] ;  /* 0x0001e40001787983 */ /* 0x000f220000300800 */
[----:B------:R-:W-:-:S03]  /*1dfd0*/  IMAD.MOV.U32 R127, RZ, RZ, R3 ;  /* 0x000000ffff7f7224 */ /* 0x000fc600078e0003 */
[----:B------:R-:W2:Y:S04]  /*1dfe0*/  LDL.LU R119, [R1+0x1e8] ;  /* 0x0001e80001777983 */ /* 0x000ea80000300800 */
[----:B------:R-:W2:Y:S04]  /*1dff0*/  LDL.LU R3, [R1+0x224] ;  /* 0x0002240001037983 */ /* 0x000ea80000300800 */
[----:B------:R-:W2:Y:S04]  /*1e000*/  LDL.LU R0, [R1+0x228] ;  /* 0x0002280001007983 */ /* 0x000ea80000300800 */
[----:B------:R1:W-:Y:S04]  /*1e010*/  LDGSTS.E [R124+0x2700], desc[UR28][R126.64], P3 ;  /* 0x027000007e7c7fae */ /* 0x0003e800099a101c */
[----:B------:R-:W2:Y:S04]  /*1e020*/  LDL.LU R126, [R1+0xe4] ;  /* 0x0000e400017e7983 */ /* 0x000ea80000300800 */
[----:B------:R-:W1:Y:S01]  /*1e030*/  LDL.LU R127, [R1+0xe8] ;  /* 0x0000e800017f7983 */ /* 0x000e620000300800 */
[----:B---3--:R-:W-:-:S04]  /*1e040*/  IADD3 R248, P5, PT, R248, UR11, RZ ;  /* 0x0000000bf8f87c10 */ /* 0x008fc8000ffbe0ff */
[----:B------:R-:W-:Y:S02]  /*1e050*/  IADD3.X R249, PT, PT, R249, UR12, RZ, P5, !PT ;  /* 0x0000000cf9f97c10 */ /* 0x000fe4000affe4ff */
[----:B-1----:R-:W-:-:S04]  /*1e060*/  IADD3 R127, P4, PT, R127, UR11, RZ ;  /* 0x0000000b7f7f7c10 */ /* 0x002fc8000ff9e0ff */
[----:B--2---:R-:W-:Y:S01]  /*1e070*/  IADD3.X R126, PT, PT, R126, UR12, RZ, P4, !PT ;  /* 0x0000000c7e7e7c10 */ /* 0x004fe2000a7fe4ff */
[----:B------:R1:W-:Y:S04]  /*1e080*/  STL [R1+0xe8], R127 ;  /* 0x0000e87f01007387 */ /* 0x0003e80000100800 */
[----:B------:R2:W-:Y:S01]  /*1e090*/  STL [R1+0xe4], R126 ;  /* 0x0000e47e01007387 */ /* 0x0005e20000100800 */
[----:B-1----:R-:W-:-:S04]  /*1e0a0*/  LOP3.LUT R127, R127, R126, RZ, 0x3c, !PT ;  /* 0x0000007e7f7f7212 */ /* 0x002fc800078e3cff */
[----:B--2---:R-:W-:-:S04]  /*1e0b0*/  LOP3.LUT R126, R127, R126, RZ, 0x3c, !PT ;  /* 0x0000007e7f7e7212 */ /* 0x004fc800078e3cff */
[----:B------:R-:W-:Y:S01]  /*1e0c0*/  LOP3.LUT R127, R127, R126, RZ, 0x3c, !PT ;  /* 0x0000007e7f7f7212 */ /* 0x000fe200078e3cff */
[----:B------:R-:W-:Y:S04]  /*1e0d0*/  STL [R1+0x128], R248 ;  /* 0x000128f801007387 */ /* 0x000fe80000100800 */
[----:B------:R1:W-:Y:S04]  /*1e0e0*/  LDGSTS.E [R124+0x2b00], desc[UR28][R126.64], P3 ;  /* 0x02b000007e7c7fae */ /* 0x0003e800099a101c */
[----:B------:R2:W-:Y:S01]  /*1e0f0*/  STL [R1+0x124], R249 ;  /* 0x000124f901007387 */ /* 0x0005e20000100800 */
[----:B-1----:R-:W-:-:S02]  /*1e100*/  IMAD.MOV.U32 R126, RZ, RZ, R248 ;  /* 0x000000ffff7e7224 */ /* 0x002fc400078e00f8 */
[----:B------:R-:W-:Y:S02]  /*1e110*/  IMAD.MOV.U32 R127, RZ, RZ, R249 ;  /* 0x000000ffff7f7224 */ /* 0x000fe400078e00f9 */
[----:B--2---:R-:W2:Y:S04]  /*1e120*/  LDL.LU R249, [R1+0x658] ;  /* 0x0006580001f97983 */ /* 0x004ea80000300800 */
[----:B------:R-:W3:Y:S04]  /*1e130*/  LDL.LU R248, [R1+0x654] ;  /* 0x0006540001f87983 */ /* 0x000ee80000300800 */
[----:B------:R1:W-:Y:S04]  /*1e140*/  LDGSTS.E [R124+0x2f00], desc[UR28][R126.64], P3 ;  /* 0x02f000007e7c7fae */ /* 0x0003e800099a101c */
[----:B------:R-:W2:Y:S01]  /*1e150*/  LDL.LU R127, [R1+0x164] ;  /* 0x00016400017f7983 */ /* 0x000ea20000300800 */
[----:B------:R-:W-:-:S02]  /*1e160*/  IADD3 R238, P4, PT, R238, UR11, RZ ;  /* 0x0000000beeee7c10 */ /* 0x000fc4000ff9e0ff */
[----:B------:R-:W-:-:S03]  /*1e170*/  IADD3 R122, P5, PT, R122, UR11, RZ ;  /* 0x0000000b7a7a7c10 */ /* 0x000fc6000ffbe0ff */
[----:B-1----:R-:W-:Y:S01]  /*1e180*/  IMAD.MOV.U32 R126, RZ, RZ, R238 ;  /* 0x000000ffff7e7224 */ /* 0x002fe200078e00ee */
[----:B------:R-:W-:Y:S01]  /*1e190*/  IADD3.X R123, PT, PT, R123, UR12, RZ, P5, !PT ;  /* 0x0000000c7b7b7c10 */ /* 0x000fe2000affe4ff */
[----:B------:R-:W-:Y:S01]  /*1e1a0*/  STL [R1+0x168], R238 ;  /* 0x000168ee01007387 */ /* 0x000fe20000100800 */
[----:B------:R-:W-:-:S04]  /*1e1b0*/  IADD3 R0, P5, PT, R0, UR11, RZ ;  /* 0x0000000b00007c10 */ /* 0x000fc8000ffbe0ff */
[----:B------:R-:W-:Y:S02]  /*1e1c0*/  IADD3.X R3, PT, PT, R3, UR12, RZ, P5, !PT ;  /* 0x0000000c03037c10 */ /* 0x000fe4000affe4ff */
[----:B------:R-:W-:Y:S02]  /*1e1d0*/  IADD3 R168, P5, PT, R168, UR11, RZ ;  /* 0x0000000ba8a87c10 */ /* 0x000fe4000ffbe0ff */
[----:B--2---:R-:W-:Y:S02]  /*1e1e0*/  IADD3.X R127, PT, PT, R127, UR12, RZ, P4, !PT ;  /* 0x0000000c7f7f7c10 */ /* 0x004fe4000a7fe4ff */
[----:B------:R-:W-:-:S03]  /*1e1f0*/  IADD3 R119, P4, PT, R119, UR11, RZ ;  /* 0x0000000b77777c10 */ /* 0x000fc6000ff9e0ff */
[----:B------:R1:W-:Y:S01]  /*1e200*/  STL [R1+0x164], R127 ;  /* 0x0001647f01007387 */ /* 0x0003e20000100800 */
[----:B----4-:R-:W-:-:S03]  /*1e210*/  IADD3.X R120, PT, PT, R120, UR12, RZ, P4, !PT ;  /* 0x0000000c78787c10 */ /* 0x010fc6000a7fe4ff */
[----:B------:R2:W-:Y:S04]  /*1e220*/  LDGSTS.E [R124+0x3300], desc[UR28][R126.64], P3 ;  /* 0x033000007e7c7fae */ /* 0x0005e800099a101c */
[----:B------:R-:W-:Y:S04]  /*1e230*/  STL [R1+0x1a8], R122 ;  /* 0x0001a87a01007387 */ /* 0x000fe80000100800 */
[----:B------:R-:W-:Y:S01]  /*1e240*/  STL [R1+0x1a4], R123 ;  /* 0x0001a47b01007387 */ /* 0x000fe20000100800 */
[----:B--2---:R-:W-:Y:S02]  /*1e250*/  IMAD.MOV.U32 R126, RZ, RZ, R122 ;  /* 0x000000ffff7e7224 */ /* 0x004fe400078e007a */
[----:B-1----:R-:W-:Y:S01]  /*1e260*/  IMAD.MOV.U32 R127, RZ, RZ, R123 ;  /* 0x000000ffff7f7224 */ /* 0x002fe200078e007b */
[----:B------:R-:W-:Y:S04]  /*1e270*/  STL [R1+0x1e8], R119 ;  /* 0x0001e87701007387 */ /* 0x000fe80000100800 */
[----:B------:R1:W-:Y:S04]  /*1e280*/  STL [R1+0x1e4], R120 ;  /* 0x0001e47801007387 */ /* 0x0003e80000100800 */
[----:B------:R2:W-:Y:S04]  /*1e290*/  LDGSTS.E [R124+0x3700], desc[UR28][R126.64], P3 ;  /* 0x037000007e7c7fae */ /* 0x0005e800099a101c */
[----:B------:R4:W-:Y:S04]  /*1e2a0*/  STL [R1+0x228], R0 ;  /* 0x0002280001007387 */ /* 0x0009e80000100800 */
[----:B------:R3:W-:Y:S01]  /*1e2b0*/  STL [R1+0x224], R3 ;  /* 0x0002240301007387 */ /* 0x0007e20000100800 */
[----:B--2---:R-:W-:-:S02]  /*1e2c0*/  IMAD.MOV.U32 R127, RZ, RZ, R120 ;  /* 0x000000ffff7f7224 */ /* 0x004fc400078e0078 */
[----:B------:R-:W-:Y:S01]  /*1e2d0*/  IMAD.MOV.U32 R126, RZ, RZ, R119 ;  /* 0x000000ffff7e7224 */ /* 0x000fe200078e0077 */
[----:B-1----:R-:W2:Y:S04]  /*1e2e0*/  LDL.LU R120, [R1+0x2c] ;  /* 0x00002c0001787983 */ /* 0x002ea80000300800 */
[----:B------:R-:W2:Y:S01]  /*1e2f0*/  LDL.LU R119, [R1+0x30] ;  /* 0x0000300001777983 */ /* 0x000ea20000300800 */
[----:B------:R-:W-:-:S03]  /*1e300*/  IADD3 R152, P4, PT, R152, UR11, RZ ;  /* 0x0000000b98987c10 */ /* 0x000fc6000ff9e0ff */
[----:B------:R1:W-:Y:S01]  /*1e310*/  LDGSTS.E [R124+0x3b00], desc[UR28][R126.64], P3 ;  /* 0x03b000007e7c7fae */ /* 0x0003e200099a101c */
[----:B------:R-:W-:Y:S02]  /*1e320*/  IADD3.X R151, PT, PT, R151, UR12, RZ, P4, !PT ;  /* 0x0000000c97977c10 */ /* 0x000fe4000a7fe4ff */
[----:B------:R-:W-:Y:S01]  /*1e330*/  IADD3.X R167, PT, PT, R167, UR12, RZ, P5, !PT ;  /* 0x0000000ca7a77c10 */ /* 0x000fe2000affe4ff */
[----:B------:R-:W2:Y:S01]  /*1e340*/  LDL.LU R123, [R1+0x70] ;  /* 0x00007000017b7983 */ /* 0x000ea20000300800 */
[----:B-1----:R-:W-:Y:S01]  /*1e350*/  IMAD.MOV.U32 R126, RZ, RZ, R0 ;  /* 0x000000ffff7e7224 */ /* 0x002fe200078e0000 */
[----:B----4-:R-:W-:Y:S01]  /*1e360*/  LOP3.LUT R0, R121, 0x70, RZ, 0x3c, !PT ;  /* 0x0000007079007812 */ /* 0x010fe200078e3cff */
[----:B------:R-:W-:Y:S01]  /*1e370*/  IMAD.MOV.U32 R127, RZ, RZ, R3 ;  /* 0x000000ffff7f7224 */ /* 0x000fe200078e0003 */
[----:B------:R-:W-:Y:S01]  /*1e380*/  IADD3 R184, P4, PT, R184, UR11, RZ ;  /* 0x0000000bb8b87c10 */ /* 0x000fe2000ff9e0ff */
[----:B------:R-:W4:Y:S04]  /*1e390*/  LDL.LU R122, [R1+0xac] ;  /* 0x0000ac00017a7983 */ /* 0x000f280000300800 */
[----:B------:R1:W-:Y:S01]  /*1e3a0*/  LDGSTS.E [R124+0x3f00], desc[UR28][R126.64], P3 ;  /* 0x03f000007e7c7fae */ /* 0x0003e200099a101c */
[----:B------:R-:W-:-:S02]  /*1e3b0*/  IADD3.X R183, PT, PT, R183, UR12, RZ, P4, !PT ;  /* 0x0000000cb7b77c10 */ /* 0x000fc4000a7fe4ff */
[----:B------:R-:W-:Y:S01]  /*1e3c0*/  IADD3 R200, P5, PT, R200, UR11, RZ ;  /* 0x0000000bc8c87c10 */ /* 0x000fe2000ffbe0ff */
[----:B---3--:R-:W3:Y:S01]  /*1e3d0*/  LDL.LU R3, [R1+0xb0] ;  /* 0x0000b00001037983 */ /* 0x008ee20000300800 */
[----:B-1----:R-:W-:Y:S02]  /*1e3e0*/  VIADD R124, R0, UR5 ;  /* 0x00000005007c7c36 */ /* 0x002fe40008000000 */
[----:B------:R-:W-:Y:S02]  /*1e3f0*/  IMAD.MOV.U32 R126, RZ, RZ, R152 ;  /* 0x000000ffff7e7224 */ /* 0x000fe400078e0098 */
[----:B------:R-:W-:Y:S01]  /*1e400*/  IMAD.MOV.U32 R127, RZ, RZ, R151 ;  /* 0x000000ffff7f7224 */ /* 0x000fe200078e0097 */
[----:B------:R-:W-:Y:S01]  /*1e410*/  IADD3.X R199, PT, PT, R199, UR12, RZ, P5, !PT ;  /* 0x0000000cc7c77c10 */ /* 0x000fe2000affe4ff */
[----:B------:R-:W4:Y:S04]  /*1e420*/  LDL.LU R0, [R1+0xf0] ;  /* 0x0000f00001007983 */ /* 0x000f280000300800 */
[----:B------:R1:W-:Y:S01]  /*1e430*/  LDGSTS.E [R124+0x380], desc[UR28][R126.64], P3 ;  /* 0x003800007e7c7fae */ /* 0x0003e200099a101c */
[----:B------:R-:W-:-:S02]  /*1e440*/  IADD3 R216, P4, PT, R216, UR11, RZ ;  /* 0x0000000bd8d87c10 */ /* 0x000fc4000ff9e0ff */
[----:B------:R-:W-:Y:S01]  /*1e450*/  IADD3 R232, P5, PT, R232, UR11, RZ ;  /* 0x0000000be8e87c10 */ /* 0x000fe2000ffbe0ff */
[----:B------:R-:W4:Y:S01]  /*1e460*/  LDL.LU R238, [R1+0x130] ;  /* 0x0001300001ee7983 */ /* 0x000f220000300800 */
[----:B-1----:R-:W-:Y:S02]  /*1e470*/  IMAD.MOV.U32 R126, RZ, RZ, R168 ;  /* 0x000000ffff7e7224 */ /* 0x002fe400078e00a8 */
[----:B------:R-:W-:-:S05]  /*1e480*/  IMAD.MOV.U32 R127, RZ, RZ, R167 ;  /* 0x000000ffff7f7224 */ /* 0x000fca00078e00a7 */
[----:B------:R1:W-:Y:S01]  /*1e490*/  LDGSTS.E [R124+0x780], desc[UR28][R126.64], P3 ;  /* 0x007800007e7c7fae */ /* 0x0003e200099a101c */
        /* <DEDUP_REMOVED lines=19> */
[----:B--2---:R-:W-:-:S04]  /*1e5d0*/  IADD3 R119, P5, PT, R119, UR11, RZ ;  /* 0x0000000b77777c10 */ /* 0x004fc8000ffbe0ff */
[----:B------:R-:W-:Y:S01]  /*1e5e0*/  IADD3.X R120, PT, PT, R120, UR12, RZ, P5, !PT ;  /* 0x0000000c78787c10 */ /* 0x000fe2000affe4ff */
[----:B-1----:R-:W-:Y:S01]  /*1e5f0*/  IMAD.MOV.U32 R126, RZ, RZ, R119 ;  /* 0x000000ffff7e7224 */ /* 0x002fe200078e0077 */
[----:B------:R-:W-:Y:S03]  /*1e600*/  STL [R1+0x30], R119 ;  /* 0x0000307701007387 */ /* 0x000fe60000100800 */
[----:B------:R-:W-:Y:S01]  /*1e610*/  IMAD.MOV.U32 R127, RZ, RZ, R120 ;  /* 0x000000ffff7f7224 */ /* 0x000fe200078e0078 */
[----:B------:R1:W-:Y:S04]  /*1e620*/  STL [R1+0x2c], R120 ;  /* 0x00002c7801007387 */ /* 0x0003e80000100800 */
[----:B------:R2:W-:Y:S04]  /*1e630*/  LDGSTS.E [R124+0x1f80], desc[UR28][R126.64], P3 ;  /* 0x01f800007e7c7fae */ /* 0x0005e800099a101c */
[----:B-1----:R-:W5:Y:S04]  /*1e640*/  LDL.LU R120, [R1+0x650] ;  /* 0x0006500001787983 */ /* 0x002f680000300800 */
[----:B------:R-:W4:Y:S04]  /*1e650*/  LDL.LU R119, [R1+0x12c] ;  /* 0x00012c0001777983 */ /* 0x000f280000300800 */
[----:B------:R-:W4:Y:S01]  /*1e660*/  LDL.LU R127, [R1+0x6c] ;  /* 0x00006c00017f7983 */ /* 0x000f220000300800 */
[----:B------:R-:W-:-:S02]  /*1e670*/  IADD3 R123, P4, PT, R123, UR11, RZ ;  /* 0x0000000b7b7b7c10 */ /* 0x000fc4000ff9e0ff */
[----:B---3--:R-:W-:-:S03]  /*1e680*/  IADD3 R3, P5, PT, R3, UR11, RZ ;  /* 0x0000000b03037c10 */ /* 0x008fc6000ffbe0ff */
[----:B--2---:R-:W-:Y:S01]  /*1e690*/  IMAD.MOV.U32 R126, RZ, RZ, R123 ;  /* 0x000000ffff7e7224 */ /* 0x004fe200078e007b */
[----:B----4-:R-:W-:Y:S01]  /*1e6a0*/  IADD3.X R122, PT, PT, R122, UR12, RZ, P5, !PT ;  /* 0x0000000c7a7a7c10 */ /* 0x010fe2000affe4ff */
[----:B------:R1:W-:Y:S01]  /*1e6b0*/  STL [R1+0x70], R123 ;  /* 0x0000707b01007387 */ /* 0x0003e20000100800 */
[----:B------:R-:W-:-:S05]  /*1e6c0*/  IADD3.X R127, PT, PT, R127, UR12, RZ, P4, !PT ;  /* 0x0000000c7f7f7c10 */ /* 0x000fca000a7fe4ff */
[----:B------:R2:W-:Y:S04]  /*1e6d0*/  STL [R1+0x6c], R127 ;  /* 0x00006c7f01007387 */ /* 0x0005e80000100800 */
[----:B------:R3:W-:Y:S04]  /*1e6e0*/  LDGSTS.E [R124+0x2380], desc[UR28][R126.64], P3 ;  /* 0x023800007e7c7fae */ /* 0x0007e800099a101c */
[----:B------:R-:W-:Y:S04]  /*1e6f0*/  STL [R1+0xb0], R3 ;  /* 0x0000b00301007387 */ /* 0x000fe80000100800 */
[----:B-1----:R-:W4:Y:S01]  /*1e700*/  LDL.LU R123, [R1+0x1b0] ;  /* 0x0001b000017b7983 */ /* 0x002f220000300800 */
[----:B---3--:R-:W-:-:S02]  /*1e710*/  IMAD.MOV.U32 R126, RZ, RZ, R3 ;  /* 0x000000ffff7e7224 */ /* 0x008fc400078e0003 */
[----:B--2---:R-:W-:Y:S01]  /*1e720*/  IMAD.MOV.U32 R127, RZ, RZ, R122 ;  /* 0x000000ffff7f7224 */ /* 0x004fe200078e007a */
[----:B------:R1:W-:Y:S04]  /*1e730*/  STL [R1+0xac], R122 ;  /* 0x0000ac7a01007387 */ /* 0x0003e80000100800 */
[----:B------:R2:W-:Y:S04]  /*1e740*/  LDGSTS.E [R124+0x2780], desc[UR28][R126.64], P3 ;  /* 0x027800007e7c7fae */ /* 0x0005e800099a101c */
[----:B-1----:R-:W3:Y:S04]  /*1e750*/  LDL.LU R122, [R1+0x1ac] ;  /* 0x0001ac00017a7983 */ /* 0x002ee80000300800 */
[----:B------:R-:W3:Y:S04]  /*1e760*/  LDL.LU R3, [R1+0x230] ;  /* 0x0002300001037983 */ /* 0x000ee80000300800 */
[----:B------:R-:W3:Y:S01]  /*1e770*/  LDL.LU R127, [R1+0xec] ;  /* 0x0000ec00017f7983 */ /* 0x000ee20000300800 */
[----:B------:R-:W-:-:S02]  /*1e780*/  IADD3 R0, P4, PT, R0, UR11, RZ ;  /* 0x0000000b00007c10 */ /* 0x000fc4000ff9e0ff */
[----:B------:R-:W-:-:S03]  /*1e790*/  IADD3 R238, P5, PT, R238, UR11, RZ ;  /* 0x0000000beeee7c10 */ /* 0x000fc6000ffbe0ff */
[----:B--2---:R-:W-:Y:S01]  /*1e7a0*/  IMAD.MOV.U32 R126, RZ, RZ, R0 ;  /* 0x000000ffff7e7224 */ /* 0x004fe200078e0000 */
[----:B------:R-:W-:Y:S01]  /*1e7b0*/  IADD3.X R119, PT, PT, R119, UR12, RZ, P5, !PT ;  /* 0x0000000c77777c10 */ /* 0x000fe2000affe4ff */
[----:B------:R1:W-:Y:S01]  /*1e7c0*/  STL [R1+0xf0], R0 ;  /* 0x0000f00001007387 */ /* 0x0003e20000100800 */
[----:B---3--:R-:W-:-:S05]  /*1e7d0*/  IADD3.X R127, PT, PT, R127, UR12, RZ, P4, !PT ;  /* 0x0000000c7f7f7c10 */ /* 0x008fca000a7fe4ff */
        /* <DEDUP_REMOVED lines=8> */
[----:B-1----:R-:W5:Y:S04]  /*1e860*/  LDL.LU R119, [R1+0x64c] ;  /* 0x00064c0001777983 */ /* 0x002f680000300800 */
[----:B------:R-:W3:Y:S04]  /*1e870*/  LDL R238, [R1+0x234] ;  /* 0x0002340001ee7983 */ /* 0x000ee80000100800 */
[----:B------:R-:W2:Y:S04]  /*1e880*/  LDL.LU R126, [R1+0x16c] ;  /* 0x00016c00017e7983 */ /* 0x000ea80000300800 */
[----:B------:R-:W2:Y:S01]  /*1e890*/  LDL.LU R127, [R1+0x170] ;  /* 0x00017000017f7983 */ /* 0x000ea20000300800 */
[----:B----4-:R-:W-:-:S04]  /*1e8a0*/  IADD3 R123, P5, PT, R123, UR11, RZ ;  /* 0x0000000b7b7b7c10 */ /* 0x010fc8000ffbe0ff */
[----:B------:R-:W-:Y:S02]  /*1e8b0*/  IADD3.X R122, PT, PT, R122, UR12, RZ, P5, !PT ;  /* 0x0000000c7a7a7c10 */ /* 0x000fe4000affe4ff */
[----:B--2---:R-:W-:-:S04]  /*1e8c0*/  IADD3 R127, P4, PT, R127, UR11, RZ ;  /* 0x0000000b7f7f7c10 */ /* 0x004fc8000ff9e0ff */
[----:B------:R-:W-:Y:S01]  /*1e8d0*/  IADD3.X R126, PT, PT, R126, UR12, RZ, P4, !PT ;  /* 0x0000000c7e7e7c10 */ /* 0x000fe2000a7fe4ff */
        /* <DEDUP_REMOVED lines=10> */
[----:B--2---:R-:W5:Y:S04]  /*1e980*/  LDL.LU R122, [R1+0x648] ;  /* 0x00064800017a7983 */ /* 0x004f680000300800 */
[----:B------:R-:W3:Y:S04]  /*1e990*/  LDL.LU R123, [R1+0x644] ;  /* 0x00064400017b7983 */ /* 0x000ee80000300800 */
[----:B------:R1:W-:Y:S04]  /*1e9a0*/  LDGSTS.E [R124+0x3780], desc[UR28][R126.64], P3 ;  /* 0x037800007e7c7fae */ /* 0x0003e800099a101c */
[----:B------:R-:W2:Y:S04]  /*1e9b0*/  LDL.LU R126, [R1+0x1ec] ;  /* 0x0001ec00017e7983 */ /* 0x000ea80000300800 */
[----:B------:R-:W1:Y:S01]  /*1e9c0*/  LDL.LU R127, [R1+0x1f0] ;  /* 0x0001f000017f7983 */ /* 0x000e620000300800 */
[----:B------:R-:W-:-:S04]  /*1e9d0*/  IADD3 R3, P5, PT, R3, UR11, RZ ;  /* 0x0000000b03037c10 */ /* 0x000fc8000ffbe0ff */
        /* <DEDUP_REMOVED lines=11> */
[----:B-1----:R-:W-:-:S03]  /*1ea90*/  IMAD.MOV.U32 R127, RZ, RZ, R0 ;  /* 0x000000ffff7f7224 */ /* 0x002fc600078e0000 */
[----:B--2---:R-:W5:Y:S01]  /*1eaa0*/  LDL.LU R0, [R1+0x640] ;  /* 0x0006400001007983 */ /* 0x004f620000300800 */
[----:B------:R-:W-:Y:S02]  /*1eab0*/  IMAD.MOV.U32 R126, RZ, RZ, R3 ;  /* 0x000000ffff7e7224 */ /* 0x000fe400078e0003 */
[----:B------:R-:W1:Y:S01]  /*1eac0*/  S2R R3, SR_TID.X ;  /* 0x0000000000037919 */ /* 0x000e620000002100 */
[----:B------:R-:W-:Y:S02]  /*1ead0*/  UIADD3 UR14, UPT, UPT, UR14, 0x1, URZ ;  /* 0x000000010e0e7890 */ /* 0x000fe4000fffe0ff */
[----:B------:R2:W-:Y:S01]  /*1eae0*/  LDGSTS.E [R124+0x3f80], desc[UR28][R126.64], P3 ;  /* 0x03f800007e7c7fae */ /* 0x0005e200099a101c */
[----:B---3--:R-:W-:Y:S01]  /*1eaf0*/  ISETP.NE.U32.AND P3, PT, R123, R238, PT ;  /* 0x000000ee7b00720c */ /* 0x008fe20003f65070 */
[----:B------:R-:W-:Y:S02]  /*1eb00*/  UISETP.GT.AND UP1, UPT, UR14, 0x1, UPT ;  /* 0x000000010e00788c */ /* 0x000fe4000bf24270 */
[----:B------:R-:W0:Y:S02]  /*1eb10*/  LDGDEPBAR ;  /* 0x00000000000079af */ /* 0x000e240000000000 */
[----:B------:R-:W-:-:S02]  /*1eb20*/  USEL UR5, URZ, 0x1, !UP1 ;  /* 0x00000001ff057887 */ /* 0x000fc4000c800000 */
[----:B------:R-:W-:Y:S02]  /*1eb30*/  USEL UR14, UR14, URZ, !UP1 ;  /* 0x000000ff0e0e7287 */ /* 0x000fe4000c800000 */
[----:B------:R-:W-:Y:S01]  /*1eb40*/  ULOP3.LUT UR5, UR16, UR5, URZ, 0x3c, !UPT ;  /* 0x0000000510057292 */ /* 0x000fe2000f8e3cff */
[----:B------:R-:W-:Y:S01]  /*1eb50*/  UMOV UR13, UR8 ;  /* 0x00000008000d7c82 */ /* 0x000fe20008000000 */
[----:B--2---:R-:W-:Y:S02]  /*1eb60*/  IMAD.U32 R124, RZ, RZ, UR16 ;  /* 0x00000010ff7c7e24 */ /* 0x004fe4000f8e00ff */
[----:B------:R-:W-:Y:S01]  /*1eb70*/  VIADD R123, R123, 0x1 ;  /* 0x000000017b7b7836 */ /* 0x000fe20000000000 */
[----:B-1----:R-:W-:-:S04]  /*1eb80*/  SHF.R.U32.HI R3, RZ, 0x6, R3 ;  /* 0x00000006ff037819 */ /* 0x002fc80000011603 */
[----:B------:R-:W-:Y:S01]  /*1eb90*/  SGXT.U32 R3, R3, 0x1 ;  /* 0x000000010303781a */ /* 0x000fe20000000000 */
[----:B------:R-:W-:Y:S06]  /*1eba0*/  @P3 BRA `(.L_x_10) ;  /* 0xffffff8800303947 */ /* 0x000fec000383ffff */
.L_x_7:
[----:B------:R-:W-:Y:S05]  /*1ebb0*/  @!P2 BRA `(.L_x_11) ;  /* 0x000000000010a947 */ /* 0x000fea0003800000 */
[----:B------:R-:W-:-:S06]  /*1ebc0*/  USHF.L.U32 UR16, UR16, 0x1f, URZ ;  /* 0x0000001f10107899 */ /* 0x000fcc00080006ff */
[----:B------:R-:W-:-:S04]  /*1ebd0*/  IMAD.U32 R2, RZ, RZ, UR16 ;  /* 0x00000010ff027e24 */ /* 0x000fc8000f8e00ff */
[----:B------:R-:W2:Y:S02]  /*1ebe0*/  SYNCS.PHASECHK.TRANS64.TRYWAIT P1, [UR8], R2 ;  /* 0x00000002ff0075a7 */ /* 0x000ea40008021108 */
[----:B--2---:R-:W-:Y:S05]  /*1ebf0*/  @!P1 BRA `(.L_x_12) ;  /* 0x0000002000e09947 */ /* 0x004fea0003800000 */
.L_x_11:
[----:B------:R-:W2:Y:S01]  /*1ec00*/  S2R R70, SR_TID.X ;  /* 0x0000000000467919 */ /* 0x000ea20000002100 */
[----:B------:R-:W-:-:S04]  /*1ec10*/  DEPBAR.LE SB0, 0x0 ;  /* 0x000080000000791a */ /* 0x000fc80000000000 */
[----:B------:R-:W-:Y:S06]  /*1ec20*/  BAR.SYNC.DEFER_BLOCKING 0x0 ;  /* 0x0000000000007b1d */ /* 0x000fec0000010000 */
[----:B------:R-:W3:Y:S01]  /*1ec30*/  LDCU UR4, c[0x0][0x3b4] ;  /* 0x00007680ff0477ac */ /* 0x000ee20008000800 */
[----:B------:R-:W4:Y:S01]  /*1ec40*/  LDCU.128 UR8, c[0x0][0x390] ;  /* 0x00007200ff0877ac */ /* 0x000f220008000c00 */
[----:B------:R-:W1:Y:S01]  /*1ec50*/  LDCU UR5, c[0x0][0x3b8] ;  /* 0x00007700ff0577ac */ /* 0x000e620008000800 */
[----:B------:R-:W1:Y:S02]  /*1ec60*/  @!P0 SYNCS.CCTL.IV [UR6+0x48000] ;  /* 0x04800000ff0089b1 */ /* 0x000e640008000006 */
[----:B-1----:R-:W-:Y:S01]  /*1ec70*/  BAR.SYNC.DEFER_BLOCKING 0x0 ;  /* 0x0000000000007b1d */ /* 0x002fe20000010000 */
[C---:B--2---:R-:W-:Y:S01]  /*1ec80*/  IMAD.SHL.U32 R68, R70.reuse, 0x80, RZ ;  /* 0x0000008046447824 */ /* 0x044fe200078e00ff */
[C---:B------:R-:W-:Y:S01]  /*1ec90*/  LOP3.LUT R71, R70.reuse, 0x60, RZ, 0xc0, !PT ;  /* 0x0000006046477812 */ /* 0x040fe200078ec0ff */
[C---:B------:R-:W-:Y:S01]  /*1eca0*/  IMAD.SHL.U32 R2, R70.reuse, 0x10, RZ ;  /* 0x0000001046027824 */ /* 0x040fe200078e00ff */
[----:B------:R-:W-:-:S02]  /*1ecb0*/  LOP3.LUT R70, R70, 0x7f, RZ, 0xc0, !PT ;  /* 0x0000007f46467812 */ /* 0x000fc400078ec0ff */
[----:B------:R-:W-:Y:S01]  /*1ecc0*/  LOP3.LUT R69, R68, 0x800, RZ, 0xc0, !PT ;  /* 0x0000080044457812 */ /* 0x000fe200078ec0ff */
[----:B-----5:R-:W-:Y:S01]  /*1ecd0*/  LDTM.16dp32bit_t0_t15.x64 R4, tmem[UR17] ;  /* 0x00000011000479ee */ /* 0x020fe20008b00000 */
[----:B------:R-:W1:Y:S01]  /*1ece0*/  LDTM.16dp32bit_t16_t31.x64 R4, tmem[UR17+0x40] ;  /* 0x00004011000479ee */ /* 0x000e620008b20000 */
[----:B------:R-:W3:Y:S01]  /*1ecf0*/  LDL.LU R68, [R1+0x53c] ;  /* 0x00053c0001447983 */ /* 0x000ee20000300800 */
[----:B------:R-:W-:-:S04]  /*1ed00*/  LOP3.LUT R2, R2, 0xf0, RZ, 0xc0, !PT ;  /* 0x000000f002027812 */ /* 0x000fc800078ec0ff */
[----:B------:R-:W-:-:S05]  /*1ed10*/  IADD3 R2, PT, PT, R2, UR6, R69 ;  /* 0x0000000602027c10 */ /* 0x000fca000fffe045 */
[----:B------:R-:W-:Y:S01]  /*1ed20*/  IMAD R69, R71, 0x8, R2 ;  /* 0x0000000847457824 */ /* 0x000fe200078e0202 */
[----:B------:R-:W-:Y:S01]  /*1ed30*/  LEA R2, R70, UR6, 0x4 ;  /* 0x0000000646027c11 */ /* 0x000fe2000f8e20ff */
[----:B------:R-:W2:Y:S01]  /*1ed40*/  @!P0 SYNCS.CCTL.IV [UR6+0x48008] ;  /* 0x04800800ff0089b1 */ /* 0x000ea20008000006 */
[----:B------:R-:W-:Y:S01]  /*1ed50*/  NOP ;  /* 0x0000000000007918 */ /* 0x000fe20000000000 */
[----:B-1----:R-:W-:Y:S02]  /*1ed60*/  IMAD.MOV.U32 R72, RZ, RZ, R4 ;  /* 0x000000ffff487224 */ /* 0x002fe400078e0004 */
[----:B------:R-:W-:Y:S02]  /*1ed70*/  IMAD.MOV.U32 R4, RZ, RZ, R5 ;  /* 0x000000ffff047224 */ /* 0x000fe400078e0005 */
[----:B------:R-:W-:Y:S02]  /*1ed80*/  IMAD.MOV.U32 R73, RZ, RZ, R6 ;  /* 0x000000ffff497224 */ /* 0x000fe400078e0006 */
[----:B------:R-:W-:-:S02]  /*1ed90*/  IMAD.MOV.U32 R5, RZ, RZ, R7 ;  /* 0x000000ffff057224 */ /* 0x000fc400078e0007 */
[----:B------:R-:W-:Y:S02]  /*1eda0*/  IMAD.MOV.U32 R74, RZ, RZ, R8 ;  /* 0x000000ffff4a7224 */ /* 0x000fe400078e0008 */
[----:B------:R-:W-:Y:S02]  /*1edb0*/  IMAD.MOV.U32 R75, RZ, RZ, R10 ;  /* 0x000000ffff4b7224 */ /* 0x000fe400078e000a */
[----:B------:R-:W-:Y:S02]  /*1edc0*/  IMAD.MOV.U32 R6, RZ, RZ, R9 ;  /* 0x000000ffff067224 */ /* 0x000fe400078e0009 */
[----:B------:R-:W-:Y:S01]  /*1edd0*/  IMAD.MOV.U32 R7, RZ, RZ, R11 ;  /* 0x000000ffff077224 */ /* 0x000fe200078e000b */
[----:B--2---:R1:W-:Y:S04]  /*1ede0*/  STS.128 [R69], R72 ;  /* 0x0000004845007388 */ /* 0x0043e80000000c00 */
[----:B------:R-:W-:Y:S01]  /*1edf0*/  STS.128 [R69+0x400], R4 ;  /* 0x0004000445007388 */ /* 0x000fe20000000c00 */
[----:B------:R-:W-:Y:S01]  /*1ee00*/  BAR.SYNC.DEFER_BLOCKING 0x0 ;  /* 0x0000000000007b1d */ /* 0x000fe20000010000 */
[----:B------:R-:W-:-:S02]  /*1ee10*/  IMAD.MOV.U32 R8, RZ, RZ, R12 ;  /* 0x000000ffff087224 */ /* 0x000fc400078e000c */
[----:B------:R-:W-:Y:S02]  /*1ee20*/  IMAD.MOV.U32 R12, RZ, RZ, R13 ;  /* 0x000000ffff0c7224 */ /* 0x000fe400078e000d */
[----:B------:R-:W-:Y:S01]  /*1ee30*/  IMAD.MOV.U32 R9, RZ, RZ, R14 ;  /* 0x000000ffff097224 */ /* 0x000fe200078e000e */
[----:B------:R-:W2:Y:S04]  /*1ee40*/  LDS.128 R84, [R2] ;  /* 0x0000000002547984 */ /* 0x000ea80000000c00 */
[----:B------:R-:W-:Y:S01]  /*1ee50*/  LDS.128 R4, [R2+0x800] ;  /* 0x0008000002047984 */ /* 0x000fe20000000c00 */
[----:B------:R-:W-:Y:S02]  /*1ee60*/  IMAD.MOV.U32 R13, RZ, RZ, R15 ;  /* 0x000000ffff0d7224 */ /* 0x000fe400078e000f */
[----:B------:R-:W-:-:S02]  /*1ee70*/  IMAD.MOV.U32 R10, RZ, RZ, R16 ;  /* 0x000000ffff0a7224 */ /* 0x000fc400078e0010 */
[----:B------:R-:W-:Y:S01]  /*1ee80*/  IMAD.MOV.U32 R11, RZ, RZ, R18 ;  /* 0x000000ffff0b7224 */ /* 0x000fe200078e0012 */
[----:B------:R-:W-:Y:S01]  /*1ee90*/  BAR.SYNC.DEFER_BLOCKING 0x0 ;  /* 0x0000000000007b1d */ /* 0x000fe20000010000 */
[----:B------:R-:W-:Y:S02]  /*1eea0*/  IMAD.MOV.U32 R14, RZ, RZ, R17 ;  /* 0x000000ffff0e7224 */ /* 0x000fe400078e0011 */
[----:B------:R-:W-:-:S03]  /*1eeb0*/  IMAD.MOV.U32 R15, RZ, RZ, R19 ;  /* 0x000000ffff0f7224 */ /* 0x000fc600078e0013 */
[----:B------:R-:W-:Y:S04]  /*1eec0*/  STS.128 [R69], R8 ;  /* 0x0000000845007388 */ /* 0x000fe80000000c00 */
[----:B------:R-:W-:Y:S01]  /*1eed0*/  STS.128 [R69+0x400], R12 ;  /* 0x0004000c45007388 */ /* 0x000fe20000000c00 */
[----:B------:R-:W-:Y:S01]  /*1eee0*/  BAR.SYNC.DEFER_BLOCKING 0x0 ;  /* 0x0000000000007b1d */ /* 0x000fe20000010000 */
[----:B------:R-:W-:Y:S02]  /*1eef0*/  IMAD.MOV.U32 R16, RZ, RZ, R20 ;  /* 0x000000ffff107224 */ /* 0x000fe400078e0014 */
[----:B------:R-:W-:Y:S02]  /*1ef00*/  IMAD.MOV.U32 R20, RZ, RZ, R21 ;  /* 0x000000ffff147224 */ /* 0x000fe400078e0015 */
[----:B------:R-:W-:Y:S01]  /*1ef10*/  IMAD.MOV.U32 R17, RZ, RZ, R22 ;  /* 0x000000ffff117224 */ /* 0x000fe200078e0016 */
[----:B------:R-:W2:Y:S04]  /*1ef20*/  LDS.128 R80, [R2] ;  /* 0x0000000002507984 */ /* 0x000ea80000000c00 */
[----:B------:R-:W-:Y:S01]  /*1ef30*/  LDS.128 R8, [R2+0x800] ;  /* 0x0008000002087984 */ /* 0x000fe20000000c00 */
[----:B------:R-:W-:-:S02]  /*1ef40*/  IMAD.MOV.U32 R21, RZ, RZ, R23 ;  /* 0x000000ffff157224 */ /* 0x000fc400078e0017 */
[----:B------:R-:W-:Y:S02]  /*1ef50*/  IMAD.MOV.U32 R18, RZ, RZ, R24 ;  /* 0x000000ffff127224 */ /* 0x000fe400078e0018 */
[----:B------:R-:W-:Y:S01]  /*1ef60*/  IMAD.MOV.U32 R19, RZ, RZ, R26 ;  /* 0x000000ffff137224 */ /* 0x000fe200078e001a */
[----:B------:R-:W-:Y:S01]  /*1ef70*/  BAR.SYNC.DEFER_BLOCKING 0x0 ;  /* 0x0000000000007b1d */ /* 0x000fe20000010000 */
[----:B------:R-:W-:Y:S02]  /*1ef80*/  IMAD.MOV.U32 R22, RZ, RZ, R25 ;  /* 0x000000ffff167224 */ /* 0x000fe400078e0019 */
[----:B------:R-:W-:-:S03]  /*1ef90*/  IMAD.MOV.U32 R23, RZ, RZ, R27 ;  /* 0x000000ffff177224 */ /* 0x000fc600078e001b */
[----:B------:R-:W-:Y:S04]  /*1efa0*/  STS.128 [R69], R16 ;  /* 0x0000001045007388 */ /* 0x000fe80000000c00 */
[----:B------:R2:W-:Y:S01]  /*1efb0*/  STS.128 [R69+0x400], R20 ;  /* 0x0004001445007388 */ /* 0x0005e20000000c00 */
[----:B------:R-:W-:Y:S01]  /*1efc0*/  BAR.SYNC.DEFER_BLOCKING 0x0 ;  /* 0x0000000000007b1d */ /* 0x000fe20000010000 */
[----:B-1----:R-:W-:Y:S02]  /*1efd0*/  IMAD.MOV.U32 R72, RZ, RZ, R28 ;  /* 0x000000ffff487224 */ /* 0x002fe400078e001c */
[----:B------:R-:W-:-:S03]  /*1efe0*/  IMAD.MOV.U32 R73, RZ, RZ, R30 ;  /* 0x000000ffff497224 */ /* 0x000fc600078e001e */
[----:B------:R-:W1:Y:S04]  /*1eff0*/  LDS.128 R76, [R2] ;  /* 0x00000000024c7984 */ /* 0x000e680000000c00 */
[----:B------:R-:W-:Y:S01]  /*1f000*/  LDS.128 R12, [R2+0x800] ;  /* 0x00080000020c7984 */ /* 0x000fe20000000c00 */
[----:B------:R-:W-:Y:S02]  /*1f010*/  IMAD.MOV.U32 R74, RZ, RZ, R32 ;  /* 0x000000ffff4a7224 */ /* 0x000fe400078e0020 */
[----:B------:R-:W-:Y:S01]  /*1f020*/  IMAD.MOV.U32 R75, RZ, RZ, R34 ;  /* 0x000000ffff4b7224 */ /* 0x000fe200078e0022 */
[----:B------:R-:W-:Y:S01]  /*1f030*/  BAR.SYNC.DEFER_BLOCKING 0x0 ;  /* 0x0000000000007b1d */ /* 0x000fe20000010000 */
[----:B------:R-:W-:Y:S02]  /*1f040*/  IMAD.MOV.U32 R88, RZ, RZ, R29 ;  /* 0x000000ffff587224 */ /* 0x000fe400078e001d */
[----:B------:R-:W-:-:S02]  /*1f050*/  IMAD.MOV.U32 R89, RZ, RZ, R31 ;  /* 0x000000ffff597224 */ /* 0x000fc400078e001f */
[----:B------:R-:W-:Y:S02]  /*1f060*/  IMAD.MOV.U32 R90, RZ, RZ, R33 ;  /* 0x000000ffff5a7224 */ /* 0x000fe400078e0021 */
[----:B------:R-:W-:Y:S01]  /*1f070*/  IMAD.MOV.U32 R91, RZ, RZ, R35 ;  /* 0x000000ffff5b7224 */ /* 0x000fe200078e0023 */
[----:B------:R-:W-:Y:S04]  /*1f080*/  STS.128 [R69], R72 ;  /* 0x0000004845007388 */ /* 0x000fe80000000c00 */
[----:B------:R1:W-:Y:S01]  /*1f090*/  STS.128 [R69+0x400], R88 ;  /* 0x0004005845007388 */ /* 0x0003e20000000c00 */
[----:B------:R-:W-:Y:S01]  /*1f0a0*/  BAR.SYNC.DEFER_BLOCKING 0x0 ;  /* 0x0000000000007b1d */ /* 0x000fe20000010000 */
[----:B--2---:R-:W-:Y:S02]  /*1f0b0*/  IMAD.MOV.U32 R20, RZ, RZ, R36 ;  /* 0x000000ffff147224 */ /* 0x004fe400078e0024 */
[----:B------:R-:W-:-:S03]  /*1f0c0*/  IMAD.MOV.U32 R21, RZ, RZ, R38 ;  /* 0x000000ffff157224 */ /* 0x000fc600078e0026 */
[----:B------:R-:W2:Y:S04]  /*1f0d0*/  LDS.128 R72, [R2] ;  /* 0x0000000002487984 */ /* 0x000ea80000000c00 */
        /* <DEDUP_REMOVED lines=11> */
[----:B------:R-:W-:Y:S02]  /*1f190*/  IMAD.MOV.U32 R36, RZ, RZ, R44 ;  /* 0x000000ffff247224 */ /* 0x000fe400078e002c */
[----:B------:R-:W-:-:S03]  /*1f1a0*/  IMAD.MOV.U32 R37, RZ, RZ, R46 ;  /* 0x000000ffff257224 */ /* 0x000fc600078e002e */
[----:B------:R-:W2:Y:S04]  /*1f1b0*/  LDS.128 R40, [R2] ;  /* 0x0000000002287984 */ /* 0x000ea80000000c00 */
[----:B------:R-:W-:Y:S01]  /*1f1c0*/  LDS.128 R20, [R2+0x800] ;  /* 0x0008000002147984 */ /* 0x000fe20000000c00 */
[----:B------:R-:W-:Y:S02]  /*1f1d0*/  IMAD.MOV.U32 R38, RZ, RZ, R48 ;  /* 0x000000ffff267224 */ /* 0x000fe400078e0030 */
[----:B------:R-:W-:Y:S01]  /*1f1e0*/  IMAD.MOV.U32 R39, RZ, RZ, R50 ;  /* 0x000000ffff277224 */ /* 0x000fe200078e0032 */
[----:B------:R-:W-:Y:S01]  /*1f1f0*/  BAR.SYNC.DEFER_BLOCKING 0x0 ;  /* 0x0000000000007b1d */ /* 0x000fe20000010000 */
[----:B-1----:R-:W-:Y:S02]  /*1f200*/  IMAD.MOV.U32 R88, RZ, RZ, R45 ;  /* 0x000000ffff587224 */ /* 0x002fe400078e002d */
[----:B------:R-:W-:-:S02]  /*1f210*/  IMAD.MOV.U32 R89, RZ, RZ, R47 ;  /* 0x000000ffff597224 */ /* 0x000fc400078e002f */
[----:B------:R-:W-:Y:S02]  /*1f220*/  IMAD.MOV.U32 R90, RZ, RZ, R49 ;  /* 0x000000ffff5a7224 */ /* 0x000fe400078e0031 */
[----:B------:R-:W-:Y:S02]  /*1f230*/  IMAD.MOV.U32 R91, RZ, RZ, R51 ;  /* 0x000000ffff5b7224 */ /* 0x000fe400078e0033 */
[C---:B---3--:R-:W-:Y:S01]  /*1f240*/  IMAD R24, R68.reuse, UR4, RZ ;  /* 0x0000000444187c24 */ /* 0x048fe2000f8e02ff */
[----:B------:R-:W-:Y:S04]  /*1f250*/  STS.128 [R69], R36 ;  /* 0x0000002445007388 */ /* 0x000fe80000000c00 */
[----:B------:R-:W-:Y:S01]  /*1f260*/  STS.128 [R69+0x400], R88 ;  /* 0x0004005845007388 */ /* 0x000fe20000000c00 */
[----:B------:R-:W-:Y:S01]  /*1f270*/  BAR.SYNC.DEFER_BLOCKING 0x0 ;  /* 0x0000000000007b1d */ /* 0x000fe20000010000 */
[----:B----4-:R-:W-:-:S02]  /*1f280*/  ISETP.GE.AND P0, PT, R68, UR10, PT ;  /* 0x0000000a44007c0c */ /* 0x010fc4000bf06270 */
[----:B------:R-:W-:-:S04]  /*1f290*/  LEA R68, P1, R24, UR8, 0x2 ;  /* 0x0000000818447c11 */ /* 0x000fc8000f8210ff */
[----:B------:R-:W-:Y:S01]  /*1f2a0*/  LEA.HI.X.SX32 R44, R24, UR9, 0x2, P1 ;  /* 0x00000009182c7c11 */ /* 0x000fe200088f16ff */
[----:B------:R-:W1:Y:S04]  /*1f2b0*/  LDS.128 R36, [R2] ;  /* 0x0000000002247984 */ /* 0x000e680000000c00 */
[----:B------:R-:W-:Y:S01]  /*1f2c0*/  LDS.128 R24, [R2+0x800] ;  /* 0x0008000002187984 */ /* 0x000fe20000000c00 */
[----:B--2---:R-:W-:Y:S02]  /*1f2d0*/  IMAD.MOV.U32 R32, RZ, RZ, R52 ;  /* 0x000000ffff207224 */ /* 0x004fe400078e0034 */
[----:B------:R-:W-:Y:S02]  /*1f2e0*/  IMAD.MOV.U32 R33, RZ, RZ, R54 ;  /* 0x000000ffff217224 */ /* 0x000fe400078e0036 */
[----:B------:R-:W-:-:S02]  /*1f2f0*/  IMAD.MOV.U32 R34, RZ, RZ, R56 ;  /* 0x000000ffff227224 */ /* 0x000fc400078e0038 */
[----:B------:R-:W-:Y:S01]  /*1f300*/  IMAD.MOV.U32 R35, RZ, RZ, R58 ;  /* 0x000000ffff237224 */ /* 0x000fe200078e003a */
[----:B------:R-:W-:Y:S01]  /*1f310*/  BAR.SYNC.DEFER_BLOCKING 0x0 ;  /* 0x0000000000007b1d */ /* 0x000fe20000010000 */
[----:B------:R-:W-:Y:S02]  /*1f320*/  IMAD.MOV.U32 R48, RZ, RZ, R53 ;  /* 0x000000ffff307224 */ /* 0x000fe400078e0035 */
[----:B------:R-:W-:Y:S02]  /*1f330*/  IMAD.MOV.U32 R49, RZ, RZ, R55 ;  /* 0x000000ffff317224 */ /* 0x000fe400078e0037 */
[----:B------:R-:W-:Y:S02]  /*1f340*/  IMAD.MOV.U32 R50, RZ, RZ, R57 ;  /* 0x000000ffff327224 */ /* 0x000fe400078e0039 */
[----:B------:R-:W-:Y:S01]  /*1f350*/  IMAD.MOV.U32 R51, RZ, RZ, R59 ;  /* 0x000000ffff337224 */ /* 0x000fe200078e003b */
[----:B------:R-:W-:Y:S01]  /*1f360*/  LOP3.LUT R29, R0, R3, RZ, 0xfc, !PT ;  /* 0x00000003001d7212 */ /* 0x000fe200078efcff */
[----:B------:R-:W-:Y:S04]  /*1f370*/  STS.128 [R69], R32 ;  /* 0x0000002045007388 */ /* 0x000fe80000000c00 */
[----:B------:R2:W-:Y:S01]  /*1f380*/  STS.128 [R69+0x400], R48 ;  /* 0x0004003045007388 */ /* 0x0005e20000000c00 */
[----:B------:R-:W-:Y:S01]  /*1f390*/  BAR.SYNC.DEFER_BLOCKING 0x0 ;  /* 0x0000000000007b1d */ /* 0x000fe20000010000 */
[C---:B------:R-:W-:Y:S01]  /*1f3a0*/  ISETP.LT.AND P2, PT, R29.reuse, UR11, !P0 ;  /* 0x0000000b1d007c0c */ /* 0x040fe2000c741270 */
[----:B------:R-:W-:-:S05]  /*1f3b0*/  IMAD R29, R29, UR5, RZ ;  /* 0x000000051d1d7c24 */ /* 0x000fca000f8e02ff */
[----:B------:R-:W-:-:S04]  /*1f3c0*/  LEA R46, P1, R29, R68, 0x2 ;  /* 0x000000441d2e7211 */ /* 0x000fc800078210ff */
[----:B------:R-:W-:Y:S01]  /*1f3d0*/  LEA.HI.X.SX32 R47, R29, R44, 0x2, P1 ;  /* 0x0000002c1d2f7211 */ /* 0x000fe200008f16ff */
[----:B------:R-:W3:Y:S04]  /*1f3e0*/  LDS.128 R32, [R2] ;  /* 0x0000000002207984 */ /* 0x000ee80000000c00 */
[----:B------:R-:W-:Y:S01]  /*1f3f0*/  LDS.128 R28, [R2+0x800] ;  /* 0x00080000021c7984 */ /* 0x000fe20000000c00 */
[----:B------:R-:W-:Y:S02]  /*1f400*/  IMAD.MOV.U32 R56, RZ, RZ, R60 ;  /* 0x000000ffff387224 */ /* 0x000fe400078e003c */
[----:B------:R-:W-:Y:S02]  /*1f410*/  IMAD.MOV.U32 R60, RZ, RZ, R61 ;  /* 0x000000ffff3c7224 */ /* 0x000fe400078e003d */
[----:B------:R-:W-:-:S02]  /*1f420*/  IMAD.MOV.U32 R57, RZ, RZ, R62 ;  /* 0x000000ffff397224 */ /* 0x000fc400078e003e */
[----:B------:R-:W-:Y:S02]  /*1f430*/  IMAD.MOV.U32 R61, RZ, RZ, R63 ;  /* 0x000000ffff3d7224 */ /* 0x000fe400078e003f */
[----:B------:R-:W-:Y:S02]  /*1f440*/  IMAD.MOV.U32 R58, RZ, RZ, R64 ;  /* 0x000000ffff3a7224 */ /* 0x000fe400078e0040 */
[----:B------:R-:W-:Y:S01]  /*1f450*/  IMAD.MOV.U32 R59, RZ, RZ, R66 ;  /* 0x000000ffff3b7224 */ /* 0x000fe200078e0042 */
[----:B------:R-:W-:Y:S01]  /*1f460*/  BAR.SYNC.DEFER_BLOCKING 0x0 ;  /* 0x0000000000007b1d */ /* 0x000fe20000010000 */
[----:B------:R-:W-:Y:S02]  /*1f470*/  IMAD.MOV.U32 R62, RZ, RZ, R65 ;  /* 0x000000ffff3e7224 */ /* 0x000fe400078e0041 */
[----:B------:R-:W-:Y:S01]  /*1f480*/  IMAD.MOV.U32 R63, RZ, RZ, R67 ;  /* 0x000000ffff3f7224 */ /* 0x000fe200078e0043 */
[C-C-:B------:R-:W-:Y:S02]  /*1f490*/  LOP3.LUT R45, R0.reuse, 0x2, R3.reuse, 0xfe, !PT ;  /* 0x00000002002d7812 */ /* 0x140fe400078efe03 */
[----:B------:R-:W-:Y:S04]  /*1f4a0*/  STS.128 [R69], R56 ;  /* 0x0000003845007388 */ /* 0x000fe80000000c00 */
[----:B------:R-:W-:Y:S01]  /*1f4b0*/  STS.128 [R69+0x400], R60 ;  /* 0x0004003c45007388 */ /* 0x000fe20000000c00 */
[----:B------:R-:W-:Y:S01]  /*1f4c0*/  BAR.SYNC.DEFER_BLOCKING 0x0 ;  /* 0x0000000000007b1d */ /* 0x000fe20000010000 */
[----:B--2---:R-:W-:-:S02]  /*1f4d0*/  LOP3.LUT R51, R0, 0x4, R3, 0xfe, !PT ;  /* 0x0000000400337812 */ /* 0x004fc400078efe03 */
[C---:B------:R-:W-:Y:S01]  /*1f4e0*/  ISETP.LT.AND P1, PT, R45.reuse, UR11, !P0 ;  /* 0x0000000b2d007c0c */ /* 0x040fe2000c721270 */
[----:B------:R-:W-:Y:S01]  /*1f4f0*/  IMAD R45, R45, UR5, RZ ;  /* 0x000000052d2d7c24 */ /* 0x000fe2000f8e02ff */
[C---:B------:R-:W-:Y:S01]  /*1f500*/  ISETP.LT.AND P4, PT, R51.reuse, UR11, !P0 ;  /* 0x0000000b33007c0c */ /* 0x040fe2000c781270 */
[----:B------:R-:W-:Y:S01]  /*1f510*/  IMAD R51, R51, UR5, RZ ;  /* 0x0000000533337c24 */ /* 0x000fe2000f8e02ff */
[C-C-:B------:R-:W-:Y:S02]  /*1f520*/  LOP3.LUT R53, R0.reuse, 0x6, R3.reuse, 0xfe, !PT ;  /* 0x0000000600357812 */ /* 0x140fe400078efe03 */
[----:B------:R-:W-:Y:S02]  /*1f530*/  LOP3.LUT R52, R0, 0x8, R3, 0xfe, !PT ;  /* 0x0000000800347812 */ /* 0x000fe400078efe03 */
[C---:B------:R-:W-:Y:S01]  /*1f540*/  ISETP.LT.AND P3, PT, R53.reuse, UR11, !P0 ;  /* 0x0000000b35007c0c */ /* 0x040fe2000c761270 */
[----:B------:R-:W-:Y:S01]  /*1f550*/  IMAD R53, R53, UR5, RZ ;  /* 0x0000000535357c24 */ /* 0x000fe2000f8e02ff */
[-C--:B------:R-:W-:Y:S01]  /*1f560*/  LEA R50, P5, R51, R68.reuse, 0x2 ;  /* 0x0000004433327211 */ /* 0x080fe200078a10ff */
[----:B------:R2:W-:Y:S01]  /*1f570*/  @P2 STG.E desc[UR28][R46.64], R84 ;  /* 0x000000542e002986 */ /* 0x0005e2000c10191c */
[----:B------:R-:W-:-:S04]  /*1f580*/  LEA R48, P2, R45, R68, 0x2 ;  /* 0x000000442d307211 */ /* 0x000fc800078410ff */
[-C--:B------:R-:W-:Y:S01]  /*1f590*/  LEA.HI.X.SX32 R49, R45, R44.reuse, 0x2, P2 ;  /* 0x0000002c2d317211 */ /* 0x080fe200010f16ff */
[C---:B------:R-:W-:Y:S01]  /*1f5a0*/  IMAD R45, R52.reuse, UR5, RZ ;  /* 0x00000005342d7c24 */ /* 0x040fe2000f8e02ff */
[----:B------:R-:W-:Y:S02]  /*1f5b0*/  ISETP.LT.AND P2, PT, R52, UR11, !P0 ;  /* 0x0000000b34007c0c */ /* 0x000fe4000c741270 */
[----:B------:R-:W-:Y:S01]  /*1f5c0*/  LEA.HI.X.SX32 R51, R51, R44, 0x2, P5 ;  /* 0x0000002c33337211 */ /* 0x000fe200028f16ff */
[----:B------:R4:W-:Y:S01]  /*1f5d0*/  @P1 STG.E desc[UR28][R48.64], R85 ;  /* 0x0000005530001986 */ /* 0x0009e2000c10191c */
[-C--:B------:R-:W-:Y:S02]  /*1f5e0*/  LEA R52, P1, R45, R68.reuse, 0x2 ;  /* 0x000000442d347211 */ /* 0x080fe400078210ff */
[----:B--2---:R-:W-:Y:S02]  /*1f5f0*/  LEA R46, P5, R53, R68, 0x2 ;  /* 0x00000044352e7211 */ /* 0x004fe400078a10ff */
[----:B------:R-:W-:-:S02]  /*1f600*/  LOP3.LUT R54, R0, 0xa, R3, 0xfe, !PT ;  /* 0x0000000a00367812 */ /* 0x000fc400078efe03 */
[-C--:B------:R-:W-:Y:S02]  /*1f610*/  LEA.HI.X.SX32 R47, R53, R44.reuse, 0x2, P5 ;  /* 0x0000002c352f7211 */ /* 0x080fe400028f16ff */
[----:B------:R-:W-:Y:S01]  /*1f620*/  LEA.HI.X.SX32 R53, R45, R44, 0x2, P1 ;  /* 0x0000002c2d357211 */ /* 0x000fe200008f16ff */
[----:B------:R-:W-:Y:S01]  /*1f630*/  IMAD R45, R54, UR5, RZ ;  /* 0x00000005362d7c24 */ /* 0x000fe2000f8e02ff */
[--C-:B------:R-:W-:Y:S01]  /*1f640*/  LOP3.LUT R55, R0, 0xc, R3.reuse, 0xfe, !PT ;  /* 0x0000000c00377812 */ /* 0x100fe200078efe03 */
[----:B------:R2:W-:Y:S01]  /*1f650*/  @P4 STG.E desc[UR28][R50.64], R86 ;  /* 0x0000005632004986 */ /* 0x0005e2000c10191c */
[----:B------:R-:W-:Y:S02]  /*1f660*/  ISETP.LT.AND P1, PT, R54, UR11, !P0 ;  /* 0x0000000b36007c0c */ /* 0x000fe4000c721270 */
[----:B----4-:R-:W-:Y:S01]  /*1f670*/  LOP3.LUT R49, R0, 0xe, R3, 0xfe, !PT ;  /* 0x0000000e00317812 */ /* 0x010fe200078efe03 */
[----:B------:R4:W-:Y:S01]  /*1f680*/  @P3 STG.E desc[UR28][R46.64], R87 ;  /* 0x000000572e003986 */ /* 0x0009e2000c10191c */
[C---:B------:R-:W-:Y:S01]  /*1f690*/  ISETP.LT.AND P4, PT, R55.reuse, UR11, !P0 ;  /* 0x0000000b37007c0c */ /* 0x040fe2000c781270 */
[----:B------:R-:W-:-:S02]  /*1f6a0*/  IMAD R55, R55, UR5, RZ ;  /* 0x0000000537377c24 */ /* 0x000fc4000f8e02ff */
[----:B------:R1:W-:Y:S01]  /*1f6b0*/  @P2 STG.E desc[UR28][R52.64], R80 ;  /* 0x0000005034002986 */ /* 0x0003e2000c10191c */
[-C--:B------:R-:W-:Y:S02]  /*1f6c0*/  LEA R48, P2, R45, R68.reuse, 0x2 ;  /* 0x000000442d307211 */ /* 0x080fe400078410ff */
[----:B--2---:R-:W-:Y:S01]  /*1f6d0*/  LOP3.LUT R50, R0, 0x10, R3, 0xfe, !PT ;  /* 0x0000001000327812 */ /* 0x004fe200078efe03 */
[C---:B------:R-:W-:Y:S01]  /*1f6e0*/  IMAD R51, R49.reuse, UR5, RZ ;  /* 0x0000000531337c24 */ /* 0x040fe2000f8e02ff */
[----:B------:R-:W-:Y:S02]  /*1f6f0*/  ISETP.LT.AND P3, PT, R49, UR11, !P0 ;  /* 0x0000000b31007c0c */ /* 0x000fe4000c761270 */
[----:B----4-:R-:W-:Y:S02]  /*1f700*/  LEA R46, P5, R55, R68, 0x2 ;  /* 0x00000044372e7211 */ /* 0x010fe400078a10ff */
[----:B------:R-:W-:Y:S01]  /*1f710*/  LEA.HI.X.SX32 R49, R45, R44, 0x2, P2 ;  /* 0x0000002c2d317211 */ /* 0x000fe200010f16ff */
[C---:B------:R-:W-:Y:S01]  /*1f720*/  IMAD R45, R50.reuse, UR5, RZ ;  /* 0x00000005322d7c24 */ /* 0x040fe2000f8e02ff */
[----:B------:R-:W-:-:S02]  /*1f730*/  ISETP.LT.AND P2, PT, R50, UR11, !P0 ;  /* 0x0000000b32007c0c */ /* 0x000fc4000c741270 */
[----:B------:R-:W-:Y:S01]  /*1f740*/  LEA.HI.X.SX32 R47, R55, R44, 0x2, P5 ;  /* 0x0000002c372f7211 */ /* 0x000fe200028f16ff */
[----:B------:R2:W-:Y:S01]  /*1f750*/  @P1 STG.E desc[UR28][R48.64], R81 ;  /* 0x0000005130001986 */ /* 0x0005e2000c10191c */
[-C--:B------:R-:W-:Y:S02]  /*1f760*/  LEA R50, P5, R51, R68.reuse, 0x2 ;  /* 0x0000004433327211 */ /* 0x080fe400078a10ff */
[----:B-1----:R-:W-:Y:S02]  /*1f770*/  LEA R52, P1, R45, R68, 0x2 ;  /* 0x000000442d347211 */ /* 0x002fe400078210ff */
[C-C-:B------:R-:W-:Y:S02]  /*1f780*/  LOP3.LUT R55, R0.reuse, 0x12, R3.reuse, 0xfe, !PT ;  /* 0x0000001200377812 */ /* 0x140fe400078efe03 */
[-C--:B------:R-:W-:Y:S02]  /*1f790*/  LEA.HI.X.SX32 R51, R51, R44.reuse, 0x2, P5 ;  /* 0x0000002c33337211 */ /* 0x080fe400028f16ff */
[----:B------:R-:W-:Y:S01]  /*1f7a0*/  LEA.HI.X.SX32 R53, R45, R44, 0x2, P1 ;  /* 0x0000002c2d357211 */ /* 0x000fe200008f16ff */
[C---:B------:R-:W-:Y:S01]  /*1f7b0*/  IMAD R45, R55.reuse, UR5, RZ ;  /* 0x00000005372d7c24 */ /* 0x040fe2000f8e02ff */
[----:B------:R-:W-:Y:S01]  /*1f7c0*/  LOP3.LUT R54, R0, 0x14, R3, 0xfe, !PT ;  /* 0x0000001400367812 */ /* 0x000fe200078efe03 */
[----:B------:R1:W-:Y:S01]  /*1f7d0*/  @P4 STG.E desc[UR28][R46.64], R82 ;  /* 0x000000522e004986 */ /* 0x0003e2000c10191c */
[----:B------:R-:W-:-:S02]  /*1f7e0*/  ISETP.LT.AND P1, PT, R55, UR11, !P0 ;  /* 0x0000000b37007c0c */ /* 0x000fc4000c721270 */
[C---:B------:R-:W-:Y:S01]  /*1f7f0*/  ISETP.LT.AND P4, PT, R54.reuse, UR11, !P0 ;  /* 0x0000000b36007c0c */ /* 0x040fe2000c781270 */
[----:B------:R4:W-:Y:S01]  /*1f800*/  @P3 STG.E desc[UR28][R50.64], R83 ;  /* 0x0000005332003986 */ /* 0x0009e2000c10191c */
[----:B--2---:R-:W-:Y:S01]  /*1f810*/  IMAD R49, R54, UR5, RZ ;  /* 0x0000000536317c24 */ /* 0x004fe2000f8e02ff */
[C-C-:B------:R-:W-:Y:S02]  /*1f820*/  LOP3.LUT R54, R0.reuse, 0x18, R3.reuse, 0xfe, !PT ;  /* 0x0000001800367812 */ /* 0x140fe400078efe03 */
[----:B------:R2:W-:Y:S01]  /*1f830*/  @P2 STG.E desc[UR28][R52.64], R76 ;  /* 0x0000004c34002986 */ /* 0x0005e2000c10191c */
[----:B------:R-:W-:Y:S02]  /*1f840*/  LOP3.LUT R48, R0, 0x16, R3, 0xfe, !PT ;  /* 0x0000001600307812 */ /* 0x000fe400078efe03 */
[----:B-1----:R-:W-:-:S04]  /*1f850*/  LEA R46, P2, R45, R68, 0x2 ;  /* 0x000000442d2e7211 */ /* 0x002fc800078410ff */
[----:B------:R-:W-:Y:S01]  /*1f860*/  LEA.HI.X.SX32 R47, R45, R44, 0x2, P2 ;  /* 0x0000002c2d2f7211 */ /* 0x000fe200010f16ff */
[----:B------:R-:W-:Y:S01]  /*1f870*/  IMAD R45, R54, UR5, RZ ;  /* 0x00000005362d7c24 */ /* 0x000fe2000f8e02ff */
[C---:B------:R-:W-:Y:S01]  /*1f880*/  ISETP.LT.AND P3, PT, R48.reuse, UR11, !P0 ;  /* 0x0000000b30007c0c */ /* 0x040fe2000c761270 */
[----:B----4-:R-:W-:Y:S01]  /*1f890*/  IMAD R51, R48, UR5, RZ ;  /* 0x0000000530337c24 */ /* 0x010fe2000f8e02ff */
[-C--:B------:R-:W-:Y:S01]  /*1f8a0*/  LEA R48, P5, R49, R68.reuse, 0x2 ;  /* 0x0000004431307211 */ /* 0x080fe200078a10ff */
[----:B------:R1:W-:Y:S01]  /*1f8b0*/  @P1 STG.E desc[UR28][R46.64], R77 ;  /* 0x0000004d2e001986 */ /* 0x0003e2000c10191c */
[----:B------:R-:W-:Y:S02]  /*1f8c0*/  ISETP.LT.AND P2, PT, R54, UR11, !P0 ;  /* 0x0000000b36007c0c */ /* 0x000fe4000c741270 */
[----:B--2---:R-:W-:Y:S02]  /*1f8d0*/  LEA R52, P1, R45, R68, 0x2 ;  /* 0x000000442d347211 */ /* 0x004fe400078210ff */
[----:B------:R-:W-:-:S02]  /*1f8e0*/  LOP3.LUT R54, R0, 0x1a, R3, 0xfe, !PT ;  /* 0x0000001a00367812 */ /* 0x000fc400078efe03 */
[----:B------:R-:W-:Y:S02]  /*1f8f0*/  LEA.HI.X.SX32 R49, R49, R44, 0x2, P5 ;  /* 0x0000002c31317211 */ /* 0x000fe400028f16ff */
[----:B------:R-:W-:Y:S02]  /*1f900*/  LEA R50, P5, R51, R68, 0x2 ;  /* 0x0000004433327211 */ /* 0x000fe400078a10ff */
[-C--:B------:R-:W-:Y:S01]  /*1f910*/  LEA.HI.X.SX32 R53, R45, R44.reuse, 0x2, P1 ;  /* 0x0000002c2d357211 */ /* 0x080fe200008f16ff */
[C---:B------:R-:W-:Y:S01]  /*1f920*/  IMAD R45, R54.reuse, UR5, RZ ;  /* 0x00000005362d7c24 */ /* 0x040fe2000f8e02ff */
[----:B------:R-:W-:Y:S02]  /*1f930*/  ISETP.LT.AND P1, PT, R54, UR11, !P0 ;  /* 0x0000000b36007c0c */ /* 0x000fe4000c721270 */
[----:B------:R-:W-:Y:S01]  /*1f940*/  LEA.HI.X.SX32 R51, R51, R44, 0x2, P5 ;  /* 0x0000002c33337211 */ /* 0x000fe200028f16ff */
[----:B------:R2:W-:Y:S01]  /*1f950*/  @P4 STG.E desc[UR28][R48.64], R78 ;  /* 0x0000004e30004986 */ /* 0x0005e2000c10191c */
[----:B-1----:R-:W-:-:S02]  /*1f960*/  LOP3.LUT R47, R0, 0x1e, R3, 0xfe, !PT ;  /* 0x0000001e002f7812 */ /* 0x002fc400078efe03 */
[C-C-:B------:R-:W-:Y:S02]  /*1f970*/  LOP3.LUT R55, R0.reuse, 0x1c, R3.reuse, 0xfe, !PT ;  /* 0x0000001c00377812 */ /* 0x140fe400078efe03 */
[----:B------:R-:W-:Y:S01]  /*1f980*/  LEA R46, P5, R45, R68, 0x2 ;  /* 0x000000442d2e7211 */ /* 0x000fe200078a10ff */
[----:B------:R1:W-:Y:S01]  /*1f990*/  @P3 STG.E desc[UR28][R50.64], R79 ;  /* 0x0000004f32003986 */ /* 0x0003e2000c10191c */
[----:B------:R-:W-:Y:S02]  /*1f9a0*/  ISETP.LT.AND P3, PT, R47, UR11, !P0 ;  /* 0x0000000b2f007c0c */ /* 0x000fe4000c761270 */
[----:B--2---:R-:W-:Y:S01]  /*1f9b0*/  LOP3.LUT R49, R0, 0x20, R3, 0xfe, !PT ;  /* 0x0000002000317812 */ /* 0x004fe200078efe03 */
[----:B------:R2:W-:Y:S01]  /*1f9c0*/  @P2 STG.E desc[UR28][R52.64], R72 ;  /* 0x0000004834002986 */ /* 0x0005e2000c10191c */
[C---:B------:R-:W-:Y:S01]  /*1f9d0*/  ISETP.LT.AND P2, PT, R55.reuse, UR11, !P0 ;  /* 0x0000000b37007c0c */ /* 0x040fe2000c741270 */
[----:B------:R-:W-:Y:S02]  /*1f9e0*/  IMAD R55, R55, UR5, RZ ;  /* 0x0000000537377c24 */ /* 0x000fe4000f8e02ff */
[----:B-1----:R-:W-:Y:S01]  /*1f9f0*/  IMAD R51, R47, UR5, RZ ;  /* 0x000000052f337c24 */ /* 0x002fe2000f8e02ff */
[----:B------:R-:W-:Y:S01]  /*1fa00*/  LEA.HI.X.SX32 R47, R45, R44, 0x2, P5 ;  /* 0x0000002c2d2f7211 */ /* 0x000fe200028f16ff */
[----:B------:R-:W-:Y:S01]  /*1fa10*/  IMAD R45, R49, UR5, RZ ;  /* 0x00000005312d7c24 */ /* 0x000fe2000f8e02ff */
[----:B------:R-:W-:-:S02]  /*1fa20*/  LEA R48, P4, R55, R68, 0x2 ;  /* 0x0000004437307211 */ /* 0x000fc400078810ff */
[----:B------:R-:W-:Y:S01]  /*1fa30*/  LOP3.LUT R54, R0, 0x22, R3, 0xfe, !PT ;  /* 0x0000002200367812 */ /* 0x000fe200078efe03 */
[----:B------:R1:W-:Y:S01]  /*1fa40*/  @P1 STG.E desc[UR28][R46.64], R73 ;  /* 0x000000492e001986 */ /* 0x0003e2000c10191c */
[----:B--2---:R-:W-:Y:S02]  /*1fa50*/  LEA R52, P1, R45, R68, 0x2 ;  /* 0x000000442d347211 */ /* 0x004fe400078210ff */
[----:B------:R-:W-:Y:S02]  /*1fa60*/  ISETP.LT.AND P5, PT, R49, UR11, !P0 ;  /* 0x0000000b31007c0c */ /* 0x000fe4000c7a1270 */
[-C--:B------:R-:W-:Y:S02]  /*1fa70*/  LEA.HI.X.SX32 R49, R55, R44.reuse, 0x2, P4 ;  /* 0x0000002c37317211 */ /* 0x080fe400020f16ff */
[----:B------:R-:W-:Y:S01]  /*1fa80*/  LEA.HI.X.SX32 R53, R45, R44, 0x2, P1 ;  /* 0x0000002c2d357211 */ /* 0x000fe200008f16ff */
[C---:B------:R-:W-:Y:S01]  /*1fa90*/  IMAD R45, R54.reuse, UR5, RZ ;  /* 0x00000005362d7c24 */ /* 0x040fe2000f8e02ff */
[----:B------:R-:W-:-:S02]  /*1faa0*/  ISETP.LT.AND P4, PT, R54, UR11, !P0 ;  /* 0x0000000b36007c0c */ /* 0x000fc4000c781270 */
[C-C-:B------:R-:W-:Y:S01]  /*1fab0*/  LOP3.LUT R57, R0.reuse, 0x24, R3.reuse, 0xfe, !PT ;  /* 0x0000002400397812 */ /* 0x140fe200078efe03 */
[----:B------:R2:W-:Y:S01]  /*1fac0*/  @P2 STG.E desc[UR28][R48.64], R74 ;  /* 0x0000004a30002986 */ /* 0x0005e2000c10191c */
[-C--:B------:R-:W-:Y:S02]  /*1fad0*/  LEA R50, P6, R51, R68.reuse, 0x2 ;  /* 0x0000004433327211 */ /* 0x080fe400078c10ff */
[C-C-:B------:R-:W-:Y:S02]  /*1fae0*/  LOP3.LUT R56, R0.reuse, 0x26, R3.reuse, 0xfe, !PT ;  /* 0x0000002600387812 */ /* 0x140fe400078efe03 */
[----:B-1----:R-:W-:Y:S02]  /*1faf0*/  LEA R46, P2, R45, R68, 0x2 ;  /* 0x000000442d2e7211 */ /* 0x002fe400078410ff */
[-C--:B------:R-:W-:Y:S02]  /*1fb00*/  LEA.HI.X.SX32 R51, R51, R44.reuse, 0x2, P6 ;  /* 0x0000002c33337211 */ /* 0x080fe400030f16ff */
[--C-:B------:R-:W-:Y:S01]  /*1fb10*/  LOP3.LUT R55, R0, 0x28, R3.reuse, 0xfe, !PT ;  /* 0x0000002800377812 */ /* 0x100fe200078efe03 */
[----:B--2---:R-:W-:Y:S01]  /*1fb20*/  IMAD R49, R57, UR5, RZ ;  /* 0x0000000539317c24 */ /* 0x004fe2000f8e02ff */
[----:B------:R-:W-:Y:S01]  /*1fb30*/  LEA.HI.X.SX32 R47, R45, R44, 0x2, P2 ;  /* 0x0000002c2d2f7211 */ /* 0x000fe200010f16ff */
[----:B------:R-:W-:Y:S01]  /*1fb40*/  IMAD R45, R56, UR5, RZ ;  /* 0x00000005382d7c24 */ /* 0x000fe2000f8e02ff */
[----:B------:R-:W-:-:S02]  /*1fb50*/  LOP3.LUT R54, R0, 0x2a, R3, 0xfe, !PT ;  /* 0x0000002a00367812 */ /* 0x000fc400078efe03 */
[----:B------:R-:W-:Y:S01]  /*1fb60*/  ISETP.LT.AND P1, PT, R57, UR11, !P0 ;  /* 0x0000000b39007c0c */ /* 0x000fe2000c721270 */
[----:B------:R1:W-:Y:S01]  /*1fb70*/  @P3 STG.E desc[UR28][R50.64], R75 ;  /* 0x0000004b32003986 */ /* 0x0003e2000c10191c */
[----:B------:R-:W-:Y:S02]  /*1fb80*/  LEA R48, P6, R49, R68, 0x2 ;  /* 0x0000004431307211 */ /* 0x000fe400078c10ff */
[----:B------:R-:W-:Y:S01]  /*1fb90*/  ISETP.LT.AND P3, PT, R56, UR11, !P0 ;  /* 0x0000000b38007c0c */ /* 0x000fe2000c761270 */
[----:B------:R2:W-:Y:S01]  /*1fba0*/  @P5 STG.E desc[UR28][R52.64], R40 ;  /* 0x0000002834005986 */ /* 0x0005e2000c10191c */
[----:B------:R-:W-:Y:S02]  /*1fbb0*/  ISETP.LT.AND P2, PT, R55, UR11, !P0 ;  /* 0x0000000b37007c0c */ /* 0x000fe4000c741270 */
[----:B------:R-:W-:Y:S01]  /*1fbc0*/  LEA.HI.X.SX32 R49, R49, R44, 0x2, P6 ;  /* 0x0000002c31317211 */ /* 0x000fe200030f16ff */
[----:B------:R4:W-:Y:S01]  /*1fbd0*/  @P4 STG.E desc[UR28][R46.64], R41 ;  /* 0x000000292e004986 */ /* 0x0009e2000c10191c */
[----:B------:R-:W-:-:S02]  /*1fbe0*/  ISETP.LT.AND P6, PT, R54, UR11, !P0 ;  /* 0x0000000b36007c0c */ /* 0x000fc4000c7c1270 */
[----:B-1----:R-:W-:Y:S01]  /*1fbf0*/  LEA R50, P4, R45, R68, 0x2 ;  /* 0x000000442d327211 */ /* 0x002fe200078810ff */
[----:B--2---:R-:W-:Y:S02]  /*1fc00*/  IMAD R53, R55, UR5, RZ ;  /* 0x0000000537357c24 */ /* 0x004fe4000f8e02ff */
[----:B------:R-:W-:Y:S01]  /*1fc10*/  IMAD R55, R54, UR5, RZ ;  /* 0x0000000536377c24 */ /* 0x000fe2000f8e02ff */
[----:B------:R-:W-:Y:S02]  /*1fc20*/  LEA.HI.X.SX32 R51, R45, R44, 0x2, P4 ;  /* 0x0000002c2d337211 */ /* 0x000fe400020f16ff */
[-C--:B------:R-:W-:Y:S02]  /*1fc30*/  LEA R52, P5, R53, R68.reuse, 0x2 ;  /* 0x0000004435347211 */ /* 0x080fe400078a10ff */
[----:B------:R-:W-:Y:S02]  /*1fc40*/  LEA R54, P4, R55, R68, 0x2 ;  /* 0x0000004437367211 */ /* 0x000fe400078810ff */
[----:B----4-:R-:W-:Y:S01]  /*1fc50*/  LOP3.LUT R41, R0, 0x2c, R3, 0xfe, !PT ;  /* 0x0000002c00297812 */ /* 0x010fe200078efe03 */
[----:B------:R-:W-:Y:S01]  /*1fc60*/  @P1 STG.E desc[UR28][R48.64], R42 ;  /* 0x0000002a30001986 */ /* 0x000fe2000c10191c */
[----:B------:R-:W-:-:S02]  /*1fc70*/  LEA.HI.X.SX32 R53, R53, R44, 0x2, P5 ;  /* 0x0000002c35357211 */ /* 0x000fc400028f16ff */
[----:B------:R-:W-:Y:S02]  /*1fc80*/  LEA.HI.X.SX32 R55, R55, R44, 0x2, P4 ;  /* 0x0000002c37377211 */ /* 0x000fe400020f16ff */
[C-C-:B------:R-:W-:Y:S02]  /*1fc90*/  LOP3.LUT R40, R0.reuse, 0x2e, R3.reuse, 0xfe, !PT ;  /* 0x0000002e00287812 */ /* 0x140fe400078efe03 */
[C---:B------:R-:W-:Y:S01]  /*1fca0*/  ISETP.LT.AND P1, PT, R41.reuse, UR11, !P0 ;  /* 0x0000000b29007c0c */ /* 0x040fe2000c721270 */
[----:B------:R-:W-:Y:S01]  /*1fcb0*/  IMAD R41, R41, UR5, RZ ;  /* 0x0000000529297c24 */ /* 0x000fe2000f8e02ff */
[----:B------:R-:W-:Y:S01]  /*1fcc0*/  LOP3.LUT R45, R0, 0x30, R3, 0xfe, !PT ;  /* 0x00000030002d7812 */ /* 0x000fe200078efe03 */
[----:B------:R1:W-:Y:S01]  /*1fcd0*/  @P3 STG.E desc[UR28][R50.64], R43 ;  /* 0x0000002b32003986 */ /* 0x0003e2000c10191c */
[----:B------:R-:W-:-:S03]  /*1fce0*/  ISETP.LT.AND P3, PT, R40, UR11, !P0 ;  /* 0x0000000b28007c0c */ /* 0x000fc6000c761270 */
[----:B------:R2:W-:Y:S01]  /*1fcf0*/  @P2 STG.E desc[UR28][R52.64], R36 ;  /* 0x0000002434002986 */ /* 0x0005e2000c10191c */
[C---:B------:R-:W-:Y:S01]  /*1fd00*/  ISETP.LT.AND P2, PT, R45.reuse, UR11, !P0 ;  /* 0x0000000b2d007c0c */ /* 0x040fe2000c741270 */
[----:B------:R-:W-:Y:S02]  /*1fd10*/  IMAD R45, R45, UR5, RZ ;  /* 0x000000052d2d7c24 */ /* 0x000fe4000f8e02ff */
[----:B------:R4:W-:Y:S01]  /*1fd20*/  @P6 STG.E desc[UR28][R54.64], R37 ;  /* 0x0000002536006986 */ /* 0x0009e2000c10191c */
[----:B-1----:R-:W-:-:S03]  /*1fd30*/  IMAD R43, R40, UR5, RZ ;  /* 0x00000005282b7c24 */ /* 0x002fc6000f8e02ff */
[----:B------:R-:W1:Y:S01]  /*1fd40*/  LDS.128 R48, [R2] ;  /* 0x0000000002307984 */ /* 0x000e620000000c00 */
[-C--:B------:R-:W-:Y:S02]  /*1fd50*/  LEA R40, P6, R41, R68.reuse, 0x2 ;  /* 0x0000004429287211 */ /* 0x080fe400078c10ff */
[----:B--2---:R-:W-:Y:S02]  /*1fd60*/  LEA R36, P5, R43, R68, 0x2 ;  /* 0x000000442b247211 */ /* 0x004fe400078a10ff */
[----:B------:R-:W-:Y:S02]  /*1fd70*/  LEA.HI.X.SX32 R41, R41, R44, 0x2, P6 ;  /* 0x0000002c29297211 */ /* 0x000fe400030f16ff */
[----:B------:R-:W-:Y:S02]  /*1fd80*/  LEA R42, P6, R45, R68, 0x2 ;  /* 0x000000442d2a7211 */ /* 0x000fe400078c10ff */
[----:B------:R-:W-:Y:S02]  /*1fd90*/  LOP3.LUT R47, R0, 0x32, R3, 0xfe, !PT ;  /* 0x00000032002f7812 */ /* 0x000fe400078efe03 */
[----:B----4-:R-:W-:-:S02]  /*1fda0*/  LEA.HI.X.SX32 R37, R43, R44, 0x2, P5 ;  /* 0x0000002c2b257211 */ /* 0x010fc400028f16ff */
[----:B------:R-:W-:Y:S02]  /*1fdb0*/  LEA.HI.X.SX32 R43, R45, R44, 0x2, P6 ;  /* 0x0000002c2d2b7211 */ /* 0x000fe400030f16ff */
[C---:B------:R-:W-:Y:S01]  /*1fdc0*/  ISETP.LT.AND P4, PT, R47.reuse, UR11, !P0 ;  /* 0x0000000b2f007c0c */ /* 0x040fe2000c781270 */
[----:B------:R-:W-:Y:S01]  /*1fdd0*/  IMAD R47, R47, UR5, RZ ;  /* 0x000000052f2f7c24 */ /* 0x000fe2000f8e02ff */
[----:B------:R-:W-:Y:S01]  /*1fde0*/  LOP3.LUT R45, R0, 0x34, R3, 0xfe, !PT ;  /* 0x00000034002d7812 */ /* 0x000fe200078efe03 */
[----:B------:R2:W-:Y:S04]  /*1fdf0*/  @P1 STG.E desc[UR28][R40.64], R38 ;  /* 0x0000002628001986 */ /* 0x0005e8000c10191c */
[----:B------:R4:W-:Y:S01]  /*1fe00*/  @P3 STG.E desc[UR28][R36.64], R39 ;  /* 0x0000002724003986 */ /* 0x0009e2000c10191c */
[----:B------:R-:W-:-:S03]  /*1fe10*/  LEA R46, P5, R47, R68, 0x2 ;  /* 0x000000442f2e7211 */ /* 0x000fc600078a10ff */
[----:B---3--:R3:W-:Y:S01]  /*1fe20*/  @P2 STG.E desc[UR28][R42.64], R32 ;  /* 0x000000202a002986 */ /* 0x0087e2000c10191c */
[C---:B------:R-:W-:Y:S01]  /*1fe30*/  ISETP.LT.AND P2, PT, R45.reuse, UR11, !P0 ;  /* 0x0000000b2d007c0c */ /* 0x040fe2000c741270 */
[----:B------:R-:W-:Y:S01]  /*1fe40*/  IMAD R45, R45, UR5, RZ ;  /* 0x000000052d2d7c24 */ /* 0x000fe2000f8e02ff */
[C-C-:B------:R-:W-:Y:S02]  /*1fe50*/  LOP3.LUT R53, R0.reuse, 0x36, R3.reuse, 0xfe, !PT ;  /* 0x0000003600357812 */ /* 0x140fe400078efe03 */
[----:B------:R-:W-:Y:S02]  /*1fe60*/  LEA.HI.X.SX32 R47, R47, R44, 0x2, P5 ;  /* 0x0000002c2f2f7211 */ /* 0x000fe400028f16ff */
[C-C-:B------:R-:W-:Y:S02]  /*1fe70*/  LOP3.LUT R52, R0.reuse, 0x38, R3.reuse, 0xfe, !PT ;  /* 0x0000003800347812 */ /* 0x140fe400078efe03 */
[----:B--2---:R-:W-:Y:S02]  /*1fe80*/  LOP3.LUT R38, R0, 0x3a, R3, 0xfe, !PT ;  /* 0x0000003a00267812 */ /* 0x004fe400078efe03 */
[----:B----4-:R-:W-:Y:S01]  /*1fe90*/  LEA R36, P1, R45, R68, 0x2 ;  /* 0x000000442d247211 */ /* 0x010fe200078210ff */
[C---:B------:R-:W-:Y:S01]  /*1fea0*/  IMAD R41, R53.reuse, UR5, RZ ;  /* 0x0000000535297c24 */ /* 0x040fe2000f8e02ff */
[----:B------:R2:W-:Y:S01]  /*1feb0*/  @P4 STG.E desc[UR28][R46.64], R33 ;  /* 0x000000212e004986 */ /* 0x0005e2000c10191c */
[----:B------:R-:W-:Y:S01]  /*1fec0*/  ISETP.LT.AND P3, PT, R53, UR11, !P0 ;  /* 0x0000000b35007c0c */ /* 0x000fe2000c761270 */
[----:B------:R-:W-:Y:S01]  /*1fed0*/  IMAD R39, R52, UR5, RZ ;  /* 0x0000000534277c24 */ /* 0x000fe2000f8e02ff */
[----:B------:R-:W-:Y:S01]  /*1fee0*/  LEA.HI.X.SX32 R37, R45, R44, 0x2, P1 ;  /* 0x0000002c2d257211 */ /* 0x000fe200008f16ff */
[----:B---3--:R-:W-:Y:S01]  /*1fef0*/  IMAD R43, R38, UR5, RZ ;  /* 0x00000005262b7c24 */ /* 0x008fe2000f8e02ff */
[----:B------:R-:W-:-:S02]  /*1ff00*/  ISETP.LT.AND P4, PT, R52, UR11, !P0 ;  /* 0x0000000b34007c0c */ /* 0x000fc4000c781270 */
[----:B------:R-:W-:Y:S01]  /*1ff10*/  ISETP.LT.AND P1, PT, R38, UR11, !P0 ;  /* 0x0000000b26007c0c */ /* 0x000fe2000c721270 */
[----:B------:R3:W-:Y:S01]  /*1ff20*/  @P2 STG.E desc[UR28][R36.64], R34 ;  /* 0x0000002224002986 */ /* 0x0007e2000c10191c */
[-C--:B------:R-:W-:Y:S02]  /*1ff30*/  LEA R32, P5, R41, R68.reuse, 0x2 ;  /* 0x0000004429207211 */ /* 0x080fe400078a10ff */
[-C--:B------:R-:W-:Y:S02]  /*1ff40*/  LEA R38, P6, R39, R68.reuse, 0x2 ;  /* 0x0000004427267211 */ /* 0x080fe400078c10ff */
[----:B------:R-:W-:Y:S02]  /*1ff50*/  LEA R40, P2, R43, R68, 0x2 ;  /* 0x000000442b287211 */ /* 0x000fe400078410ff */
[----:B------:R-:W-:Y:S02]  /*1ff60*/  LOP3.LUT R45, R0, 0x3c, R3, 0xfe, !PT ;  /* 0x0000003c002d7812 */ /* 0x000fe400078efe03 */
[----:B--2---:R-:W-:-:S02]  /*1ff70*/  LEA.HI.X.SX32 R33, R41, R44, 0x2, P5 ;  /* 0x0000002c29217211 */ /* 0x004fc400028f16ff */
[-C--:B------:R-:W-:Y:S02]  /*1ff80*/  LEA.HI.X.SX32 R39, R39, R44.reuse, 0x2, P6 ;  /* 0x0000002c27277211 */ /* 0x080fe400030f16ff */
[----:B------:R-:W-:Y:S01]  /*1ff90*/  LEA.HI.X.SX32 R41, R43, R44, 0x2, P2 ;  /* 0x0000002c2b297211 */ /* 0x000fe200010f16ff */
[C---:B------:R-:W-:Y:S01]  /*1ffa0*/  IMAD R43, R45.reuse, UR5, RZ ;  /* 0x000000052d2b7c24 */ /* 0x040fe2000f8e02ff */
[----:B------:R-:W-:Y:S01]  /*1ffb0*/  ISETP.LT.AND P2, PT, R45, UR11, !P0 ;  /* 0x0000000b2d007c0c */ /* 0x000fe2000c741270 */
[----:B------:R2:W-:Y:S01]  /*1ffc0*/  @P3 STG.E desc[UR28][R32.64], R35 ;  /* 0x0000002320003986 */ /* 0x0005e2000c10191c */
[C-C-:B------:R-:W-:Y:S02]  /*1ffd0*/  LOP3.LUT R42, R0.reuse, 0x3e, R3.reuse, 0xfe, !PT ;  /* 0x0000003e002a7812 */ /* 0x140fe400078efe03 */
[--C-:B---3--:R-:W-:Y:S01]  /*1ffe0*/  LOP3.LUT R34, R0, 0x40, R3.reuse, 0xfe, !PT ;  /* 0x0000004000227812 */ /* 0x108fe200078efe03 */
[----:B-1----:R1:W-:Y:S04]  /*1fff0*/  @P4 STG.E desc[UR28][R38.64], R48 ;  /* 0x0000003026004986 */ /* 0x0023e8000c10191c */
[----:B------:R3:W-:Y:S01]  /*20000*/  @P1 STG.E desc[UR28][R40.64], R49 ;  /* 0x0000003128001986 */ /* 0x0007e2000c10191c */
[----:B------:R-:W-:Y:S01]  /*20010*/  IMAD R37, R42, UR5, RZ ;  /* 0x000000052a257c24 */ /* 0x000fe2000f8e02ff */
[----:B--2---:R-:W-:-:S02]  /*20020*/  LOP3.LUT R35, R0, 0x42, R3, 0xfe, !PT ;  /* 0x0000004200237812 */ /* 0x004fc400078efe03 */
[C---:B------:R-:W-:Y:S02]  /*20030*/  LEA R32, P1, R43.reuse, R68, 0x2 ;  /* 0x000000442b207211 */ /* 0x040fe400078210ff */
[----:B------:R-:W-:Y:S01]  /*20040*/  ISETP.LT.AND P3, PT, R42, UR11, !P0 ;  /* 0x0000000b2a007c0c */ /* 0x000fe2000c761270 */
[C---:B-1----:R-:W-:Y:S01]  /*20050*/  IMAD R39, R34.reuse, UR5, RZ ;  /* 0x0000000522277c24 */ /* 0x042fe2000f8e02ff */
[----:B------:R-:W-:Y:S02]  /*20060*/  LEA.HI.X.SX32 R33, R43, R44, 0x2, P1 ;  /* 0x0000002c2b217211 */ /* 0x000fe400008f16ff */
[----:B------:R-:W-:Y:S01]  /*20070*/  ISETP.LT.AND P4, PT, R34, UR11, !P0 ;  /* 0x0000000b22007c0c */ /* 0x000fe2000c781270 */
[C---:B---3--:R-:W-:Y:S01]  /*20080*/  IMAD R41, R35.reuse, UR5, RZ ;  /* 0x0000000523297c24 */ /* 0x048fe2000f8e02ff */
[----:B------:R-:W-:Y:S01]  /*20090*/  ISETP.LT.AND P1, PT, R35, UR11, !P0 ;  /* 0x0000000b23007c0c */ /* 0x000fe2000c721270 */
[----:B------:R1:W-:Y:S01]  /*200a0*/  @P2 STG.E desc[UR28][R32.64], R50 ;  /* 0x0000003220002986 */ /* 0x0003e2000c10191c */
[----:B------:R-:W-:-:S02]  /*200b0*/  LEA R34, P5, R37, R68, 0x2 ;  /* 0x0000004425227211 */ /* 0x000fc400078a10ff */
[-C--:B------:R-:W-:Y:S02]  /*200c0*/  LEA R36, P6, R39, R68.reuse, 0x2 ;  /* 0x0000004427247211 */ /* 0x080fe400078c10ff */
[----:B------:R-:W-:Y:S02]  /*200d0*/  LEA R38, P2, R41, R68, 0x2 ;  /* 0x0000004429267211 */ /* 0x000fe400078410ff */
[--C-:B------:R-:W-:Y:S02]  /*200e0*/  LOP3.LUT R40, R0, 0x44, R3.reuse, 0xfe, !PT ;  /* 0x0000004400287812 */ /* 0x100fe400078efe03 */
[-C--:B------:R-:W-:Y:S02]  /*200f0*/  LEA.HI.X.SX32 R35, R37, R44.reuse, 0x2, P5 ;  /* 0x0000002c25237211 */ /* 0x080fe400028f16ff */
[-C--:B------:R-:W-:Y:S02]  /*20100*/  LEA.HI.X.SX32 R37, R39, R44.reuse, 0x2, P6 ;  /* 0x0000002c27257211 */ /* 0x080fe400030f16ff */
[----:B------:R-:W-:Y:S01]  /*20110*/  LEA.HI.X.SX32 R39, R41, R44, 0x2, P2 ;  /* 0x0000002c29277211 */ /* 0x000fe200010f16ff */
[C---:B------:R-:W-:Y:S01]  /*20120*/  IMAD R41, R40.reuse, UR5, RZ ;  /* 0x0000000528297c24 */ /* 0x040fe2000f8e02ff */
[----:B------:R-:W-:Y:S01]  /*20130*/  ISETP.LT.AND P2, PT, R40, UR11, !P0 ;  /* 0x0000000b28007c0c */ /* 0x000fe2000c741270 */
[----:B------:R2:W-:Y:S01]  /*20140*/  @P3 STG.E desc[UR28][R34.64], R51 ;  /* 0x0000003322003986 */ /* 0x0005e2000c10191c */
[----:B------:R-:W-:-:S02]  /*20150*/  LOP3.LUT R43, R0, 0x46, R3, 0xfe, !PT ;  /* 0x00000046002b7812 */ /* 0x000fc400078efe03 */
[----:B-1----:R-:W-:Y:S01]  /*20160*/  LOP3.LUT R33, R0, 0x48, R3, 0xfe, !PT ;  /* 0x0000004800217812 */ /* 0x002fe200078efe03 */
[----:B------:R1:W-:Y:S01]  /*20170*/  @P4 STG.E desc[UR28][R36.64], R4 ;  /* 0x0000000424004986 */ /* 0x0003e2000c10191c */
[----:B------:R-:W-:-:S03]  /*20180*/  ISETP.LT.AND P3, PT, R43, UR11, !P0 ;  /* 0x0000000b2b007c0c */ /* 0x000fc6000c761270 */
[----:B------:R3:W-:Y:S01]  /*20190*/  @P1 STG.E desc[UR28][R38.64], R5 ;  /* 0x0000000526001986 */ /* 0x0007e2000c10191c */
[----:B------:R-:W-:Y:S02]  /*201a0*/  LEA R32, P1, R41, R68, 0x2 ;  /* 0x0000004429207211 */ /* 0x000fe400078210ff */
[----:B--2---:R-:W-:Y:S01]  /*201b0*/  LOP3.LUT R35, R0, 0x4a, R3, 0xfe, !PT ;  /* 0x0000004a00237812 */ /* 0x004fe200078efe03 */
[----:B------:R-:W-:Y:S01]  /*201c0*/  IMAD R43, R43, UR5, RZ ;  /* 0x000000052b2b7c24 */ /* 0x000fe2000f8e02ff */
[C---:B------:R-:W-:Y:S01]  /*201d0*/  ISETP.LT.AND P4, PT, R33.reuse, UR11, !P0 ;  /* 0x0000000b21007c0c */ /* 0x040fe2000c781270 */
[----:B-1----:R-:W-:Y:S01]  /*201e0*/  IMAD R37, R33, UR5, RZ ;  /* 0x0000000521257c24 */ /* 0x002fe2000f8e02ff */
[----:B------:R-:W-:Y:S02]  /*201f0*/  LEA.HI.X.SX32 R33, R41, R44, 0x2, P1 ;  /* 0x0000002c29217211 */ /* 0x000fe400008f16ff */
[C---:B------:R-:W-:Y:S01]  /*20200*/  ISETP.LT.AND P1, PT, R35.reuse, UR11, !P0 ;  /* 0x0000000b23007c0c */ /* 0x040fe2000c721270 */
[----:B---3--:R-:W-:Y:S01]  /*20210*/  IMAD R39, R35, UR5, RZ ;  /* 0x0000000523277c24 */ /* 0x008fe2000f8e02ff */
[-C--:B------:R-:W-:Y:S01]  /*20220*/  LEA R34, P5, R43, R68.reuse, 0x2 ;  /* 0x000000442b227211 */ /* 0x080fe200078a10ff */
[----:B------:R1:W-:Y:S01]  /*20230*/  @P2 STG.E desc[UR28][R32.64], R6 ;  /* 0x0000000620002986 */ /* 0x0003e2000c10191c */
[----:B------:R-:W-:-:S02]  /*20240*/  LEA R4, P6, R37, R68, 0x2 ;  /* 0x0000004425047211 */ /* 0x000fc400078c10ff */
        /* <DEDUP_REMOVED lines=9> */
[C-C-:B------:R-:W-:Y:S01]  /*202e0*/  LOP3.LUT R40, R0.reuse, 0x4e, R3.reuse, 0xfe, !PT ;  /* 0x0000004e00287812 */ /* 0x140fe200078efe03 */
[----:B------:R3:W-:Y:S01]  /*202f0*/  @P4 STG.E desc[UR28][R4.64], R8 ;  /* 0x0000000804004986 */ /* 0x0007e2000c10191c */
[----:B-1----:R-:W-:-:S03]  /*20300*/  LOP3.LUT R32, R0, 0x52, R3, 0xfe, !PT ;  /* 0x0000005200207812 */ /* 0x002fc600078efe03 */
[----:B------:R1:W-:Y:S01]  /*20310*/  @P1 STG.E desc[UR28][R36.64], R9 ;  /* 0x0000000924001986 */ /* 0x0003e2000c10191c */
[----:B------:R-:W-:Y:S01]  /*20320*/  LEA R6, P1, R39, R68, 0x2 ;  /* 0x0000004427067211 */ /* 0x000fe200078210ff */
[----:B--2---:R-:W-:-:S03]  /*20330*/  IMAD R35, R38, UR5, RZ ;  /* 0x0000000526237c24 */ /* 0x004fc6000f8e02ff */
[----:B------:R-:W-:Y:S01]  /*20340*/  LEA.HI.X.SX32 R7, R39, R44, 0x2, P1 ;  /* 0x0000002c27077211 */ /* 0x000fe200008f16ff */
[C---:B------:R-:W-:Y:S01]  /*20350*/  IMAD R33, R40.reuse, UR5, RZ ;  /* 0x0000000528217c24 */ /* 0x040fe2000f8e02ff */
[----:B------:R-:W-:Y:S02]  /*20360*/  ISETP.LT.AND P3, PT, R40, UR11, !P0 ;  /* 0x0000000b28007c0c */ /* 0x000fe4000c761270 */
[----:B------:R-:W-:Y:S02]  /*20370*/  ISETP.LT.AND P4, PT, R38, UR11, !P0 ;  /* 0x0000000b26007c0c */ /* 0x000fe4000c781270 */
[-C--:B---3--:R-:W-:Y:S01]  /*20380*/  LEA R8, P6, R35, R68.reuse, 0x2 ;  /* 0x0000004423087211 */ /* 0x088fe200078c10ff */
[C---:B-1----:R-:W-:Y:S01]  /*20390*/  IMAD R37, R32.reuse, UR5, RZ ;  /* 0x0000000520257c24 */ /* 0x042fe2000f8e02ff */
[----:B------:R-:W-:Y:S01]  /*203a0*/  ISETP.LT.AND P1, PT, R32, UR11, !P0 ;  /* 0x0000000b20007c0c */ /* 0x000fe2000c721270 */
[----:B------:R1:W-:Y:S01]  /*203b0*/  @P2 STG.E desc[UR28][R6.64], R10 ;  /* 0x0000000a06002986 */ /* 0x0003e2000c10191c */
[----:B------:R-:W-:-:S02]  /*203c0*/  LEA R4, P5, R33, R68, 0x2 ;  /* 0x0000004421047211 */ /* 0x000fc400078a10ff */
[----:B------:R-:W-:Y:S02]  /*203d0*/  LEA R32, P2, R37, R68, 0x2 ;  /* 0x0000004425207211 */ /* 0x000fe400078410ff */
[-C--:B------:R-:W-:Y:S02]  /*203e0*/  LEA.HI.X.SX32 R9, R35, R44.reuse, 0x2, P6 ;  /* 0x0000002c23097211 */ /* 0x080fe400030f16ff */
[C-C-:B------:R-:W-:Y:S02]  /*203f0*/  LOP3.LUT R35, R0.reuse, 0x54, R3.reuse, 0xfe, !PT ;  /* 0x0000005400237812 */ /* 0x140fe400078efe03 */
[-C--:B------:R-:W-:Y:S02]  /*20400*/  LEA.HI.X.SX32 R5, R33, R44.reuse, 0x2, P5 ;  /* 0x0000002c21057211 */ /* 0x080fe400028f16ff */
[----:B------:R-:W-:Y:S02]  /*20410*/  LEA.HI.X.SX32 R33, R37, R44, 0x2, P2 ;  /* 0x0000002c25217211 */ /* 0x000fe400010f16ff */
[C---:B------:R-:W-:Y:S01]  /*20420*/  ISETP.LT.AND P2, PT, R35.reuse, UR11, !P0 ;  /* 0x0000000b23007c0c */ /* 0x040fe2000c741270 */
[----:B------:R-:W-:Y:S01]  /*20430*/  IMAD R35, R35, UR5, RZ ;  /* 0x0000000523237c24 */ /* 0x000fe2000f8e02ff */
[----:B------:R2:W-:Y:S01]  /*20440*/  @P3 STG.E desc[UR28][R4.64], R11 ;  /* 0x0000000b04003986 */ /* 0x0005e2000c10191c */
[----:B------:R-:W-:-:S03]  /*20450*/  LOP3.LUT R34, R0, 0x56, R3, 0xfe, !PT ;  /* 0x0000005600227812 */ /* 0x000fc600078efe03 */
[----:B------:R3:W-:Y:S01]  /*20460*/  @P4 STG.E desc[UR28][R8.64], R12 ;  /* 0x0000000c08004986 */ /* 0x0007e2000c10191c */
[----:B-1----:R-:W-:-:S03]  /*20470*/  LOP3.LUT R6, R0, 0x58, R3, 0xfe, !PT ;  /* 0x0000005800067812 */ /* 0x002fc600078efe03 */
[----:B------:R1:W-:Y:S01]  /*20480*/  @P1 STG.E desc[UR28][R32.64], R13 ;  /* 0x0000000d20001986 */ /* 0x0003e2000c10191c */
[C---:B--2---:R-:W-:Y:S02]  /*20490*/  LEA R4, P1, R35.reuse, R68, 0x2 ;  /* 0x0000004423047211 */ /* 0x044fe400078210ff */
[----:B------:R-:W-:Y:S01]  /*204a0*/  LOP3.LUT R11, R0, 0x5a, R3, 0xfe, !PT ;  /* 0x0000005a000b7812 */ /* 0x000fe200078efe03 */
[----:B------:R-:W-:Y:S01]  /*204b0*/  IMAD R7, R34, UR5, RZ ;  /* 0x0000000522077c24 */ /* 0x000fe2000f8e02ff */
[----:B------:R-:W-:Y:S01]  /*204c0*/  LEA.HI.X.SX32 R5, R35, R44, 0x2, P1 ;  /* 0x0000002c23057211 */ /* 0x000fe200008f16ff */
[----:B---3--:R-:W-:Y:S01]  /*204d0*/  IMAD R9, R6, UR5, RZ ;  /* 0x0000000506097c24 */ /* 0x008fe2000f8e02ff */
[----:B------:R-:W-:Y:S02]  /*204e0*/  ISETP.LT.AND P3, PT, R34, UR11, !P0 ;  /* 0x0000000b22007c0c */ /* 0x000fe4000c761270 */
[C---:B------:R-:W-:Y:S01]  /*204f0*/  ISETP.LT.AND P1, PT, R11.reuse, UR11, !P0 ;  /* 0x0000000b0b007c0c */ /* 0x040fe2000c721270 */
[----:B------:R-:W-:Y:S01]  /*20500*/  IMAD R11, R11, UR5, RZ ;  /* 0x000000050b0b7c24 */ /* 0x000fe2000f8e02ff */
[----:B------:R-:W-:Y:S01]  /*20510*/  ISETP.LT.AND P4, PT, R6, UR11, !P0 ;  /* 0x0000000b06007c0c */ /* 0x000fe2000c781270 */
[----:B------:R2:W-:Y:S01]  /*20520*/  @P2 STG.E desc[UR28][R4.64], R14 ;  /* 0x0000000e04002986 */ /* 0x0005e2000c10191c */
[----:B------:R-:W-:-:S02]  /*20530*/  LEA R6, P5, R7, R68, 0x2 ;  /* 0x0000004407067211 */ /* 0x000fc400078a10ff */
[-C--:B------:R-:W-:Y:S02]  /*20540*/  LEA R8, P6, R9, R68.reuse, 0x2 ;  /* 0x0000004409087211 */ /* 0x080fe400078c10ff */
[----:B------:R-:W-:Y:S02]  /*20550*/  LEA R10, P2, R11, R68, 0x2 ;  /* 0x000000440b0a7211 */ /* 0x000fe400078410ff */
[-C--:B------:R-:W-:Y:S02]  /*20560*/  LEA.HI.X.SX32 R7, R7, R44.reuse, 0x2, P5 ;  /* 0x0000002c07077211 */ /* 0x080fe400028f16ff */
[C-C-:B-1----:R-:W-:Y:S02]  /*20570*/  LOP3.LUT R13, R0.reuse, 0x5c, R3.reuse, 0xfe, !PT ;  /* 0x0000005c000d7812 */ /* 0x142fe400078efe03 */
[-C--:B------:R-:W-:Y:S02]  /*20580*/  LEA.HI.X.SX32 R9, R9, R44.reuse, 0x2, P6 ;  /* 0x0000002c09097211 */ /* 0x080fe400030f16ff */
[----:B------:R-:W-:Y:S01]  /*20590*/  LEA.HI.X.SX32 R11, R11, R44, 0x2, P2 ;  /* 0x0000002c0b0b7211 */ /* 0x000fe200010f16ff */
[----:B------:R1:W-:Y:S01]  /*205a0*/  @P3 STG.E desc[UR28][R6.64], R15 ;  /* 0x0000000f06003986 */ /* 0x0003e2000c10191c */
[----:B------:R-:W-:-:S02]  /*205b0*/  LOP3.LUT R33, R0, 0x5e, R3, 0xfe, !PT ;  /* 0x0000005e00217812 */ /* 0x000fc400078efe03 */
[C---:B------:R-:W-:Y:S01]  /*205c0*/  ISETP.LT.AND P2, PT, R13.reuse, UR11, !P0 ;  /* 0x0000000b0d007c0c */ /* 0x040fe2000c741270 */
[----:B------:R-:W-:Y:S01]  /*205d0*/  IMAD R13, R13, UR5, RZ ;  /* 0x000000050d0d7c24 */ /* 0x000fe2000f8e02ff */
[----:B------:R3:W-:Y:S01]  /*205e0*/  @P4 STG.E desc[UR28][R8.64], R16 ;  /* 0x0000001008004986 */ /* 0x0007e2000c10191c */
[----:B--2---:R-:W-:-:S03]  /*205f0*/  LOP3.LUT R5, R0, 0x60, R3, 0xfe, !PT ;  /* 0x0000006000057812 */ /* 0x004fc600078efe03 */
[----:B------:R2:W-:Y:S01]  /*20600*/  @P1 STG.E desc[UR28][R10.64], R17 ;  /* 0x000000110a001986 */ /* 0x0005e2000c10191c */
[C---:B------:R-:W-:Y:S01]  /*20610*/  ISETP.LT.AND P1, PT, R33.reuse, UR11, !P0 ;  /* 0x0000000b21007c0c */ /* 0x040fe2000c721270 */
[----:B------:R-:W-:Y:S01]  /*20620*/  IMAD R33, R33, UR5, RZ ;  /* 0x0000000521217c24 */ /* 0x000fe2000f8e02ff */
[C-C-:B-1----:R-:W-:Y:S02]  /*20630*/  LOP3.LUT R7, R0.reuse, 0x62, R3.reuse, 0xfe, !PT ;  /* 0x0000006200077812 */ /* 0x142fe400078efe03 */
[-C--:B------:R-:W-:Y:S02]  /*20640*/  LEA R4, P5, R13, R68.reuse, 0x2 ;  /* 0x000000440d047211 */ /* 0x080fe400078a10ff */
[C---:B------:R-:W-:Y:S01]  /*20650*/  ISETP.LT.AND P3, PT, R5.reuse, UR11, !P0 ;  /* 0x0000000b05007c0c */ /* 0x040fe2000c761270 */
[----:B---3--:R-:W-:Y:S01]  /*20660*/  IMAD R9, R5, UR5, RZ ;  /* 0x0000000505097c24 */ /* 0x008fe2000f8e02ff */
[----:B------:R-:W-:Y:S02]  /*20670*/  LEA R6, P4, R33, R68, 0x2 ;  /* 0x0000004421067211 */ /* 0x000fe400078810ff */
[----:B------:R-:W-:Y:S01]  /*20680*/  LEA.HI.X.SX32 R5, R13, R44, 0x2, P5 ;  /* 0x0000002c0d057211 */ /* 0x000fe200028f16ff */
[----:B--2---:R-:W-:Y:S01]  /*20690*/  IMAD R11, R7, UR5, RZ ;  /* 0x00000005070b7c24 */ /* 0x004fe2000f8e02ff */
[----:B------:R-:W-:-:S02]  /*206a0*/  LOP3.LUT R13, R0, 0x64, R3, 0xfe, !PT ;  /* 0x00000064000d7812 */ /* 0x000fc400078efe03 */
[----:B------:R-:W-:Y:S01]  /*206b0*/  ISETP.LT.AND P5, PT, R7, UR11, !P0 ;  /* 0x0000000b07007c0c */ /* 0x000fe2000c7a1270 */
[----:B------:R1:W-:Y:S01]  /*206c0*/  @P2 STG.E desc[UR28][R4.64], R18 ;  /* 0x0000001204002986 */ /* 0x0003e2000c10191c */
[----:B------:R-:W-:Y:S02]  /*206d0*/  LEA.HI.X.SX32 R7, R33, R44, 0x2, P4 ;  /* 0x0000002c21077211 */ /* 0x000fe400020f16ff */
[C---:B------:R-:W-:Y:S01]  /*206e0*/  ISETP.LT.AND P4, PT, R13.reuse, UR11, !P0 ;  /* 0x0000000b0d007c0c */ /* 0x040fe2000c781270 */
[----:B------:R-:W-:Y:S01]  /*206f0*/  IMAD R13, R13, UR5, RZ ;  /* 0x000000050d0d7c24 */ /* 0x000fe2000f8e02ff */
[-C--:B------:R-:W-:Y:S02]  /*20700*/  LEA R8, P6, R9, R68.reuse, 0x2 ;  /* 0x0000004409087211 */ /* 0x080fe400078c10ff */
[----:B------:R-:W-:Y:S02]  /*20710*/  LEA R10, P2, R11, R68, 0x2 ;  /* 0x000000440b0a7211 */ /* 0x000fe400078410ff */
[----:B------:R-:W-:Y:S01]  /*20720*/  LOP3.LUT R16, R0, 0x66, R3, 0xfe, !PT ;  /* 0x0000006600107812 */ /* 0x000fe200078efe03 */
[----:B------:R2:W-:Y:S01]  /*20730*/  @P1 STG.E desc[UR28][R6.64], R19 ;  /* 0x0000001306001986 */ /* 0x0005e2000c10191c */
[----:B------:R-:W-:-:S02]  /*20740*/  LEA.HI.X.SX32 R9, R9, R44, 0x2, P6 ;  /* 0x0000002c09097211 */ /* 0x000fc400030f16ff */
[----:B------:R-:W-:Y:S02]  /*20750*/  LEA.HI.X.SX32 R11, R11, R44, 0x2, P2 ;  /* 0x0000002c0b0b7211 */ /* 0x000fe400010f16ff */
[C-C-:B------:R-:W-:Y:S02]  /*20760*/  LOP3.LUT R15, R0.reuse, 0x68, R3.reuse, 0xfe, !PT ;  /* 0x00000068000f7812 */ /* 0x140fe400078efe03 */
[C---:B-1----:R-:W-:Y:S01]  /*20770*/  LEA R4, P2, R13.reuse, R68, 0x2 ;  /* 0x000000440d047211 */ /* 0x042fe200078410ff */
[----:B------:R1:W-:Y:S01]  /*20780*/  @P3 STG.E desc[UR28][R8.64], R20 ;  /* 0x0000001408003986 */ /* 0x0003e2000c10191c */
[--C-:B------:R-:W-:Y:S01]  /*20790*/  LOP3.LUT R14, R0, 0x6a, R3.reuse, 0xfe, !PT ;  /* 0x0000006a000e7812 */ /* 0x100fe200078efe03 */
[----:B--2---:R-:W-:Y:S01]  /*207a0*/  IMAD R7, R16, UR5, RZ ;  /* 0x0000000510077c24 */ /* 0x004fe2000f8e02ff */
[----:B------:R-:W-:Y:S02]  /*207b0*/  LEA.HI.X.SX32 R5, R13, R44, 0x2, P2 ;  /* 0x0000002c0d057211 */ /* 0x000fe400010f16ff */
[----:B------:R-:W-:-:S02]  /*207c0*/  LOP3.LUT R12, R0, 0x6c, R3, 0xfe, !PT ;  /* 0x0000006c000c7812 */ /* 0x000fc400078efe03 */
[----:B------:R-:W-:Y:S02]  /*207d0*/  ISETP.LT.AND P1, PT, R16, UR11, !P0 ;  /* 0x0000000b10007c0c */ /* 0x000fe4000c721270 */
[-C--:B------:R-:W-:Y:S01]  /*207e0*/  LEA R6, P6, R7, R68.reuse, 0x2 ;  /* 0x0000004407067211 */ /* 0x080fe200078c10ff */
[C---:B-1----:R-:W-:Y:S01]  /*207f0*/  IMAD R9, R15.reuse, UR5, RZ ;  /* 0x000000050f097c24 */ /* 0x042fe2000f8e02ff */
[----:B------:R1:W-:Y:S01]  /*20800*/  @P5 STG.E desc[UR28][R10.64], R21 ;  /* 0x000000150a005986 */ /* 0x0003e2000c10191c */
[----:B------:R-:W-:Y:S01]  /*20810*/  ISETP.LT.AND P3, PT, R15, UR11, !P0 ;  /* 0x0000000b0f007c0c */ /* 0x000fe2000c761270 */
[----:B------:R-:W-:Y:S01]  /*20820*/  IMAD R13, R12, UR5, RZ ;  /* 0x000000050c0d7c24 */ /* 0x000fe2000f8e02ff */
[----:B------:R-:W-:Y:S01]  /*20830*/  ISETP.LT.AND P2, PT, R14, UR11, !P0 ;  /* 0x0000000b0e007c0c */ /* 0x000fe2000c741270 */
[----:B------:R2:W-:Y:S01]  /*20840*/  @P4 STG.E desc[UR28][R4.64], R22 ;  /* 0x0000001604004986 */ /* 0x0005e2000c10191c */
[----:B------:R-:W-:Y:S02]  /*20850*/  LEA R8, P4, R9, R68, 0x2 ;  /* 0x0000004409087211 */ /* 0x000fe400078810ff */
[----:B------:R-:W-:-:S02]  /*20860*/  LEA.HI.X.SX32 R7, R7, R44, 0x2, P6 ;  /* 0x0000002c07077211 */ /* 0x000fc400030f16ff */
[----:B------:R-:W-:Y:S01]  /*20870*/  ISETP.LT.AND P6, PT, R12, UR11, !P0 ;  /* 0x0000000b0c007c0c */ /* 0x000fe2000c7c1270 */
[----:B-1----:R-:W-:Y:S01]  /*20880*/  IMAD R11, R14, UR5, RZ ;  /* 0x000000050e0b7c24 */ /* 0x002fe2000f8e02ff */
[----:B------:R-:W-:Y:S02]  /*20890*/  LEA.HI.X.SX32 R9, R9, R44, 0x2, P4 ;  /* 0x0000002c09097211 */ /* 0x000fe400020f16ff */
[-C--:B------:R-:W-:Y:S02]  /*208a0*/  LEA R12, P4, R13, R68.reuse, 0x2 ;  /* 0x000000440d0c7211 */ /* 0x080fe400078810ff */
[C---:B------:R-:W-:Y:S02]  /*208b0*/  LEA R10, P5, R11.reuse, R68, 0x2 ;  /* 0x000000440b0a7211 */ /* 0x040fe400078a10ff */
[----:B--2---:R-:W-:Y:S01]  /*208c0*/  LOP3.LUT R5, R0, 0x6e, R3, 0xfe, !PT ;  /* 0x0000006e00057812 */ /* 0x004fe200078efe03 */
[----:B------:R1:W-:Y:S01]  /*208d0*/  @P1 STG.E desc[UR28][R6.64], R23 ;  /* 0x0000001706001986 */ /* 0x0003e2000c10191c */
[----:B------:R-:W-:-:S02]  /*208e0*/  LEA.HI.X.SX32 R11, R11, R44, 0x2, P5 ;  /* 0x0000002c0b0b7211 */ /* 0x000fc400028f16ff */
[C-C-:B------:R-:W-:Y:S01]  /*208f0*/  LOP3.LUT R15, R0.reuse, 0x70, R3.reuse, 0xfe, !PT ;  /* 0x00000070000f7812 */ /* 0x140fe200078efe03 */
[----:B------:R-:W2:Y:S01]  /*20900*/  LDS.128 R20, [R2+0x800] ;  /* 0x0008000002147984 */ /* 0x000ea20000000c00 */
[----:B------:R-:W-:Y:S02]  /*20910*/  LEA.HI.X.SX32 R13, R13, R44, 0x2, P4 ;  /* 0x0000002c0d0d7211 */ /* 0x000fe400020f16ff */
[----:B------:R-:W-:Y:S01]  /*20920*/  LOP3.LUT R4, R0, 0x72, R3, 0xfe, !PT ;  /* 0x0000007200047812 */ /* 0x000fe200078efe03 */
[----:B------:R3:W-:Y:S01]  /*20930*/  @P3 STG.E desc[UR28][R8.64], R24 ;  /* 0x0000001808003986 */ /* 0x0007e2000c10191c */
[C---:B------:R-:W-:Y:S01]  /*20940*/  ISETP.LT.AND P4, PT, R5.reuse, UR11, !P0 ;  /* 0x0000000b05007c0c */ /* 0x040fe2000c781270 */
[----:B------:R-:W-:Y:S01]  /*20950*/  IMAD R5, R5, UR5, RZ ;  /* 0x0000000505057c24 */ /* 0x000fe2000f8e02ff */
[C---:B------:R-:W-:Y:S01]  /*20960*/  ISETP.LT.AND P5, PT, R15.reuse, UR11, !P0 ;  /* 0x0000000b0f007c0c */ /* 0x040fe2000c7a1270 */
[----:B------:R-:W-:Y:S01]  /*20970*/  @P2 STG.E desc[UR28][R10.64], R25 ;  /* 0x000000190a002986 */ /* 0x000fe2000c10191c */
[----:B-1----:R-:W-:-:S03]  /*20980*/  IMAD R7, R15, UR5, RZ ;  /* 0x000000050f077c24 */ /* 0x002fc6000f8e02ff */
[----:B------:R1:W-:Y:S01]  /*20990*/  @P6 STG.E desc[UR28][R12.64], R26 ;  /* 0x0000001a0c006986 */ /* 0x0003e2000c10191c */
[C---:B------:R-:W-:Y:S01]  /*209a0*/  ISETP.LT.AND P6, PT, R4.reuse, UR11, !P0 ;  /* 0x0000000b04007c0c */ /* 0x040fe2000c7c1270 */
[----:B---3--:R-:W-:Y:S01]  /*209b0*/  IMAD R9, R4, UR5, RZ ;  /* 0x0000000504097c24 */ /* 0x008fe2000f8e02ff */
[-C--:B------:R-:W-:Y:S02]  /*209c0*/  LEA R4, P1, R5, R68.reuse, 0x2 ;  /* 0x0000004405047211 */ /* 0x080fe400078210ff */
[-C--:B------:R-:W-:Y:S02]  /*209d0*/  LEA R6, P2, R7, R68.reuse, 0x2 ;  /* 0x0000004407067211 */ /* 0x080fe400078410ff */
[C-C-:B------:R-:W-:Y:S02]  /*209e0*/  LOP3.LUT R17, R0.reuse, 0x74, R3.reuse, 0xfe, !PT ;  /* 0x0000007400117812 */ /* 0x140fe400078efe03 */
[----:B------:R-:W-:Y:S02]  /*209f0*/  LOP3.LUT R16, R0, 0x76, R3, 0xfe, !PT ;  /* 0x0000007600107812 */ /* 0x000fe400078efe03 */
[----:B------:R-:W-:-:S02]  /*20a00*/  LEA R8, P3, R9, R68, 0x2 ;  /* 0x0000004409087211 */ /* 0x000fc400078610ff */
[-C--:B------:R-:W-:Y:S02]  /*20a10*/  LEA.HI.X.SX32 R5, R5, R44.reuse, 0x2, P1 ;  /* 0x0000002c05057211 */ /* 0x080fe400008f16ff */
[C-C-:B------:R-:W-:Y:S02]  /*20a20*/  LOP3.LUT R14, R0.reuse, 0x78, R3.reuse, 0xfe, !PT ;  /* 0x00000078000e7812 */ /* 0x140fe400078efe03 */
[C-C-:B------:R-:W-:Y:S02]  /*20a30*/  LOP3.LUT R15, R0.reuse, 0x7a, R3.reuse, 0xfe, !PT ;  /* 0x0000007a000f7812 */ /* 0x140fe400078efe03 */
[--C-:B-1----:R-:W-:Y:S02]  /*20a40*/  LOP3.LUT R12, R0, 0x7c, R3.reuse, 0xfe, !PT ;  /* 0x0000007c000c7812 */ /* 0x102fe400078efe03 */
[-C--:B------:R-:W-:Y:S01]  /*20a50*/  LEA.HI.X.SX32 R7, R7, R44.reuse, 0x2, P2 ;  /* 0x0000002c07077211 */ /* 0x080fe200010f16ff */
[----:B------:R-:W-:Y:S01]  /*20a60*/  IMAD R11, R16, UR5, RZ ;  /* 0x00000005100b7c24 */ /* 0x000fe2000f8e02ff */
[----:B------:R-:W-:Y:S01]  /*20a70*/  LOP3.LUT R0, R0, 0x7e, R3, 0xfe, !PT ;  /* 0x0000007e00007812 */ /* 0x000fe200078efe03 */
[----:B------:R-:W-:Y:S01]  /*20a80*/  IMAD R3, R17, UR5, RZ ;  /* 0x0000000511037c24 */ /* 0x000fe2000f8e02ff */
[----:B------:R-:W-:Y:S01]  /*20a90*/  LEA.HI.X.SX32 R9, R9, R44, 0x2, P3 ;  /* 0x0000002c09097211 */ /* 0x000fe200018f16ff */
[----:B------:R1:W-:Y:S01]  /*20aa0*/  @P4 STG.E desc[UR28][R4.64], R27 ;  /* 0x0000001b04004986 */ /* 0x0003e2000c10191c */
[----:B------:R-:W-:Y:S01]  /*20ab0*/  ISETP.LT.AND P2, PT, R15, UR11, !P0 ;  /* 0x0000000b0f007c0c */ /* 0x000fe2000c741270 */
[----:B------:R-:W-:-:S02]  /*20ac0*/  IMAD R13, R14, UR5, RZ ;  /* 0x000000050e0d7c24 */ /* 0x000fc4000f8e02ff */
[----:B------:R3:W-:Y:S01]  /*20ad0*/  @P5 STG.E desc[UR28][R6.64], R28 ;  /* 0x0000001c06005986 */ /* 0x0007e2000c10191c */
[----:B------:R-:W-:-:S03]  /*20ae0*/  IMAD R15, R15, UR5, RZ ;  /* 0x000000050f0f7c24 */ /* 0x000fc6000f8e02ff */
[----:B------:R4:W-:Y:S01]  /*20af0*/  @P6 STG.E desc[UR28][R8.64], R29 ;  /* 0x0000001d08006986 */ /* 0x0009e2000c10191c */
[-C--:B------:R-:W-:Y:S02]  /*20b00*/  LEA R2, P6, R3, R68.reuse, 0x2 ;  /* 0x0000004403027211 */ /* 0x080fe400078c10ff */
[----:B-1----:R-:W-:Y:S02]  /*20b10*/  LEA R4, P1, R11, R68, 0x2 ;  /* 0x000000440b047211 */ /* 0x002fe400078210ff */
[----:B------:R-:W-:Y:S01]  /*20b20*/  ISETP.LT.AND P5, PT, R17, UR11, !P0 ;  /* 0x0000000b11007c0c */ /* 0x000fe2000c7a1270 */
[----:B------:R-:W-:Y:S01]  /*20b30*/  IMAD R17, R12, UR5, RZ ;  /* 0x000000050c117c24 */ /* 0x000fe2000f8e02ff */
[-C--:B------:R-:W-:Y:S02]  /*20b40*/  LEA.HI.X.SX32 R3, R3, R44.reuse, 0x2, P6 ;  /* 0x0000002c03037211 */ /* 0x080fe400030f16ff */
[----:B------:R-:W-:Y:S02]  /*20b50*/  LEA.HI.X.SX32 R5, R11, R44, 0x2, P1 ;  /* 0x0000002c0b057211 */ /* 0x000fe400008f16ff */
[----:B---3--:R-:W-:-:S02]  /*20b60*/  LEA R6, P6, R13, R68, 0x2 ;  /* 0x000000440d067211 */ /* 0x008fc400078c10ff */
[----:B----4-:R-:W-:Y:S02]  /*20b70*/  LEA R8, P1, R15, R68, 0x2 ;  /* 0x000000440f087211 */ /* 0x010fe400078210ff */
[----:B------:R-:W-:Y:S02]  /*20b80*/  ISETP.LT.AND P4, PT, R16, UR11, !P0 ;  /* 0x0000000b10007c0c */ /* 0x000fe4000c781270 */
[----:B------:R-:W-:Y:S01]  /*20b90*/  ISETP.LT.AND P3, PT, R14, UR11, !P0 ;  /* 0x0000000b0e007c0c */ /* 0x000fe2000c761270 */
[----:B------:R-:W-:Y:S01]  /*20ba0*/  IMAD R19, R0, UR5, RZ ;  /* 0x0000000500137c24 */ /* 0x000fe2000f8e02ff */
[-C--:B------:R-:W-:Y:S02]  /*20bb0*/  LEA.HI.X.SX32 R7, R13, R44.reuse, 0x2, P6 ;  /* 0x0000002c0d077211 */ /* 0x080fe400030f16ff */
[----:B------:R-:W-:Y:S02]  /*20bc0*/  LEA.HI.X.SX32 R9, R15, R44, 0x2, P1 ;  /* 0x0000002c0f097211 */ /* 0x000fe400008f16ff */
[----:B------:R-:W-:-:S02]  /*20bd0*/  LEA R10, P6, R17, R68, 0x2 ;  /* 0x00000044110a7211 */ /* 0x000fc400078c10ff */
[----:B------:R-:W-:Y:S02]  /*20be0*/  ISETP.LT.AND P1, PT, R12, UR11, !P0 ;  /* 0x0000000b0c007c0c */ /* 0x000fe4000c721270 */
[----:B------:R-:W-:Y:S02]  /*20bf0*/  ISETP.LT.AND P0, PT, R0, UR11, !P0 ;  /* 0x0000000b00007c0c */ /* 0x000fe4000c701270 */
[----:B------:R-:W-:Y:S02]  /*20c00*/  LEA.HI.X.SX32 R11, R17, R44, 0x2, P6 ;  /* 0x0000002c110b7211 */ /* 0x000fe400030f16ff */
[C---:B------:R-:W-:Y:S01]  /*20c10*/  LEA R68, P6, R19.reuse, R68, 0x2 ;  /* 0x0000004413447211 */ /* 0x040fe200078c10ff */
[----:B------:R1:W-:Y:S03]  /*20c20*/  @P5 STG.E desc[UR28][R2.64], R30 ;  /* 0x0000001e02005986 */ /* 0x0003e6000c10191c */
[----:B------:R-:W-:Y:S01]  /*20c30*/  LEA.HI.X.SX32 R69, R19, R44, 0x2, P6 ;  /* 0x0000002c13457211 */ /* 0x000fe200030f16ff */
[----:B------:R1:W-:Y:S04]  /*20c40*/  @P4 STG.E desc[UR28][R4.64], R31 ;  /* 0x0000001f04004986 */ /* 0x0003e8000c10191c */
[----:B--2---:R1:W-:Y:S04]  /*20c50*/  @P3 STG.E desc[UR28][R6.64], R20 ;  /* 0x0000001406003986 */ /* 0x0043e8000c10191c */
[----:B------:R1:W-:Y:S04]  /*20c60*/  @P2 STG.E desc[UR28][R8.64], R21 ;  /* 0x0000001508002986 */ /* 0x0003e8000c10191c */
[----:B------:R1:W-:Y:S04]  /*20c70*/  @P1 STG.E desc[UR28][R10.64], R22 ;  /* 0x000000160a001986 */ /* 0x0003e8000c10191c */
[----:B------:R1:W-:Y:S01]  /*20c80*/  @P0 STG.E desc[UR28][R68.64], R23 ;  /* 0x0000001744000986 */ /* 0x0003e2000c10191c */
[----:B------:R-:W-:Y:S06]  /*20c90*/  BAR.SYNC.DEFER_BLOCKING 0x0 ;  /* 0x0000000000007b1d */ /* 0x000fec0000010000 */
[----:B------:R-:W-:Y:S05]  /*20ca0*/  BRA.U UP0, `(.L_x_13) ;  /* 0x0000000100a07547 */ /* 0x000fea000b800000 */
[----:B------:R-:W2:Y:S01]  /*20cb0*/  S2UR UR5, SR_CgaCtaId ;  /* 0x00000000000579c3 */ /* 0x000ea20000008800 */
[----:B------:R-:W-:Y:S01]  /*20cc0*/  NOP ;  /* 0x0000000000007918 */ /* 0x000fe20000000000 */
[----:B------:R-:W-:Y:S01]  /*20cd0*/  UMOV UR4, 0x50 ;  /* 0x0000005000047882 */ /* 0x000fe20000000000 */
[----:B------:R-:W-:Y:S02]  /*20ce0*/  IMAD.U32 R0, RZ, RZ, UR7 ;  /* 0x00000007ff007e24 */ /* 0x000fe4000f8e00ff */
[----:B-1----:R-:W-:Y:S02]  /*20cf0*/  IMAD.MOV.U32 R3, RZ, RZ, 0xf ;  /* 0x0000000fff037424 */ /* 0x002fe400078e00ff */
[----:B------:R-:W-:Y:S01]  /*20d00*/  IMAD.MOV.U32 R7, RZ, RZ, 0x1 ;  /* 0x00000001ff077424 */ /* 0x000fe200078e00ff */
[----:B------:R-:W-:-:S04]  /*20d10*/  LOP3.LUT R0, R0, 0xffff, RZ, 0xc0, !PT ;  /* 0x0000ffff00007812 */ /* 0x000fc800078ec0ff */
[----:B------:R-:W-:-:S05]  /*20d20*/  SHF.R.U32.HI R0, RZ, 0x5, R0 ;  /* 0x00000005ff007819 */ /* 0x000fca0000011600 */
[----:B------:R-:W-:Y:S01]  /*20d30*/  VIADD R2, R0, 0x10 ;  /* 0x0000001000027836 */ /* 0x000fe20000000000 */
[----:B------:R-:W-:Y:S01]  /*20d40*/  SHF.L.U32 R0, R3, R0, RZ ;  /* 0x0000000003007219 */ /* 0x000fe200000006ff */
[----:B--2---:R-:W-:-:S03]  /*20d50*/  ULEA UR6, UR5, UR4, 0x18 ;  /* 0x0000000405067291 */ /* 0x004fc6000f8ec0ff */
[----:B------:R-:W-:-:S04]  /*20d60*/  SHF.L.U32 R3, R7, R2, RZ ;  /* 0x0000000207037219 */ /* 0x000fc800000006ff */
[----:B------:R-:W-:Y:S02]  /*20d70*/  LOP3.LUT R0, R3, R0, RZ, 0xfc, !PT ;  /* 0x0000000003007212 */ /* 0x000fe400078efcff */
[----:B------:R-:W1:Y:S02]  /*20d80*/  LDS R5, [UR6] ;  /* 0x00000006ff057984 */ /* 0x000e640008000800 */
[C---:B------:R-:W-:Y:S02]  /*20d90*/  LOP3.LUT R2, R0.reuse, 0xffff, RZ, 0xc0, !PT ;  /* 0x0000ffff00027812 */ /* 0x040fe400078ec0ff */
[----:B-1----:R-:W-:-:S04]  /*20da0*/  LOP3.LUT R3, R0, 0xffff, R5, 0x80, !PT ;  /* 0x0000ffff00037812 */ /* 0x002fc800078e8005 */
[----:B------:R-:W-:-:S13]  /*20db0*/  ISETP.NE.AND P0, PT, R3, R2, PT ;  /* 0x000000020300720c */ /* 0x000fda0003f05270 */
[----:B------:R-:W-:Y:S05]  /*20dc0*/  @P0 BRA `(.L_x_14) ;  /* 0x0000000000500947 */ /* 0x000fea0003800000 */
[----:B------:R-:W-:Y:S02]  /*20dd0*/  SHF.R.U32.HI R5, RZ, 0x10, R5 ;  /* 0x00000010ff057819 */ /* 0x000fe40000011605 */
[----:B------:R-:W-:-:S04]  /*20de0*/  SHF.R.U32.HI R2, RZ, 0x10, R0 ;  /* 0x00000010ff027819 */ /* 0x000fc80000011600 */
[----:B------:R-:W-:-:S04]  /*20df0*/  LOP3.LUT R5, R5, R2, RZ, 0xc0, !PT ;  /* 0x0000000205057212 */ /* 0x000fc800078ec0ff */
[----:B------:R-:W-:-:S13]  /*20e00*/  ISETP.NE.AND P0, PT, R5, R2, PT ;  /* 0x000000020500720c */ /* 0x000fda0003f05270 */
[----:B------:R-:W-:Y:S05]  /*20e10*/  @P0 BRA `(.L_x_15) ;  /* 0x0000000000300947 */ /* 0x000fea0003800000 */
[----:B------:R-:W-:Y:S01]  /*20e20*/  R2UR UR4, R0 ;  /* 0x00000000000472ca */ /* 0x000fe200000e0000 */
[----:B------:R-:W-:Y:S01]  /*20e30*/  VOTEU.ANY UR5, UPT, PT ;  /* 0x0000000000057886 */ /* 0x000fe200038e0100 */
[----:B------:R-:W1:Y:S01]  /*20e40*/  S2R R0, SR_LANEID ;  /* 0x0000000000007919 */ /* 0x000e620000000000 */
[----:B------:R-:W-:-:S10]  /*20e50*/  UFLO.U32 UR5, UR5 ;  /* 0x00000005000572bd */ /* 0x000fd400080e0000 */
[----:B------:R-:W-:-:S06]  /*20e60*/  ULOP3.LUT UR4, URZ, UR4, URZ, 0x33, !UPT ;  /* 0x00000004ff047292 */ /* 0x000fcc000f8e33ff */
[----:B------:R-:W-:-:S04]  /*20e70*/  IMAD.U32 R2, RZ, RZ, UR4 ;  /* 0x00000004ff027e24 */ /* 0x000fc8000f8e00ff */
[----:B------:R-:W2:Y:S02]  /*20e80*/  REDUX UR7, R2 ;  /* 0x00000000020773c4 */ /* 0x000ea40000000000 */
[----:B------:R3:W-:Y:S01]  /*20e90*/  UTCATOMSWS.AND URZ, UR4 ;  /* 0x0000000400ff79e3 */ /* 0x0007e20008000000 */
[----:B-1----:R-:W-:Y:S01]  /*20ea0*/  ISETP.EQ.U32.AND P0, PT, R0, UR5, PT ;  /* 0x0000000500007c0c */ /* 0x002fe2000bf02070 */
[----:B--2---:R-:W-:-:S12]  /*20eb0*/  IMAD.U32 R0, RZ, RZ, UR7 ;  /* 0x00000007ff007e24 */ /* 0x004fd8000f8e00ff */
[----:B------:R3:W-:Y:S01]  /*20ec0*/  @P0 ATOMS.AND RZ, [UR6], R0 ;  /* 0x00000000ffff098c */ /* 0x0007e2000a800006 */
[----:B------:R-:W-:Y:S05]  /*20ed0*/  BRA `(.L_x_13) ;  /* 0x0000000000147947 */ /* 0x000fea0003800000 */
.L_x_15:
[----:B------:R-:W-:-:S07]  /*20ee0*/  MOV R2, 0x20f00 ;  /* 0x00020f0000027802 */ /* 0x000fce0000000f00 */
[----:B------:R-:W-:Y:S05]  /*20ef0*/  CALL.REL.NOINC `($__internal_0_$__cuda_sm10x_tcgen05_guardrail_trap_col_being_dealloced_not_returned_by_alloc) ;  /* 0x00000000002c7944 */ /* 0x000fea0003c00000 */
[----:B------:R-:W-:Y:S05]  /*20f00*/  BRA `(.L_x_13) ;  /* 0x0000000000087947 */ /* 0x000fea0003800000 */
.L_x_14:
[----:B------:R-:W-:-:S07]  /*20f10*/  MOV R2, 0x20f30 ;  /* 0x00020f3000027802 */ /* 0x000fce0000000f00 */
[----:B------:R-:W-:Y:S05]  /*20f20*/  CALL.REL.NOINC `($__internal_2_$__cuda_sm10x_tcgen05_guardrail_trap_unallocated_columns_being_dealloced) ;  /* 0x0000000000387944 */ /* 0x000fea0003c00000 */
.L_x_13:
[----:B------:R-:W-:Y:S01]  /*20f30*/  NOP ;  /* 0x0000000000007918 */ /* 0x000fe20000000000 */
[----:B---3--:R-:W-:Y:S05]  /*20f40*/  EXIT ;  /* 0x000000000000794d */ /* 0x008fea0003800000 */
.L_x_9:
[----:B------:R-:W1:Y:S02]  /*20f50*/  SYNCS.PHASECHK.TRANS64.TRYWAIT P4, [UR13], R124 ;  /* 0x0000007cff0075a7 */ /* 0x000e64000808110d */
[----:B-1----:R-:W-:Y:S05]  /*20f60*/  @!P4 BRA `(.L_x_9) ;  /* 0xfffffffc00f8c947 */ /* 0x002fea000383ffff */
[----:B------:R-:W-:Y:S05]  /*20f70*/  BRA `(.L_x_16) ;  /* 0xffffff6c00507947 */ /* 0x000fea000383ffff */
.L_x_12:
[----:B------:R-:W2:Y:S02]  /*20f80*/  SYNCS.PHASECHK.TRANS64.TRYWAIT P1, [UR8], R2 ;  /* 0x00000002ff0075a7 */ /* 0x000ea40008021108 */
[----:B--2---:R-:W-:Y:S05]  /*20f90*/  @!P1 BRA `(.L_x_12) ;  /* 0xfffffffc00f89947 */ /* 0x004fea000383ffff */
[----:B------:R-:W-:Y:S05]  /*20fa0*/  BRA `(.L_x_11) ;  /* 0xffffffdc00147947 */ /* 0x000fea000383ffff */
        .weak           $__internal_0_$__cuda_sm10x_tcgen05_guardrail_trap_col_being_dealloced_not_returned_by_alloc
        .type           $__internal_0_$__cuda_sm10x_tcgen05_guardrail_trap_col_being_dealloced_not_returned_by_alloc,@function
        .size           $__internal_0_$__cuda_sm10x_tcgen05_guardrail_trap_col_being_dealloced_not_returned_by_alloc,($__internal_1_$__cuda_sm10x_tcgen05_guardrail_trap_phase_invalid_during_alloc - $__internal_0_$__cuda_sm10x_tcgen05_guardrail_trap_col_being_dealloced_not_returned_by_alloc)
$__internal_0_$__cuda_sm10x_tcgen05_guardrail_trap_col_being_dealloced_not_returned_by_alloc:
[----:B------:R-:W-:Y:S05]  /*20fb0*/  BPT.TRAP 0x1 ;  /* 0x000000040000795c */ /* 0x000fea0000300000 */
[----:B------:R-:W-:-:S04]  /*20fc0*/  IMAD.MOV.U32 R3, RZ, RZ, 0x0 ;  /* 0x00000000ff037424 */ /* 0x000fc800078e00ff */
[----:B------:R-:W-:Y:S05]  /*20fd0*/  RET.REL.NODEC R2 `(matmul_kernel) ;  /* 0xfffffdf002087950 */ /* 0x000fea0003c3ffff */
        .weak           $__internal_1_$__cuda_sm10x_tcgen05_guardrail_trap_phase_invalid_during_alloc
        .type           $__internal_1_$__cuda_sm10x_tcgen05_guardrail_trap_phase_invalid_during_alloc,@function
        .size           $__internal_1_$__cuda_sm10x_tcgen05_guardrail_trap_phase_invalid_during_alloc,($__internal_2_$__cuda_sm10x_tcgen05_guardrail_trap_unallocated_columns_being_dealloced - $__internal_1_$__cuda_sm10x_tcgen05_guardrail_trap_phase_invalid_during_alloc)
$__internal_1_$__cuda_sm10x_tcgen05_guardrail_trap_phase_invalid_during_alloc:
[----:B------:R-:W-:Y:S05]  /*20fe0*/  BPT.TRAP 0x1 ;  /* 0x000000040000795c */ /* 0x000fea0000300000 */
[----:B------:R-:W-:-:S04]  /*20ff0*/  IMAD.MOV.U32 R3, RZ, RZ, 0x0 ;  /* 0x00000000ff037424 */ /* 0x000fc800078e00ff */
[----:B------:R-:W-:Y:S05]  /*21000*/  RET.REL.NODEC R2 `(matmul_kernel) ;  /* 0xfffffdec02fc7950 */ /* 0x000fea0003c3ffff */
        .weak           $__internal_2_$__cuda_sm10x_tcgen05_guardrail_trap_unallocated_columns_being_dealloced
        .type           $__internal_2_$__cuda_sm10x_tcgen05_guardrail_trap_unallocated_columns_being_dealloced,@function
        .size           $__internal_2_$__cuda_sm10x_tcgen05_guardrail_trap_unallocated_columns_being_dealloced,(.L_x_20 - $__internal_2_$__cuda_sm10x_tcgen05_guardrail_trap_unallocated_columns_being_dealloced)
$__internal_2_$__cuda_sm10x_tcgen05_guardrail_trap_unallocated_columns_being_dealloced:
[----:B------:R-:W-:Y:S05]  /*21010*/  BPT.TRAP 0x1 ;  /* 0x000000040000795c */ /* 0x000fea0000300000 */
[----:B------:R-:W-:-:S04]  /*21020*/  IMAD.MOV.U32 R3, RZ, RZ, 0x0 ;  /* 0x00000000ff037424 */ /* 0x000fc800078e00ff */
[----:B------:R-:W-:Y:S05]  /*21030*/  RET.REL.NODEC R2 `(matmul_kernel) ;  /* 0xfffffdec02f07950 */ /* 0x000fea0003c3ffff */
.L_x_17:
[----:B------:R-:W-:-:S00]  /*21040*/  BRA `(.L_x_17) ;  /* 0xfffffffc00fc7947 */ /* 0x000fc0000383ffff */
[----:B------:R-:W-:-:S00]  /*21050*/  NOP ;  /* 0x0000000000007918 */ /* 0x000fc00000000000 */
        /* <DEDUP_REMOVED lines=10> */
.L_x_20:


//--------------------- .nv.shared.matmul_kernel  --------------------------
	.section	.nv.shared.matmul_kernel,"aw",@nobits
	.sectionflags	@""
	.align	16
	.zero		1024


//--------------------- .nv.shared.reserved.0     --------------------------
	.section	.nv.shared.reserved.0,"aw",@nobits
	.align	8
	.weak		__nv_reservedSMEM_offset_0_alias
	.size		__nv_reservedSMEM_offset_0_alias, 0, 64
	.other		__nv_reservedSMEM_offset_0_alias,@"STO_CUDA_RESERVED_SHARED STV_DEFAULT"
__nv_reservedSMEM_offset_0_alias:
	.zero		0
.nv.shared.reserved.0:
	.zero		64
	.weak		__nv_reservedSMEM_allocation_phase
	.type		__nv_reservedSMEM_allocation_phase,@object
	.size		__nv_reservedSMEM_allocation_phase,(.L_0 - __nv_reservedSMEM_allocation_phase)
__nv_reservedSMEM_allocation_phase:
	.zero		1
.L_0:
	.zero		7
	.weak		__nv_reservedSMEM_devtool_atexit_pc
	.type		__nv_reservedSMEM_devtool_atexit_pc,@object
	.size		__nv_reservedSMEM_devtool_atexit_pc,(__nv_reservedSMEM_allocation_mask - __nv_reservedSMEM_devtool_atexit_pc)
__nv_reservedSMEM_devtool_atexit_pc:
	.zero		8
	.weak		__nv_reservedSMEM_allocation_mask
	.type		__nv_reservedSMEM_allocation_mask,@object
	.size		__nv_reservedSMEM_allocation_mask,(.L_2 - __nv_reservedSMEM_allocation_mask)
__nv_reservedSMEM_allocation_mask:
	.zero		4
.L_2:


//--------------------- .nv.constant0.matmul_kernel --------------------------
	.section	.nv.constant0.matmul_kernel,"a",@progbits
	.sectionflags	@""
	.align	4
.nv.constant0.matmul_kernel:
	.zero		976


//--------------------- SYMBOLS --------------------------

	.type		.nv.reservedSmem.offset0,@object
	.size		.nv.reservedSmem.offset0,0x4
	.type		.nv.reservedSmem.cap,@object
	.size		.nv.reservedSmem.cap,0x4
